	.target	sm_90a

	.elftype	@"ET_EXEC"


//--------------------- .note.nv.tkinfo           --------------------------
	.section	.note.nv.tkinfo,"",@"SHT_NOTE"
	.sectionflags	@"SHF_NOTE_NV_TKINFO"
	.tkinfo
        /*0018*/ 	.word	0x00000002
        /*0030*/ 	.string	""
        /*0030*/ 	.string	"ptxas"
        /*0030*/ 	.string	"Cuda compilation tools, release 13.0, V13.0.88"
        /*0030*/ 	.string	"Build cuda_13.0.r13.0/compiler.36424714_0"
        /*0030*/ 	.string	"-arch sm_90a -m 64 "



//--------------------- .note.nv.cuinfo           --------------------------
	.section	.note.nv.cuinfo,"",@"SHT_NOTE"
	.sectionflags	@"SHF_NOTE_NV_CUINFO"
        /*0018*/ 	.short	0x0002
        /*001a*/ 	.short	0x005a
        /*001c*/ 	.short	0x0082
	.zero		2


//--------------------- .nv.info                  --------------------------
	.section	.nv.info,"",@"SHT_CUDA_INFO"
	.align	4


	//----- nvinfo : EIATTR_REGCOUNT
	.align		4
        /*0000*/ 	.byte	0x04, 0x2f
        /*0002*/ 	.short	(.L_12 - .L_11)
	.align		4
.L_11:
        /*0004*/ 	.word	index@(_ZN7cutlass13device_kernelINS_4gemm6kernel13GemmUniversalIN4cute5tupleIJiiiiEEENS1_10collective13CollectiveMmaINS1_43MainloopSm90TmaGmmaWarpSpecializedSparseFP8ILi4ENS5_IJNS4_1CILi1EEESB_SB_EEENS1_35KernelTmaWarpSpecializedCooperativeEEENS5_IJNSA_ILi256EEESF_NSA_ILi128EEEEEENS_12float_e4m3_tENS5_IJNS4_6LayoutINS5_IJiNS5_IJNSA_ILi2EEEiEEEiEEENS5_IJlNS5_IJSB_SK_EEElEEEEENSJ_INS5_IJNS5_IJNSA_ILi64EEEiEEENS5_IJSG_iEEEiEEENS5_IJNS5_IJSG_NSA_ILi8192EEEEEENS5_IJSB_lEEElEEEEEEEESI_NS5_IJlSB_lEEENS4_8TiledMMAINS4_8MMA_AtomIJNS4_4SM904GMMA6SPARSE32GMMA_64x256x64_F32E4M3E4M3_SS_TNILNS14_7ScaleInE1ELS17_1ELNS14_9SparseSelE0EEEEEENSJ_INS5_IJSK_SB_SB_EEENS5_IJSB_NSA_ILi0EEES1C_EEEEENS5_IJNS4_10UnderscoreES1F_S1F_EEEEENS4_13SM90_TMA_LOADENS4_14ComposedLayoutINS4_7SwizzleILi2ELi4ELi3EEENS4_25smem_sparse_ptr_flag_bitsILi2ELi8EEENSJ_INS5_IJNS5_IJSB_NSA_ILi8EEEEEENS5_IJSK_SQ_EEEEEENS5_IJNS5_IJS1C_SG_EEESN_EEEEEEEvNS4_8identityES1I_NS1J_INS1K_ILi3ELi4ELi3EEENS4_18smem_ptr_flag_bitsILi8EEENSJ_INS5_IJS1O_SG_EEENS5_IJSG_SB_EEEEEEEvS1W_EENS_8epilogue10collective6detail29Sm90TmaWarpSpecializedAdapterINS26_15DefaultEpilogueIfNS5_IJSB_llEEES2A_NS25_6thread17LinearCombinationIfLi1EffLNS2B_9ScaleType4KindE0ELNS_15FloatRoundStyleE2EfEENS1_15EpilogueDefaultEEEEEvvEEEEvNT_6ParamsE)
        /*0008*/ 	.word	0x000000a8


	//----- nvinfo : EIATTR_FRAME_SIZE
	.align		4
.L_12:
        /*000c*/ 	.byte	0x04, 0x11
        /*000e*/ 	.short	(.L_14 - .L_13)
	.align		4
.L_13:
        /*0010*/ 	.word	index@(_ZN7cutlass13device_kernelINS_4gemm6kernel13GemmUniversalIN4cute5tupleIJiiiiEEENS1_10collective13CollectiveMmaINS1_43MainloopSm90TmaGmmaWarpSpecializedSparseFP8ILi4ENS5_IJNS4_1CILi1EEESB_SB_EEENS1_35KernelTmaWarpSpecializedCooperativeEEENS5_IJNSA_ILi256EEESF_NSA_ILi128EEEEEENS_12float_e4m3_tENS5_IJNS4_6LayoutINS5_IJiNS5_IJNSA_ILi2EEEiEEEiEEENS5_IJlNS5_IJSB_SK_EEElEEEEENSJ_INS5_IJNS5_IJNSA_ILi64EEEiEEENS5_IJSG_iEEEiEEENS5_IJNS5_IJSG_NSA_ILi8192EEEEEENS5_IJSB_lEEElEEEEEEEESI_NS5_IJlSB_lEEENS4_8TiledMMAINS4_8MMA_AtomIJNS4_4SM904GMMA6SPARSE32GMMA_64x256x64_F32E4M3E4M3_SS_TNILNS14_7ScaleInE1ELS17_1ELNS14_9SparseSelE0EEEEEENSJ_INS5_IJSK_SB_SB_EEENS5_IJSB_NSA_ILi0EEES1C_EEEEENS5_IJNS4_10UnderscoreES1F_S1F_EEEEENS4_13SM90_TMA_LOADENS4_14ComposedLayoutINS4_7SwizzleILi2ELi4ELi3EEENS4_25smem_sparse_ptr_flag_bitsILi2ELi8EEENSJ_INS5_IJNS5_IJSB_NSA_ILi8EEEEEENS5_IJSK_SQ_EEEEEENS5_IJNS5_IJS1C_SG_EEESN_EEEEEEEvNS4_8identityES1I_NS1J_INS1K_ILi3ELi4ELi3EEENS4_18smem_ptr_flag_bitsILi8EEENSJ_INS5_IJS1O_SG_EEENS5_IJSG_SB_EEEEEEEvS1W_EENS_8epilogue10collective6detail29Sm90TmaWarpSpecializedAdapterINS26_15DefaultEpilogueIfNS5_IJSB_llEEES2A_NS25_6thread17LinearCombinationIfLi1EffLNS2B_9ScaleType4KindE0ELNS_15FloatRoundStyleE2EfEENS1_15EpilogueDefaultEEEEEvvEEEEvNT_6ParamsE)
        /*0014*/ 	.word	0x00000880


	//----- nvinfo : EIATTR_MIN_STACK_SIZE
	.align		4
.L_14:
        /*0018*/ 	.byte	0x04, 0x12
        /*001a*/ 	.short	(.L_16 - .L_15)
	.align		4
.L_15:
        /*001c*/ 	.word	index@(_ZN7cutlass13device_kernelINS_4gemm6kernel13GemmUniversalIN4cute5tupleIJiiiiEEENS1_10collective13CollectiveMmaINS1_43MainloopSm90TmaGmmaWarpSpecializedSparseFP8ILi4ENS5_IJNS4_1CILi1EEESB_SB_EEENS1_35KernelTmaWarpSpecializedCooperativeEEENS5_IJNSA_ILi256EEESF_NSA_ILi128EEEEEENS_12float_e4m3_tENS5_IJNS4_6LayoutINS5_IJiNS5_IJNSA_ILi2EEEiEEEiEEENS5_IJlNS5_IJSB_SK_EEElEEEEENSJ_INS5_IJNS5_IJNSA_ILi64EEEiEEENS5_IJSG_iEEEiEEENS5_IJNS5_IJSG_NSA_ILi8192EEEEEENS5_IJSB_lEEElEEEEEEEESI_NS5_IJlSB_lEEENS4_8TiledMMAINS4_8MMA_AtomIJNS4_4SM904GMMA6SPARSE32GMMA_64x256x64_F32E4M3E4M3_SS_TNILNS14_7ScaleInE1ELS17_1ELNS14_9SparseSelE0EEEEEENSJ_INS5_IJSK_SB_SB_EEENS5_IJSB_NSA_ILi0EEES1C_EEEEENS5_IJNS4_10UnderscoreES1F_S1F_EEEEENS4_13SM90_TMA_LOADENS4_14ComposedLayoutINS4_7SwizzleILi2ELi4ELi3EEENS4_25smem_sparse_ptr_flag_bitsILi2ELi8EEENSJ_INS5_IJNS5_IJSB_NSA_ILi8EEEEEENS5_IJSK_SQ_EEEEEENS5_IJNS5_IJS1C_SG_EEESN_EEEEEEEvNS4_8identityES1I_NS1J_INS1K_ILi3ELi4ELi3EEENS4_18smem_ptr_flag_bitsILi8EEENSJ_INS5_IJS1O_SG_EEENS5_IJSG_SB_EEEEEEEvS1W_EENS_8epilogue10collective6detail29Sm90TmaWarpSpecializedAdapterINS26_15DefaultEpilogueIfNS5_IJSB_llEEES2A_NS25_6thread17LinearCombinationIfLi1EffLNS2B_9ScaleType4KindE0ELNS_15FloatRoundStyleE2EfEENS1_15EpilogueDefaultEEEEEvvEEEEvNT_6ParamsE)
        /*0020*/ 	.word	0x00000880
.L_16:


//--------------------- .nv.compat                --------------------------
	.section	.nv.compat,"",@"SHT_CUDA_COMPAT_INFO"
	.align	4
        /*0000*/ 	.byte	0x02, 0x09, 0x01, 0x00, 0x02, 0x02, 0x04, 0x00, 0x02, 0x05, 0x05, 0x00, 0x03, 0x07, 0x01, 0x01
        /*0010*/ 	.byte	0x02, 0x03, 0x01, 0x00, 0x02, 0x06, 0x01, 0x00, 0x04, 0x0b, 0x08, 0x00, 0x00, 0x00, 0x00, 0x00
        /*0020*/ 	.byte	0x00, 0x00, 0x00, 0x00


//--------------------- .nv.info._ZN7cutlass13device_kernelINS_4gemm6kernel13GemmUniversalIN4cute5tupleIJiiiiEEENS1_10collective13CollectiveMmaINS1_43MainloopSm90TmaGmmaWarpSpecializedSparseFP8ILi4ENS5_IJNS4_1CILi1EEESB_SB_EEENS1_35KernelTmaWarpSpecializedCooperativeEEENS5_IJNSA_ILi256EEESF_NSA_ILi128EEEEEENS_12float_e4m3_tENS5_IJNS4_6LayoutINS5_IJiNS5_IJNSA_ILi2EEEiEEEiEEENS5_IJlNS5_IJSB_SK_EEElEEEEENSJ_INS5_IJNS5_IJNSA_ILi64EEEiEEENS5_IJSG_iEEEiEEENS5_IJNS5_IJSG_NSA_ILi8192EEEEEENS5_IJSB_lEEElEEEEEEEESI_NS5_IJlSB_lEEENS4_8TiledMMAINS4_8MMA_AtomIJNS4_4SM904GMMA6SPARSE32GMMA_64x256x64_F32E4M3E4M3_SS_TNILNS14_7ScaleInE1ELS17_1ELNS14_9SparseSelE0EEEEEENSJ_INS5_IJSK_SB_SB_EEENS5_IJSB_NSA_ILi0EEES1C_EEEEENS5_IJNS4_10UnderscoreES1F_S1F_EEEEENS4_13SM90_TMA_LOADENS4_14ComposedLayoutINS4_7SwizzleILi2ELi4ELi3EEENS4_25smem_sparse_ptr_flag_bitsILi2ELi8EEENSJ_INS5_IJNS5_IJSB_NSA_ILi8EEEEEENS5_IJSK_SQ_EEEEEENS5_IJNS5_IJS1C_SG_EEESN_EEEEEEEvNS4_8identityES1I_NS1J_INS1K_ILi3ELi4ELi3EEENS4_18smem_ptr_flag_bitsILi8EEENSJ_INS5_IJS1O_SG_EEENS5_IJSG_SB_EEEEEEEvS1W_EENS_8epilogue10collective6detail29Sm90TmaWarpSpecializedAdapterINS26_15DefaultEpilogueIfNS5_IJSB_llEEES2A_NS25_6thread17LinearCombinationIfLi1EffLNS2B_9ScaleType4KindE0ELNS_15FloatRoundStyleE2EfEENS1_15EpilogueDefaultEEEEEvvEEEEvNT_6ParamsE --------------------------
	.section	.nv.info._ZN7cutlass13device_kernelINS_4gemm6kernel13GemmUniversalIN4cute5tupleIJiiiiEEENS1_10collective13CollectiveMmaINS1_43MainloopSm90TmaGmmaWarpSpecializedSparseFP8ILi4ENS5_IJNS4_1CILi1EEESB_SB_EEENS1_35KernelTmaWarpSpecializedCooperativeEEENS5_IJNSA_ILi256EEESF_NSA_ILi128EEEEEENS_12float_e4m3_tENS5_IJNS4_6LayoutINS5_IJiNS5_IJNSA_ILi2EEEiEEEiEEENS5_IJlNS5_IJSB_SK_EEElEEEEENSJ_INS5_IJNS5_IJNSA_ILi64EEEiEEENS5_IJSG_iEEEiEEENS5_IJNS5_IJSG_NSA_ILi8192EEEEEENS5_IJSB_lEEElEEEEEEEESI_NS5_IJlSB_lEEENS4_8TiledMMAINS4_8MMA_AtomIJNS4_4SM904GMMA6SPARSE32GMMA_64x256x64_F32E4M3E4M3_SS_TNILNS14_7ScaleInE1ELS17_1ELNS14_9SparseSelE0EEEEEENSJ_INS5_IJSK_SB_SB_EEENS5_IJSB_NSA_ILi0EEES1C_EEEEENS5_IJNS4_10UnderscoreES1F_S1F_EEEEENS4_13SM90_TMA_LOADENS4_14ComposedLayoutINS4_7SwizzleILi2ELi4ELi3EEENS4_25smem_sparse_ptr_flag_bitsILi2ELi8EEENSJ_INS5_IJNS5_IJSB_NSA_ILi8EEEEEENS5_IJSK_SQ_EEEEEENS5_IJNS5_IJS1C_SG_EEESN_EEEEEEEvNS4_8identityES1I_NS1J_INS1K_ILi3ELi4ELi3EEENS4_18smem_ptr_flag_bitsILi8EEENSJ_INS5_IJS1O_SG_EEENS5_IJSG_SB_EEEEEEEvS1W_EENS_8epilogue10collective6detail29Sm90TmaWarpSpecializedAdapterINS26_15DefaultEpilogueIfNS5_IJSB_llEEES2A_NS25_6thread17LinearCombinationIfLi1EffLNS2B_9ScaleType4KindE0ELNS_15FloatRoundStyleE2EfEENS1_15EpilogueDefaultEEEEEvvEEEEvNT_6ParamsE,"",@"SHT_CUDA_INFO"
	.sectionflags	@""
	.align	4


	//----- nvinfo : EIATTR_CUDA_API_VERSION
	.align		4
        /*0000*/ 	.byte	0x04, 0x37
        /*0002*/ 	.short	(.L_18 - .L_17)
.L_17:
        /*0004*/ 	.word	0x00000082


	//----- nvinfo : EIATTR_KPARAM_INFO
	.align		4
.L_18:
        /*0008*/ 	.byte	0x04, 0x17
        /*000a*/ 	.short	(.L_20 - .L_19)
.L_19:
        /*000c*/ 	.word	0x00000000
        /*0010*/ 	.short	0x0000
        /*0012*/ 	.short	0x0070
        /*0014*/ 	.byte	0x00, 0xf0, 0x01, 0x14


	//----- nvinfo : EIATTR_SPARSE_MMA_MASK
	.align		4
.L_20:
        /*0018*/ 	.byte	0x03, 0x50
        /*001a*/ 	.short	0x0001


	//----- nvinfo : EIATTR_MAXREG_COUNT
	.align		4
        /*001c*/ 	.byte	0x03, 0x1b
        /*001e*/ 	.short	0x00a8


	//----- nvinfo : EIATTR_NUM_BARRIERS
	.align		4
        /*0020*/ 	.byte	0x02, 0x4c
        /*0022*/ 	.byte	0x01
	.zero		1


	//----- nvinfo : EIATTR_ANNOTATIONS
	.align		4
        /*0024*/ 	.byte	0x04, 0x55
        /*0026*/ 	.short	(.L_22 - .L_21)


	//   ....[0]....
.L_21:
        /*0028*/ 	.word	0x00000001
        /*002c*/ 	.byte	0xc0, 0x05, 0x00, 0x00, 0x01, 0x00, 0x00, 0x00, 0xe0, 0x05, 0x00, 0x00, 0x01, 0x00, 0x00, 0x00
        /* <DEDUP_REMOVED lines=1368> */
        /*55bc*/ 	.byte	0xa0, 0x16, 0x02, 0x00


	//----- nvinfo : EIATTR_MERCURY_ISA_VERSION
	.align		4
.L_22:
        /*55c0*/ 	.byte	0x03, 0x5f
        /*55c2*/ 	.short	0x0101


	//----- nvinfo : EIATTR_INT_WARP_WIDE_INSTR_OFFSETS
	.align		4
        /*55c4*/ 	.byte	0x04, 0x31
        /*55c6*/ 	.short	(.L_24 - .L_23)


	//   ....[0]....
.L_23:
        /*55c8*/ 	.word	0x000004c0


	//   ....[1]....
        /*55cc*/ 	.word	0x000004e0


	//   ....[2]....
        /*55d0*/ 	.word	0x000005d0


	//----- nvinfo : EIATTR_COOP_GROUP_MASK_REGIDS
	.align		4
.L_24:
        /*55d4*/ 	.byte	0x04, 0x29
        /*55d6*/ 	.short	(.L_26 - .L_25)


	//   ....[0]....
.L_25:
        /*55d8*/ 	.word	0xffffffff


	//   ....[1]....
        /*55dc*/ 	.word	0xffffffff


	//   ....[2]....
        /*55e0*/ 	.word	0xffffffff


	//   ....[3]....
        /*55e4*/ 	.word	0xffffffff


	//   ....[4]....
        /*55e8*/ 	.word	0xffffffff


	//----- nvinfo : EIATTR_COOP_GROUP_INSTR_OFFSETS
	.align		4
.L_26:
        /*55ec*/ 	.byte	0x04, 0x28
        /*55ee*/ 	.short	(.L_28 - .L_27)


	//   ....[0]....
.L_27:
        /*55f0*/ 	.word	0x00000070


	//   ....[1]....
        /*55f4*/ 	.word	0x00000080


	//   ....[2]....
        /*55f8*/ 	.word	0x000001d0


	//   ....[3]....
        /*55fc*/ 	.word	0x000003f0


	//   ....[4]....
        /*5600*/ 	.word	0x00002920


	//----- nvinfo : EIATTR_REG_RECONFIG
	.align		4
.L_28:
        /*5604*/ 	.byte	0x01, 0x54
	.zero		2


	//----- nvinfo : EIATTR_MBARRIER_INSTR_OFFSETS
	.align		4
        /*5608*/ 	.byte	0x04, 0x39
        /*560a*/ 	.short	(.L_30 - .L_29)


	//   ....[0]....
.L_29:
        /*560c*/ 	.word	0x00000350
        /*5610*/ 	.word	0x000000ff
        /*5614*/ 	.word	0x00000000
        /*5618*/ 	.short	0x0100
        /*561a*/ 	.byte	0x09
	.zero		1


	//   ....[1]....
        /*561c*/ 	.word	0x00000360
        /*5620*/ 	.word	0x000000ff
        /*5624*/ 	.word	0x00000020
        /*5628*/ 	.short	0x0100
        /*562a*/ 	.byte	0x09
	.zero		1


	//   ....[2]....
        /*562c*/ 	.word	0x00000370
        /*5630*/ 	.word	0x000000ff
        /*5634*/ 	.word	0x00000008
        /*5638*/ 	.short	0x0100
        /*563a*/ 	.byte	0x09
	.zero		1


	//   ....[3]....
        /*563c*/ 	.word	0x00000380
        /*5640*/ 	.word	0x000000ff
        /*5644*/ 	.word	0x00000028
        /*5648*/ 	.short	0x0100
        /*564a*/ 	.byte	0x09
	.zero		1


	//   ....[4]....
        /*564c*/ 	.word	0x00000390
        /*5650*/ 	.word	0x000000ff
        /*5654*/ 	.word	0x00000010
        /*5658*/ 	.short	0x0100
        /*565a*/ 	.byte	0x09
	.zero		1


	//   ....[5]....
        /*565c*/ 	.word	0x000003a0
        /*5660*/ 	.word	0x000000ff
        /*5664*/ 	.word	0x00000030
        /*5668*/ 	.short	0x0100
        /*566a*/ 	.byte	0x09
	.zero		1


	//   ....[6]....
        /*566c*/ 	.word	0x000003b0
        /*5670*/ 	.word	0x000000ff
        /*5674*/ 	.word	0x00000018
        /*5678*/ 	.short	0x0100
        /*567a*/ 	.byte	0x09
	.zero		1


	//   ....[7]....
        /*567c*/ 	.word	0x000003c0
        /*5680*/ 	.word	0x000000ff
        /*5684*/ 	.word	0x00000038
        /*5688*/ 	.short	0x0100
        /*568a*/ 	.byte	0x09
	.zero		1


	//   ....[8]....
        /*568c*/ 	.word	0x00000600
        /*5690*/ 	.word	0x000000ff
        /*5694*/ 	.word	0x00000050
        /*5698*/ 	.short	0x0100
        /*569a*/ 	.byte	0x06
	.zero		1


	//   ....[9]....
        /*569c*/ 	.word	0x00000610
        /*56a0*/ 	.word	0x000000ff
        /*56a4*/ 	.word	0x00000058
        /*56a8*/ 	.short	0x0100
        /*56aa*/ 	.byte	0x06
	.zero		1


	//   ....[10]....
        /*56ac*/ 	.word	0x00002b90
        /*56b0*/ 	.word	0x000000ff
        /*56b4*/ 	.word	0x00000000
        /*56b8*/ 	.short	0x010a
        /*56ba*/ 	.byte	0x08
	.zero		1


	//   ....[11]....
        /*56bc*/ 	.word	0x00002cd0
        /*56c0*/ 	.word	0x000000ff
        /*56c4*/ 	.word	0x00000000
        /*56c8*/ 	.short	0x010a
        /*56ca*/ 	.byte	0x08
	.zero		1


	//   ....[12]....
        /*56cc*/ 	.word	0x00008a50
        /*56d0*/ 	.word	0x000000ff
        /*56d4*/ 	.word	0x00000000
        /*56d8*/ 	.short	0x0101
        /*56da*/ 	.byte	0x07
	.zero		1


	//   ....[13]....
        /*56dc*/ 	.word	0x00020840
        /*56e0*/ 	.word	0x00000013
        /*56e4*/ 	.word	0x00000020
        /*56e8*/ 	.short	0x010a
        /*56ea*/ 	.byte	0x3f
	.zero		1


	//   ....[14]....
        /*56ec*/ 	.word	0x00020d10
        /*56f0*/ 	.word	0x00000002
        /*56f4*/ 	.word	0x00000058
        /*56f8*/ 	.short	0x0101
        /*56fa*/ 	.byte	0x3f
	.zero		1


	//   ....[15]....
        /*56fc*/ 	.word	0x00021440
        /*5700*/ 	.word	0x00000005
        /*5704*/ 	.word	0x00000000
        /*5708*/ 	.short	0x010a
        /*570a*/ 	.byte	0x3f
	.zero		1


	//   ....[16]....
        /*570c*/ 	.word	0x000214d0
        /*5710*/ 	.word	0x00000007
        /*5714*/ 	.word	0x00000000
        /*5718*/ 	.short	0x010a
        /*571a*/ 	.byte	0x3f
	.zero		1


	//   ....[17]....
        /*571c*/ 	.word	0x00021560
        /*5720*/ 	.word	0x00000007
        /*5724*/ 	.word	0x00000000
        /*5728*/ 	.short	0x010a
        /*572a*/ 	.byte	0x3f
	.zero		1


	//   ....[18]....
        /*572c*/ 	.word	0x000215f0
        /*5730*/ 	.word	0x00000003
        /*5734*/ 	.word	0x00000000
        /*5738*/ 	.short	0x010a
        /*573a*/ 	.byte	0x3f
	.zero		1


	//   ....[19]....
        /*573c*/ 	.word	0x00021670
        /*5740*/ 	.word	0x00000000
        /*5744*/ 	.word	0x00000000
        /*5748*/ 	.short	0x010a
        /*574a*/ 	.byte	0x3f
	.zero		1


	//   ....[20]....
        /*574c*/ 	.word	0x00021750
        /*5750*/ 	.word	0x00000013
        /*5754*/ 	.word	0x00000020
        /*5758*/ 	.short	0x010a
        /*575a*/ 	.byte	0x3f
	.zero		1


	//   ....[21]....
        /*575c*/ 	.word	0x00021830
        /*5760*/ 	.word	0x00000005
        /*5764*/ 	.word	0x00000000
        /*5768*/ 	.short	0x010a
        /*576a*/ 	.byte	0x3f
	.zero		1


	//   ....[22]....
        /*576c*/ 	.word	0x00021880
        /*5770*/ 	.word	0x00000007
        /*5774*/ 	.word	0x00000000
        /*5778*/ 	.short	0x010a
        /*577a*/ 	.byte	0x3f
	.zero		1


	//   ....[23]....
        /*577c*/ 	.word	0x000218d0
        /*5780*/ 	.word	0x00000007
        /*5784*/ 	.word	0x00000000
        /*5788*/ 	.short	0x010a
        /*578a*/ 	.byte	0x3f
	.zero		1


	//----- nvinfo : EIATTR_NUM_MBARRIERS
	.align		4
.L_30:
        /*578c*/ 	.byte	0x03, 0x38
        /*578e*/ 	.short	0x000a


	//----- nvinfo : EIATTR_EXIT_INSTR_OFFSETS
	.align		4
        /*5790*/ 	.byte	0x04, 0x1c
        /*5792*/ 	.short	(.L_32 - .L_31)


	//   ....[0]....
.L_31:
        /*5794*/ 	.word	0x00000670


	//   ....[1]....
        /*5798*/ 	.word	0x00000fd0


	//   ....[2]....
        /*579c*/ 	.word	0x0001fe60


	//   ....[3]....
        /*57a0*/ 	.word	0x000204c0


	//   ....[4]....
        /*57a4*/ 	.word	0x00021640


	//----- nvinfo : EIATTR_MAX_THREADS
	.align		4
.L_32:
        /*57a8*/ 	.byte	0x04, 0x05
        /*57aa*/ 	.short	(.L_34 - .L_33)
.L_33:
        /*57ac*/ 	.word	0x00000180
        /*57b0*/ 	.word	0x00000001
        /*57b4*/ 	.word	0x00000001


	//----- nvinfo : EIATTR_CRS_STACK_SIZE
	.align		4
.L_34:
        /*57b8*/ 	.byte	0x04, 0x1e
        /*57ba*/ 	.short	(.L_36 - .L_35)
.L_35:
        /*57bc*/ 	.word	0x00000000


	//----- nvinfo : EIATTR_CBANK_PARAM_SIZE
	.align		4
.L_36:
        /*57c0*/ 	.byte	0x03, 0x19
        /*57c2*/ 	.short	0x0570


	//----- nvinfo : EIATTR_PARAM_CBANK
	.align		4
        /*57c4*/ 	.byte	0x04, 0x0a
        /*57c6*/ 	.short	(.L_38 - .L_37)
	.align		4
.L_37:
        /*57c8*/ 	.word	index@(.nv.constant0._ZN7cutlass13device_kernelINS_4gemm6kernel13GemmUniversalIN4cute5tupleIJiiiiEEENS1_10collective13CollectiveMmaINS1_43MainloopSm90TmaGmmaWarpSpecializedSparseFP8ILi4ENS5_IJNS4_1CILi1EEESB_SB_EEENS1_35KernelTmaWarpSpecializedCooperativeEEENS5_IJNSA_ILi256EEESF_NSA_ILi128EEEEEENS_12float_e4m3_tENS5_IJNS4_6LayoutINS5_IJiNS5_IJNSA_ILi2EEEiEEEiEEENS5_IJlNS5_IJSB_SK_EEElEEEEENSJ_INS5_IJNS5_IJNSA_ILi64EEEiEEENS5_IJSG_iEEEiEEENS5_IJNS5_IJSG_NSA_ILi8192EEEEEENS5_IJSB_lEEElEEEEEEEESI_NS5_IJlSB_lEEENS4_8TiledMMAINS4_8MMA_AtomIJNS4_4SM904GMMA6SPARSE32GMMA_64x256x64_F32E4M3E4M3_SS_TNILNS14_7ScaleInE1ELS17_1ELNS14_9SparseSelE0EEEEEENSJ_INS5_IJSK_SB_SB_EEENS5_IJSB_NSA_ILi0EEES1C_EEEEENS5_IJNS4_10UnderscoreES1F_S1F_EEEEENS4_13SM90_TMA_LOADENS4_14ComposedLayoutINS4_7SwizzleILi2ELi4ELi3EEENS4_25smem_sparse_ptr_flag_bitsILi2ELi8EEENSJ_INS5_IJNS5_IJSB_NSA_ILi8EEEEEENS5_IJSK_SQ_EEEEEENS5_IJNS5_IJS1C_SG_EEESN_EEEEEEEvNS4_8identityES1I_NS1J_INS1K_ILi3ELi4ELi3EEENS4_18smem_ptr_flag_bitsILi8EEENSJ_INS5_IJS1O_SG_EEENS5_IJSG_SB_EEEEEEEvS1W_EENS_8epilogue10collective6detail29Sm90TmaWarpSpecializedAdapterINS26_15DefaultEpilogueIfNS5_IJSB_llEEES2A_NS25_6thread17LinearCombinationIfLi1EffLNS2B_9ScaleType4KindE0ELNS_15FloatRoundStyleE2EfEENS1_15EpilogueDefaultEEEEEvvEEEEvNT_6ParamsE)
        /*57cc*/ 	.short	0x0210
        /*57ce*/ 	.short	0x0570


	//----- nvinfo : EIATTR_SW_WAR
	.align		4
.L_38:
        /*57d0*/ 	.byte	0x04, 0x36
        /*57d2*/ 	.short	(.L_40 - .L_39)
.L_39:
        /*57d4*/ 	.word	0x00000008
.L_40:


//--------------------- .nv.callgraph             --------------------------
	.section	.nv.callgraph,"",@"SHT_CUDA_CALLGRAPH"
	.align	4
	.sectionentsize	8
	.align		4
        /*0000*/ 	.word	0x00000000
	.align		4
        /*0004*/ 	.word	0xffffffff
	.align		4
        /*0008*/ 	.word	0x00000000
	.align		4
        /*000c*/ 	.word	0xfffffffe
	.align		4
        /*0010*/ 	.word	0x00000000
	.align		4
        /*0014*/ 	.word	0xfffffffd
	.align		4
        /*0018*/ 	.word	0x00000000
	.align		4
        /*001c*/ 	.word	0xfffffffc


//--------------------- .nv.constant4             --------------------------
	.section	.nv.constant4,"a",@progbits
	.align	8
	.align		8
.nv.constant4:
        /*0000*/ 	.dword	_ZN39_INTERNAL_7af2df81_4_k_cu_efa98411_27864cuda3std3__45__cpo5beginE
	.align		8
        /*0008*/ 	.dword	_ZN39_INTERNAL_7af2df81_4_k_cu_efa98411_27864cuda3std3__45__cpo3endE
	.align		8
        /*0010*/ 	.dword	_ZN39_INTERNAL_7af2df81_4_k_cu_efa98411_27864cuda3std3__45__cpo6cbeginE
	.align		8
        /*0018*/ 	.dword	_ZN39_INTERNAL_7af2df81_4_k_cu_efa98411_27864cuda3std3__45__cpo4cendE
	.align		8
        /*0020*/ 	.dword	_ZN39_INTERNAL_7af2df81_4_k_cu_efa98411_27864cuda3std3__441_GLOBAL__N__7af2df81_4_k_cu_efa98411_27866ignoreE
	.align		8
        /*0028*/ 	.dword	_ZN39_INTERNAL_7af2df81_4_k_cu_efa98411_27864cuda3std3__419piecewise_constructE
	.align		8
        /*0030*/ 	.dword	_ZN39_INTERNAL_7af2df81_4_k_cu_efa98411_27864cuda3std3__48in_placeE
	.align		8
        /*0038*/ 	.dword	_ZN39_INTERNAL_7af2df81_4_k_cu_efa98411_27864cuda3std6ranges3__45__cpo4swapE
	.align		8
        /*0040*/ 	.dword	_ZN39_INTERNAL_7af2df81_4_k_cu_efa98411_27864cuda3std6ranges3__45__cpo9iter_moveE
	.align		8
        /*0048*/ 	.dword	_ZN39_INTERNAL_7af2df81_4_k_cu_efa98411_27864cute7productE
	.align		8
        /*0050*/ 	.dword	_ZN39_INTERNAL_7af2df81_4_k_cu_efa98411_27864cute1_E


//--------------------- .text._ZN7cutlass13device_kernelINS_4gemm6kernel13GemmUniversalIN4cute5tupleIJiiiiEEENS1_10collective13CollectiveMmaINS1_43MainloopSm90TmaGmmaWarpSpecializedSparseFP8ILi4ENS5_IJNS4_1CILi1EEESB_SB_EEENS1_35KernelTmaWarpSpecializedCooperativeEEENS5_IJNSA_ILi256EEESF_NSA_ILi128EEEEEENS_12float_e4m3_tENS5_IJNS4_6LayoutINS5_IJiNS5_IJNSA_ILi2EEEiEEEiEEENS5_IJlNS5_IJSB_SK_EEElEEEEENSJ_INS5_IJNS5_IJNSA_ILi64EEEiEEENS5_IJSG_iEEEiEEENS5_IJNS5_IJSG_NSA_ILi8192EEEEEENS5_IJSB_lEEElEEEEEEEESI_NS5_IJlSB_lEEENS4_8TiledMMAINS4_8MMA_AtomIJNS4_4SM904GMMA6SPARSE32GMMA_64x256x64_F32E4M3E4M3_SS_TNILNS14_7ScaleInE1ELS17_1ELNS14_9SparseSelE0EEEEEENSJ_INS5_IJSK_SB_SB_EEENS5_IJSB_NSA_ILi0EEES1C_EEEEENS5_IJNS4_10UnderscoreES1F_S1F_EEEEENS4_13SM90_TMA_LOADENS4_14ComposedLayoutINS4_7SwizzleILi2ELi4ELi3EEENS4_25smem_sparse_ptr_flag_bitsILi2ELi8EEENSJ_INS5_IJNS5_IJSB_NSA_ILi8EEEEEENS5_IJSK_SQ_EEEEEENS5_IJNS5_IJS1C_SG_EEESN_EEEEEEEvNS4_8identityES1I_NS1J_INS1K_ILi3ELi4ELi3EEENS4_18smem_ptr_flag_bitsILi8EEENSJ_INS5_IJS1O_SG_EEENS5_IJSG_SB_EEEEEEEvS1W_EENS_8epilogue10collective6detail29Sm90TmaWarpSpecializedAdapterINS26_15DefaultEpilogueIfNS5_IJSB_llEEES2A_NS25_6thread17LinearCombinationIfLi1EffLNS2B_9ScaleType4KindE0ELNS_15FloatRoundStyleE2EfEENS1_15EpilogueDefaultEEEEEvvEEEEvNT_6ParamsE --------------------------
	.section	.text._ZN7cutlass13device_kernelINS_4gemm6kernel13GemmUniversalIN4cute5tupleIJiiiiEEENS1_10collective13CollectiveMmaINS1_43MainloopSm90TmaGmmaWarpSpecializedSparseFP8ILi4ENS5_IJNS4_1CILi1EEESB_SB_EEENS1_35KernelTmaWarpSpecializedCooperativeEEENS5_IJNSA_ILi256EEESF_NSA_ILi128EEEEEENS_12float_e4m3_tENS5_IJNS4_6LayoutINS5_IJiNS5_IJNSA_ILi2EEEiEEEiEEENS5_IJlNS5_IJSB_SK_EEElEEEEENSJ_INS5_IJNS5_IJNSA_ILi64EEEiEEENS5_IJSG_iEEEiEEENS5_IJNS5_IJSG_NSA_ILi8192EEEEEENS5_IJSB_lEEElEEEEEEEESI_NS5_IJlSB_lEEENS4_8TiledMMAINS4_8MMA_AtomIJNS4_4SM904GMMA6SPARSE32GMMA_64x256x64_F32E4M3E4M3_SS_TNILNS14_7ScaleInE1ELS17_1ELNS14_9SparseSelE0EEEEEENSJ_INS5_IJSK_SB_SB_EEENS5_IJSB_NSA_ILi0EEES1C_EEEEENS5_IJNS4_10UnderscoreES1F_S1F_EEEEENS4_13SM90_TMA_LOADENS4_14ComposedLayoutINS4_7SwizzleILi2ELi4ELi3EEENS4_25smem_sparse_ptr_flag_bitsILi2ELi8EEENSJ_INS5_IJNS5_IJSB_NSA_ILi8EEEEEENS5_IJSK_SQ_EEEEEENS5_IJNS5_IJS1C_SG_EEESN_EEEEEEEvNS4_8identityES1I_NS1J_INS1K_ILi3ELi4ELi3EEENS4_18smem_ptr_flag_bitsILi8EEENSJ_INS5_IJS1O_SG_EEENS5_IJSG_SB_EEEEEEEvS1W_EENS_8epilogue10collective6detail29Sm90TmaWarpSpecializedAdapterINS26_15DefaultEpilogueIfNS5_IJSB_llEEES2A_NS25_6thread17LinearCombinationIfLi1EffLNS2B_9ScaleType4KindE0ELNS_15FloatRoundStyleE2EfEENS1_15EpilogueDefaultEEEEEvvEEEEvNT_6ParamsE,"ax",@progbits
	.align	128
.text._ZN7cutlass13device_kernelINS_4gemm6kernel13GemmUniversalIN4cute5tupleIJiiiiEEENS1_10collective13CollectiveMmaINS1_43MainloopSm90TmaGmmaWarpSpecializedSparseFP8ILi4ENS5_IJNS4_1CILi1EEESB_SB_EEENS1_35KernelTmaWarpSpecializedCooperativeEEENS5_IJNSA_ILi256EEESF_NSA_ILi128EEEEEENS_12float_e4m3_tENS5_IJNS4_6LayoutINS5_IJiNS5_IJNSA_ILi2EEEiEEEiEEENS5_IJlNS5_IJSB_SK_EEElEEEEENSJ_INS5_IJNS5_IJNSA_ILi64EEEiEEENS5_IJSG_iEEEiEEENS5_IJNS5_IJSG_NSA_ILi8192EEEEEENS5_IJSB_lEEElEEEEEEEESI_NS5_IJlSB_lEEENS4_8TiledMMAINS4_8MMA_AtomIJNS4_4SM904GMMA6SPARSE32GMMA_64x256x64_F32E4M3E4M3_SS_TNILNS14_7ScaleInE1ELS17_1ELNS14_9SparseSelE0EEEEEENSJ_INS5_IJSK_SB_SB_EEENS5_IJSB_NSA_ILi0EEES1C_EEEEENS5_IJNS4_10UnderscoreES1F_S1F_EEEEENS4_13SM90_TMA_LOADENS4_14ComposedLayoutINS4_7SwizzleILi2ELi4ELi3EEENS4_25smem_sparse_ptr_flag_bitsILi2ELi8EEENSJ_INS5_IJNS5_IJSB_NSA_ILi8EEEEEENS5_IJSK_SQ_EEEEEENS5_IJNS5_IJS1C_SG_EEESN_EEEEEEEvNS4_8identityES1I_NS1J_INS1K_ILi3ELi4ELi3EEENS4_18smem_ptr_flag_bitsILi8EEENSJ_INS5_IJS1O_SG_EEENS5_IJSG_SB_EEEEEEEvS1W_EENS_8epilogue10collective6detail29Sm90TmaWarpSpecializedAdapterINS26_15DefaultEpilogueIfNS5_IJSB_llEEES2A_NS25_6thread17LinearCombinationIfLi1EffLNS2B_9ScaleType4KindE0ELNS_15FloatRoundStyleE2EfEENS1_15EpilogueDefaultEEEEEvvEEEEvNT_6ParamsE:
        .type           _ZN7cutlass13device_kernelINS_4gemm6kernel13GemmUniversalIN4cute5tupleIJiiiiEEENS1_10collective13CollectiveMmaINS1_43MainloopSm90TmaGmmaWarpSpecializedSparseFP8ILi4ENS5_IJNS4_1CILi1EEESB_SB_EEENS1_35KernelTmaWarpSpecializedCooperativeEEENS5_IJNSA_ILi256EEESF_NSA_ILi128EEEEEENS_12float_e4m3_tENS5_IJNS4_6LayoutINS5_IJiNS5_IJNSA_ILi2EEEiEEEiEEENS5_IJlNS5_IJSB_SK_EEElEEEEENSJ_INS5_IJNS5_IJNSA_ILi64EEEiEEENS5_IJSG_iEEEiEEENS5_IJNS5_IJSG_NSA_ILi8192EEEEEENS5_IJSB_lEEElEEEEEEEESI_NS5_IJlSB_lEEENS4_8TiledMMAINS4_8MMA_AtomIJNS4_4SM904GMMA6SPARSE32GMMA_64x256x64_F32E4M3E4M3_SS_TNILNS14_7ScaleInE1ELS17_1ELNS14_9SparseSelE0EEEEEENSJ_INS5_IJSK_SB_SB_EEENS5_IJSB_NSA_ILi0EEES1C_EEEEENS5_IJNS4_10UnderscoreES1F_S1F_EEEEENS4_13SM90_TMA_LOADENS4_14ComposedLayoutINS4_7SwizzleILi2ELi4ELi3EEENS4_25smem_sparse_ptr_flag_bitsILi2ELi8EEENSJ_INS5_IJNS5_IJSB_NSA_ILi8EEEEEENS5_IJSK_SQ_EEEEEENS5_IJNS5_IJS1C_SG_EEESN_EEEEEEEvNS4_8identityES1I_NS1J_INS1K_ILi3ELi4ELi3EEENS4_18smem_ptr_flag_bitsILi8EEENSJ_INS5_IJS1O_SG_EEENS5_IJSG_SB_EEEEEEEvS1W_EENS_8epilogue10collective6detail29Sm90TmaWarpSpecializedAdapterINS26_15DefaultEpilogueIfNS5_IJSB_llEEES2A_NS25_6thread17LinearCombinationIfLi1EffLNS2B_9ScaleType4KindE0ELNS_15FloatRoundStyleE2EfEENS1_15EpilogueDefaultEEEEEvvEEEEvNT_6ParamsE,@function
        .size           _ZN7cutlass13device_kernelINS_4gemm6kernel13GemmUniversalIN4cute5tupleIJiiiiEEENS1_10collective13CollectiveMmaINS1_43MainloopSm90TmaGmmaWarpSpecializedSparseFP8ILi4ENS5_IJNS4_1CILi1EEESB_SB_EEENS1_35KernelTmaWarpSpecializedCooperativeEEENS5_IJNSA_ILi256EEESF_NSA_ILi128EEEEEENS_12float_e4m3_tENS5_IJNS4_6LayoutINS5_IJiNS5_IJNSA_ILi2EEEiEEEiEEENS5_IJlNS5_IJSB_SK_EEElEEEEENSJ_INS5_IJNS5_IJNSA_ILi64EEEiEEENS5_IJSG_iEEEiEEENS5_IJNS5_IJSG_NSA_ILi8192EEEEEENS5_IJSB_lEEElEEEEEEEESI_NS5_IJlSB_lEEENS4_8TiledMMAINS4_8MMA_AtomIJNS4_4SM904GMMA6SPARSE32GMMA_64x256x64_F32E4M3E4M3_SS_TNILNS14_7ScaleInE1ELS17_1ELNS14_9SparseSelE0EEEEEENSJ_INS5_IJSK_SB_SB_EEENS5_IJSB_NSA_ILi0EEES1C_EEEEENS5_IJNS4_10UnderscoreES1F_S1F_EEEEENS4_13SM90_TMA_LOADENS4_14ComposedLayoutINS4_7SwizzleILi2ELi4ELi3EEENS4_25smem_sparse_ptr_flag_bitsILi2ELi8EEENSJ_INS5_IJNS5_IJSB_NSA_ILi8EEEEEENS5_IJSK_SQ_EEEEEENS5_IJNS5_IJS1C_SG_EEESN_EEEEEEEvNS4_8identityES1I_NS1J_INS1K_ILi3ELi4ELi3EEENS4_18smem_ptr_flag_bitsILi8EEENSJ_INS5_IJS1O_SG_EEENS5_IJSG_SB_EEEEEEEvS1W_EENS_8epilogue10collective6detail29Sm90TmaWarpSpecializedAdapterINS26_15DefaultEpilogueIfNS5_IJSB_llEEES2A_NS25_6thread17LinearCombinationIfLi1EffLNS2B_9ScaleType4KindE0ELNS_15FloatRoundStyleE2EfEENS1_15EpilogueDefaultEEEEEvvEEEEvNT_6ParamsE,(.L_x_447 - _ZN7cutlass13device_kernelINS_4gemm6kernel13GemmUniversalIN4cute5tupleIJiiiiEEENS1_10collective13CollectiveMmaINS1_43MainloopSm90TmaGmmaWarpSpecializedSparseFP8ILi4ENS5_IJNS4_1CILi1EEESB_SB_EEENS1_35KernelTmaWarpSpecializedCooperativeEEENS5_IJNSA_ILi256EEESF_NSA_ILi128EEEEEENS_12float_e4m3_tENS5_IJNS4_6LayoutINS5_IJiNS5_IJNSA_ILi2EEEiEEEiEEENS5_IJlNS5_IJSB_SK_EEElEEEEENSJ_INS5_IJNS5_IJNSA_ILi64EEEiEEENS5_IJSG_iEEEiEEENS5_IJNS5_IJSG_NSA_ILi8192EEEEEENS5_IJSB_lEEElEEEEEEEESI_NS5_IJlSB_lEEENS4_8TiledMMAINS4_8MMA_AtomIJNS4_4SM904GMMA6SPARSE32GMMA_64x256x64_F32E4M3E4M3_SS_TNILNS14_7ScaleInE1ELS17_1ELNS14_9SparseSelE0EEEEEENSJ_INS5_IJSK_SB_SB_EEENS5_IJSB_NSA_ILi0EEES1C_EEEEENS5_IJNS4_10UnderscoreES1F_S1F_EEEEENS4_13SM90_TMA_LOADENS4_14ComposedLayoutINS4_7SwizzleILi2ELi4ELi3EEENS4_25smem_sparse_ptr_flag_bitsILi2ELi8EEENSJ_INS5_IJNS5_IJSB_NSA_ILi8EEEEEENS5_IJSK_SQ_EEEEEENS5_IJNS5_IJS1C_SG_EEESN_EEEEEEEvNS4_8identityES1I_NS1J_INS1K_ILi3ELi4ELi3EEENS4_18smem_ptr_flag_bitsILi8EEENSJ_INS5_IJS1O_SG_EEENS5_IJSG_SB_EEEEEEEvS1W_EENS_8epilogue10collective6detail29Sm90TmaWarpSpecializedAdapterINS26_15DefaultEpilogueIfNS5_IJSB_llEEES2A_NS25_6thread17LinearCombinationIfLi1EffLNS2B_9ScaleType4KindE0ELNS_15FloatRoundStyleE2EfEENS1_15EpilogueDefaultEEEEEvvEEEEvNT_6ParamsE)
        .other          _ZN7cutlass13device_kernelINS_4gemm6kernel13GemmUniversalIN4cute5tupleIJiiiiEEENS1_10collective13CollectiveMmaINS1_43MainloopSm90TmaGmmaWarpSpecializedSparseFP8ILi4ENS5_IJNS4_1CILi1EEESB_SB_EEENS1_35KernelTmaWarpSpecializedCooperativeEEENS5_IJNSA_ILi256EEESF_NSA_ILi128EEEEEENS_12float_e4m3_tENS5_IJNS4_6LayoutINS5_IJiNS5_IJNSA_ILi2EEEiEEEiEEENS5_IJlNS5_IJSB_SK_EEElEEEEENSJ_INS5_IJNS5_IJNSA_ILi64EEEiEEENS5_IJSG_iEEEiEEENS5_IJNS5_IJSG_NSA_ILi8192EEEEEENS5_IJSB_lEEElEEEEEEEESI_NS5_IJlSB_lEEENS4_8TiledMMAINS4_8MMA_AtomIJNS4_4SM904GMMA6SPARSE32GMMA_64x256x64_F32E4M3E4M3_SS_TNILNS14_7ScaleInE1ELS17_1ELNS14_9SparseSelE0EEEEEENSJ_INS5_IJSK_SB_SB_EEENS5_IJSB_NSA_ILi0EEES1C_EEEEENS5_IJNS4_10UnderscoreES1F_S1F_EEEEENS4_13SM90_TMA_LOADENS4_14ComposedLayoutINS4_7SwizzleILi2ELi4ELi3EEENS4_25smem_sparse_ptr_flag_bitsILi2ELi8EEENSJ_INS5_IJNS5_IJSB_NSA_ILi8EEEEEENS5_IJSK_SQ_EEEEEENS5_IJNS5_IJS1C_SG_EEESN_EEEEEEEvNS4_8identityES1I_NS1J_INS1K_ILi3ELi4ELi3EEENS4_18smem_ptr_flag_bitsILi8EEENSJ_INS5_IJS1O_SG_EEENS5_IJSG_SB_EEEEEEEvS1W_EENS_8epilogue10collective6detail29Sm90TmaWarpSpecializedAdapterINS26_15DefaultEpilogueIfNS5_IJSB_llEEES2A_NS25_6thread17LinearCombinationIfLi1EffLNS2B_9ScaleType4KindE0ELNS_15FloatRoundStyleE2EfEENS1_15EpilogueDefaultEEEEEvvEEEEvNT_6ParamsE,@"STO_CUDA_ENTRY STV_DEFAULT"
_ZN7cutlass13device_kernelINS_4gemm6kernel13GemmUniversalIN4cute5tupleIJiiiiEEENS1_10collective13CollectiveMmaINS1_43MainloopSm90TmaGmmaWarpSpecializedSparseFP8ILi4ENS5_IJNS4_1CILi1EEESB_SB_EEENS1_35KernelTmaWarpSpecializedCooperativeEEENS5_IJNSA_ILi256EEESF_NSA_ILi128EEEEEENS_12float_e4m3_tENS5_IJNS4_6LayoutINS5_IJiNS5_IJNSA_ILi2EEEiEEEiEEENS5_IJlNS5_IJSB_SK_EEElEEEEENSJ_INS5_IJNS5_IJNSA_ILi64EEEiEEENS5_IJSG_iEEEiEEENS5_IJNS5_IJSG_NSA_ILi8192EEEEEENS5_IJSB_lEEElEEEEEEEESI_NS5_IJlSB_lEEENS4_8TiledMMAINS4_8MMA_AtomIJNS4_4SM904GMMA6SPARSE32GMMA_64x256x64_F32E4M3E4M3_SS_TNILNS14_7ScaleInE1ELS17_1ELNS14_9SparseSelE0EEEEEENSJ_INS5_IJSK_SB_SB_EEENS5_IJSB_NSA_ILi0EEES1C_EEEEENS5_IJNS4_10UnderscoreES1F_S1F_EEEEENS4_13SM90_TMA_LOADENS4_14ComposedLayoutINS4_7SwizzleILi2ELi4ELi3EEENS4_25smem_sparse_ptr_flag_bitsILi2ELi8EEENSJ_INS5_IJNS5_IJSB_NSA_ILi8EEEEEENS5_IJSK_SQ_EEEEEENS5_IJNS5_IJS1C_SG_EEESN_EEEEEEEvNS4_8identityES1I_NS1J_INS1K_ILi3ELi4ELi3EEENS4_18smem_ptr_flag_bitsILi8EEENSJ_INS5_IJS1O_SG_EEENS5_IJSG_SB_EEEEEEEvS1W_EENS_8epilogue10collective6detail29Sm90TmaWarpSpecializedAdapterINS26_15DefaultEpilogueIfNS5_IJSB_llEEES2A_NS25_6thread17LinearCombinationIfLi1EffLNS2B_9ScaleType4KindE0ELNS_15FloatRoundStyleE2EfEENS1_15EpilogueDefaultEEEEEvvEEEEvNT_6ParamsE:
[----:B------:R-:W0:Y:S02]  /*0000*/  LDC R1, c[0x0][0x28] ;  /* 0x00000a00ff017b82 */ /* 0x000e240000000800 */
[----:B0-----:R-:W-:Y:S01]  /*0010*/  IADD3 R1, R1, -0x880, RZ ;  /* 0xfffff78001017810 */ /* 0x001fe20007ffe0ff */
[----:B------:R-:W0:Y:S01]  /*0020*/  S2R R2, SR_TID.X ;  /* 0x0000000000027919 */ /* 0x000e220000002100 */
[----:B------:R-:W-:Y:S01]  /*0030*/  ELECT P0, URZ, PT ;  /* 0x00000000003f782f */ /* 0x000fe20003800000 */
[----:B------:R-:W-:Y:S01]  /*0040*/  BSSY B0, `(.L_x_0) ;  /* 0x0000018000007945 */ /* 0x000fe20003800000 */
[--C-:B0-----:R-:W-:Y:S02]  /*0050*/  SHF.R.U32.HI R0, RZ, 0x5, R2.reuse ;  /* 0x00000005ff007819 */ /* 0x101fe40000011602 */
[----:B------:R-:W-:-:S03]  /*0060*/  SHF.R.U32.HI R2, RZ, 0x7, R2 ;  /* 0x00000007ff027819 */ /* 0x000fc60000011602 */
[----:B------:R-:W0:Y:S04]  /*0070*/  SHFL.IDX PT, R3, R0, RZ, 0x1f ;  /* 0x00001fff00037589 */ /* 0x000e2800000e0000 */
[----:B------:R-:W1:Y:S01]  /*0080*/  SHFL.IDX PT, R2, R2, RZ, 0x1f ;  /* 0x00001fff02027589 */ /* 0x000e6200000e0000 */
[----:B0-----:R-:W-:Y:S02]  /*0090*/  R2UR UR4, R3 ;  /* 0x00000000030472ca */ /* 0x001fe400000e0000 */
[----:B-1----:R-:W-:-:S11]  /*00a0*/  R2UR UR6, R2 ;  /* 0x00000000020672ca */ /* 0x002fd600000e0000 */
[----:B------:R-:W-:Y:S02]  /*00b0*/  USHF.R.S32.HI UR5, URZ, 0x1f, UR4 ;  /* 0x0000001f3f057899 */ /* 0x000fe40008011404 */
[----:B------:R-:W-:Y:S02]  /*00c0*/  ISETP.NE.OR P0, PT, RZ, UR4, !P0 ;  /* 0x00000004ff007c0c */ /* 0x000fe4000c705670 */
[----:B------:R-:W-:-:S04]  /*00d0*/  ULEA.HI UR5, UR5, UR4, URZ, 0x2 ;  /* 0x0000000405057291 */ /* 0x000fc8000f8f103f */
[----:B------:R-:W-:-:S04]  /*00e0*/  ULOP3.LUT UR5, UR5, 0xfffffffc, URZ, 0xc0, !UPT ;  /* 0xfffffffc05057892 */ /* 0x000fc8000f8ec03f */
[----:B------:R-:W-:-:S03]  /*00f0*/  UIADD3 UR8, UR4, -UR5, URZ ;  /* 0x8000000504087290 */ /* 0x000fc6000fffe03f */
[----:B------:R-:W-:Y:S09]  /*0100*/  @P0 BRA `(.L_x_1) ;  /* 0x00000000002c0947 */ /* 0x000ff20003800000 */
[----:B------:R-:W-:Y:S02]  /*0110*/  ULDC.64 UR4, c[0x0][0x198] ;  /* 0x0000660000047ab9 */ /* 0x000fe40000000a00 */
[----:B------:R-:W-:Y:S02]  /*0120*/  UIADD3 UR10, UP0, UR4, 0xf0, URZ ;  /* 0x000000f0040a7890 */ /* 0x000fe4000ff1e03f */
[----:B------:R-:W-:Y:S02]  /*0130*/  UIADD3 UR12, UP1, UR4, 0x1f0, URZ ;  /* 0x000001f0040c7890 */ /* 0x000fe4000ff3e03f */
[----:B------:R-:W-:Y:S02]  /*0140*/  UIADD3 UR4, UP2, UR4, 0x2f0, URZ ;  /* 0x000002f004047890 */ /* 0x000fe4000ff5e03f */
[----:B------:R-:W-:Y:S02]  /*0150*/  UIADD3.X UR11, URZ, UR5, URZ, UP0, !UPT ;  /* 0x000000053f0b7290 */ /* 0x000fe400087fe43f */
[----:B------:R-:W-:-:S02]  /*0160*/  UIADD3.X UR13, URZ, UR5, URZ, UP1, !UPT ;  /* 0x000000053f0d7290 */ /* 0x000fc40008ffe43f */
[----:B------:R-:W-:-:S05]  /*0170*/  UIADD3.X UR5, URZ, UR5, URZ, UP2, !UPT ;  /* 0x000000053f057290 */ /* 0x000fca00097fe43f */
[----:B------:R0:W-:Y:S02]  /*0180*/  UTMACCTL.PF [UR10] ;  /* 0x000000000a0079b9 */ /* 0x0001e40008040000 */
[----:B------:R0:W-:Y:S02]  /*0190*/  UTMACCTL.PF [UR12] ;  /* 0x000000000c0079b9 */ /* 0x0001e40008040000 */
[----:B------:R0:W-:Y:S02]  /*01a0*/  UTMACCTL.PF [UR4] ;  /* 0x00000000040079b9 */ /* 0x0001e40008040000 */
[----:B0-----:R-:W-:Y:S01]  /*01b0*/  NOP ;  /* 0x0000000000007918 */ /* 0x001fe20000000000 */
.L_x_1:
[----:B------:R-:W-:Y:S05]  /*01c0*/  BSYNC B0 ;  /* 0x0000000000007941 */ /* 0x000fea0003800000 */
.L_x_0:
[----:B------:R-:W0:Y:S01]  /*01d0*/  SHFL.IDX PT, R2, R0, RZ, 0x1f ;  /* 0x00001fff00027589 */ /* 0x000e2200000e0000 */
[----:B------:R-:W-:Y:S01]  /*01e0*/  UISETP.NE.AND UP0, UPT, UR8, 0x3, UPT ;  /* 0x000000030800788c */ /* 0x000fe2000bf05270 */
[----:B------:R-:W-:Y:S01]  /*01f0*/  ISETP.NE.AND P1, PT, RZ, UR6, PT ;  /* 0x00000006ff007c0c */ /* 0x000fe2000bf25270 */
[----:B------:R-:W-:Y:S02]  /*0200*/  UIADD3 UR10, UR6, -0x1, URZ ;  /* 0xffffffff060a7890 */ /* 0x000fe4000fffe03f */
[----:B------:R-:W-:Y:S02]  /*0210*/  UISETP.EQ.OR UP0, UPT, UR8, URZ, !UP0 ;  /* 0x0000003f0800728c */ /* 0x000fe4000c702670 */
[----:B------:R-:W-:Y:S02]  /*0220*/  UISETP.GE.U32.AND UP1, UPT, UR10, 0x2, UPT ;  /* 0x000000020a00788c */ /* 0x000fe4000bf26070 */
[----:B------:R-:W-:-:S04]  /*0230*/  UISETP.EQ.AND UP0, UPT, UR6, URZ, UP0 ;  /* 0x0000003f0600728c */ /* 0x000fc80008702270 */
[----:B------:R-:W-:-:S04]  /*0240*/  USEL UR14, URZ, 0x1, !UP0 ;  /* 0x000000013f0e7887 */ /* 0x000fc8000c000000 */
[----:B------:R-:W-:Y:S01]  /*0250*/  USEL UR14, UR14, 0x2, UP1 ;  /* 0x000000020e0e7887 */ /* 0x000fe20008800000 */
[----:B0-----:R-:W-:-:S13]  /*0260*/  ISETP.NE.AND P0, PT, R2, RZ, PT ;  /* 0x000000ff0200720c */ /* 0x001fda0003f05270 */
[----:B------:R-:W-:Y:S05]  /*0270*/  @P0 BRA `(.L_x_2) ;  /* 0x0000000000580947 */ /* 0x000fea0003800000 */
[----:B------:R-:W0:Y:S01]  /*0280*/  S2UR UR9, SR_CgaCtaId ;  /* 0x00000000000979c3 */ /* 0x000e220000008800 */
[----:B------:R-:W-:Y:S01]  /*0290*/  UMOV UR4, 0x400 ;  /* 0x0000040000047882 */ /* 0x000fe20000000000 */
[----:B------:R-:W-:Y:S01]  /*02a0*/  UMOV UR5, 0x1 ;  /* 0x0000000100057882 */ /* 0x000fe20000000000 */
[----:B------:R-:W-:Y:S01]  /*02b0*/  UMOV UR6, 0x100 ;  /* 0x0000010000067882 */ /* 0x000fe20000000000 */
[----:B------:R-:W-:Y:S01]  /*02c0*/  ELECT P0, URZ, PT ;  /* 0x00000000003f782f */ /* 0x000fe20003800000 */
[----:B------:R-:W-:-:S04]  /*02d0*/  UIADD3 UR6, -UR6, 0x100000, URZ ;  /* 0x0010000006067890 */ /* 0x000fc8000fffe13f */
[----:B------:R-:W-:Y:S02]  /*02e0*/  USHF.L.U32 UR7, UR6, 0xb, URZ ;  /* 0x0000000b06077899 */ /* 0x000fe4000800063f */
[----:B------:R-:W-:Y:S02]  /*02f0*/  USHF.L.U32 UR6, UR6, 0x1, URZ ;  /* 0x0000000106067899 */ /* 0x000fe4000800063f */
[----:B0-----:R-:W-:Y:S02]  /*0300*/  ULEA UR9, UR9, UR4, 0x18 ;  /* 0x0000000409097291 */ /* 0x001fe4000f8ec03f */
[----:B------:R-:W-:-:S04]  /*0310*/  UIADD3 UR4, -UR5, 0x100000, URZ ;  /* 0x0010000005047890 */ /* 0x000fc8000fffe13f */
[----:B------:R-:W-:Y:S02]  /*0320*/  USHF.L.U32 UR5, UR4, 0xb, URZ ;  /* 0x0000000b04057899 */ /* 0x000fe4000800063f */
[----:B------:R-:W-:Y:S01]  /*0330*/  USHF.L.U32 UR4, UR4, 0x1, URZ ;  /* 0x0000000104047899 */ /* 0x000fe2000800063f */
[----:B------:R-:W0:Y:S11]  /*0340*/  FENCE.VIEW.ASYNC.S ;  /* 0x00000000000073c6 */ /* 0x000e360000000000 */
[----:B0-----:R0:W1:Y:S01]  /*0350*/  SYNCS.EXCH.64 URZ, [UR9], UR4 ;  /* 0x00000004093f75b2 */ /* 0x0010620008000100 */
[----:B------:R0:W2:Y:S01]  /*0360*/  SYNCS.EXCH.64 URZ, [UR9+0x20], UR6 ;  /* 0x00002006093f75b2 */ /* 0x0000a20008000100 */
[----:B------:R0:W3:Y:S01]  /*0370*/  SYNCS.EXCH.64 URZ, [UR9+0x8], UR4 ;  /* 0x00000804093f75b2 */ /* 0x0000e20008000100 */
[----:B------:R0:W4:Y:S01]  /*0380*/  SYNCS.EXCH.64 URZ, [UR9+0x28], UR6 ;  /* 0x00002806093f75b2 */ /* 0x0001220008000100 */
[----:B------:R0:W0:Y:S01]  /*0390*/  SYNCS.EXCH.64 URZ, [UR9+0x10], UR4 ;  /* 0x00001004093f75b2 */ /* 0x0000220008000100 */
[----:B------:R0:W0:Y:S01]  /*03a0*/  SYNCS.EXCH.64 URZ, [UR9+0x30], UR6 ;  /* 0x00003006093f75b2 */ /* 0x0000220008000100 */
[----:B------:R0:W0:Y:S01]  /*03b0*/  SYNCS.EXCH.64 URZ, [UR9+0x18], UR4 ;  /* 0x00001804093f75b2 */ /* 0x0000220008000100 */
[----:B------:R0:W0:Y:S01]  /*03c0*/  SYNCS.EXCH.64 URZ, [UR9+0x38], UR6 ;  /* 0x00003806093f75b2 */ /* 0x0000220008000100 */
[----:B------:R-:W-:Y:S01]  /*03d0*/  NOP ;  /* 0x0000000000007918 */ /* 0x000fe20000000000 */
.L_x_2:
[----:B------:R-:W5:Y:S01]  /*03e0*/  LDC R2, c[0x0][0x75c] ;  /* 0x0001d700ff027b82 */ /* 0x000f620000000800 */
[----:B------:R-:W1:Y:S01]  /*03f0*/  SHFL.IDX PT, R0, R0, RZ, 0x1f ;  /* 0x00001fff00007589 */ /* 0x000e6200000e0000 */
[----:B------:R-:W-:Y:S02]  /*0400*/  ELECT P0, URZ, PT ;  /* 0x00000000003f782f */ /* 0x000fe40003800000 */
[----:B------:R-:W-:Y:S01]  /*0410*/  MOV R3, RZ ;  /* 0x000000ff00037202 */ /* 0x000fe20000000f00 */
[----:B0-----:R-:W-:Y:S01]  /*0420*/  UMOV UR4, 0x20 ;  /* 0x0000002000047882 */ /* 0x001fe20000000000 */
[----:B------:R-:W0:Y:S01]  /*0430*/  S2R R11, SR_CTAID.Y ;  /* 0x00000000000b7919 */ /* 0x000e220000002600 */
[----:B------:R-:W-:Y:S01]  /*0440*/  NOP ;  /* 0x0000000000007918 */ /* 0x000fe20000000000 */
[----:B------:R-:W-:Y:S01]  /*0450*/  NOP ;  /* 0x0000000000007918 */ /* 0x000fe20000000000 */
[----:B-----5:R-:W-:Y:S02]  /*0460*/  ISETP.NE.AND P4, PT, R2, 0x1, PT ;  /* 0x000000010200780c */ /* 0x020fe40003f85270 */
[----:B------:R-:W5:Y:S01]  /*0470*/  S2R R2, SR_CTAID.X ;  /* 0x0000000000027919 */ /* 0x000f620000002500 */
[----:B-1----:R-:W-:-:S10]  /*0480*/  ISETP.NE.OR P0, PT, R0, RZ, !P0 ;  /* 0x000000ff0000720c */ /* 0x002fd40004705670 */
[----:B------:R-:W5:Y:S01]  /*0490*/  @P4 LDC R7, c[0x0][0x10] ;  /* 0x00000400ff074b82 */ /* 0x000f620000000800 */
[----:B------:R-:W-:Y:S01]  /*04a0*/  @P4 MOV R5, RZ ;  /* 0x000000ff00054202 */ /* 0x000fe20000000f00 */
[----:B0-----:R-:W-:Y:S01]  /*04b0*/  @P4 IMAD.MOV.U32 R4, RZ, RZ, R11 ;  /* 0x000000ffff044224 */ /* 0x001fe200078e000b */
[----:B------:R-:W-:Y:S01]  /*04c0*/  VOTEU.ALL UP0, P0 ;  /* 0x00000000003f7886 */ /* 0x000fe20000000000 */
[----:B------:R-:W-:Y:S01]  /*04d0*/  @P4 IMAD.MOV.U32 R13, RZ, RZ, RZ ;  /* 0x000000ffff0d4224 */ /* 0x000fe200078e00ff */
[----:B------:R-:W-:-:S03]  /*04e0*/  VOTEU.ALL UP1, P0 ;  /* 0x00000000003f7886 */ /* 0x000fc60000020000 */
[----:B------:R-:W0:Y:S01]  /*04f0*/  @!P4 LDC R9, c[0x0][0xc] ;  /* 0x00000300ff09cb82 */ /* 0x000e220000000800 */
[----:B------:R-:W-:Y:S01]  /*0500*/  @!UP0 UMOV UR6, 0x400 ;  /* 0x0000040000068882 */ /* 0x000fe20000000000 */
[----:B------:R-:W-:-:S04]  /*0510*/  @!UP0 UIADD3 UR4, -UR4, 0x100000, URZ ;  /* 0x0010000004048890 */ /* 0x000fc8000fffe13f */
[----:B------:R-:W-:Y:S02]  /*0520*/  @!UP0 USHF.L.U32 UR5, UR4, 0xb, URZ ;  /* 0x0000000b04058899 */ /* 0x000fe4000800063f */
[----:B------:R-:W-:Y:S01]  /*0530*/  @!UP0 USHF.L.U32 UR4, UR4, 0x1, URZ ;  /* 0x0000000104048899 */ /* 0x000fe2000800063f */
[----:B------:R-:W1:Y:S01]  /*0540*/  @!UP0 S2UR UR7, SR_CgaCtaId ;  /* 0x00000000000789c3 */ /* 0x000e620000008800 */
[----:B-----5:R-:W-:-:S04]  /*0550*/  @P4 IMAD.WIDE.U32 R6, R2, R7, R4 ;  /* 0x0000000702064225 */ /* 0x020fc800078e0004 */
[----:B------:R-:W-:Y:S01]  /*0560*/  @P4 IMAD.MOV.U32 R10, RZ, RZ, R6 ;  /* 0x000000ffff0a4224 */ /* 0x000fe200078e0006 */
[----:B------:R-:W-:Y:S01]  /*0570*/  @P4 IADD3 R14, R7, R13, RZ ;  /* 0x0000000d070e4210 */ /* 0x000fe20007ffe0ff */
[----:B0-----:R-:W-:-:S04]  /*0580*/  @!P4 IMAD.WIDE.U32 R4, R9, R11, R2 ;  /* 0x0000000b0904c225 */ /* 0x001fc800078e0002 */
[----:B------:R-:W-:Y:S01]  /*0590*/  @!P4 IMAD.MOV.U32 R10, RZ, RZ, R4 ;  /* 0x000000ffff0ac224 */ /* 0x000fe200078e0004 */
[----:B------:R-:W-:Y:S01]  /*05a0*/  @!P4 MOV R14, R5 ;  /* 0x00000005000ec202 */ /* 0x000fe20000000f00 */
[----:B-1----:R-:W-:-:S03]  /*05b0*/  @!UP0 ULEA UR6, UR7, UR6, 0x18 ;  /* 0x0000000607068291 */ /* 0x002fc6000f8ec03f */
[----:B------:R0:W-:Y:S01]  /*05c0*/  STL [R1+0x464], R10 ;  /* 0x0004640a01007387 */ /* 0x0001e20000100800 */
[----:B------:R-:W-:-:S03]  /*05d0*/  VOTEU.ALL UP0, P0 ;  /* 0x00000000003f7886 */ /* 0x000fc60000000000 */
[----:B------:R0:W-:Y:S04]  /*05e0*/  STL [R1+0x460], R14 ;  /* 0x0004600e01007387 */ /* 0x0001e80000100800 */
[----:B------:R-:W1:Y:S02]  /*05f0*/  FENCE.VIEW.ASYNC.S ;  /* 0x00000000000073c6 */ /* 0x000e640000000000 */
[----:B-1----:R0:W2:Y:S01]  /*0600*/  @!UP0 SYNCS.EXCH.64 URZ, [UR6+0x50], UR4 ;  /* 0x00005004063f85b2 */ /* 0x0020a20008000100 */
[----:B------:R0:W2:Y:S01]  /*0610*/  @!UP1 SYNCS.EXCH.64 URZ, [UR6+0x58], UR4 ;  /* 0x00005804063f95b2 */ /* 0x0000a20008000100 */
[----:B------:R-:W-:Y:S01]  /*0620*/  NOP ;  /* 0x0000000000007918 */ /* 0x000fe20000000000 */
[----:B--234-:R-:W-:Y:S06]  /*0630*/  BAR.SYNC.DEFER_BLOCKING 0x0 ;  /* 0x0000000000007b1d */ /* 0x01cfec0000010000 */
[----:B0-----:R-:W-:Y:S05]  /*0640*/  @!P1 BRA `(.L_x_3) ;  /* 0x000001f800089947 */ /* 0x001fea0003800000 */
[----:B------:R-:W-:-:S06]  /*0650*/  UISETP.GT.U32.AND UP0, UPT, UR10, 0x1, UPT ;  /* 0x000000010a00788c */ /* 0x000fcc000bf04070 */
[----:B------:R-:W-:-:S13]  /*0660*/  PLOP3.LUT P0, PT, PT, PT, UP0, 0x80, 0x0 ;  /* 0x000000000000781c */ /* 0x000fda0003f0f008 */
[----:B------:R-:W-:Y:S05]  /*0670*/  @P0 EXIT ;  /* 0x000000000000094d */ /* 0x000fea0003800000 */
[----:B------:R-:W-:Y:S01]  /*0680*/  IMAD.MOV.U32 R5, RZ, RZ, -0x1 ;  /* 0xffffffffff057424 */ /* 0x000fe200078e00ff */
[----:B------:R-:W-:Y:S01]  /*0690*/  MOV R4, 0xffffffff ;  /* 0xffffffff00047802 */ /* 0x000fe20000000f00 */
[----:B------:R-:W-:Y:S01]  /*06a0*/  ULDC.64 UR4, c[0x0][0x750] ;  /* 0x0001d40000047ab9 */ /* 0x000fe20000000a00 */
[----:B------:R-:W-:Y:S01]  /*06b0*/  UMOV UR13, 0xffffffff ;  /* 0xffffffff000d7882 */ /* 0x000fe20000000000 */
[----:B------:R-:W-:Y:S01]  /*06c0*/  ISETP.GE.U32.AND P0, PT, R10, UR4, PT ;  /* 0x000000040a007c0c */ /* 0x000fe2000bf06070 */
[----:B------:R0:W-:Y:S01]  /*06d0*/  STL [R1+0x46c], R5 ;  /* 0x00046c0501007387 */ /* 0x0001e20000100800 */
[----:B------:R-:W-:Y:S02]  /*06e0*/  PRMT R0, RZ, 0x7610, R0 ;  /* 0x00007610ff007816 */ /* 0x000fe40000000000 */
[----:B------:R-:W-:Y:S01]  /*06f0*/  ISETP.GE.U32.AND.EX P0, PT, R14, UR5, PT, P0 ;  /* 0x000000050e007c0c */ /* 0x000fe2000bf06100 */
[----:B------:R0:W-:-:S12]  /*0700*/  STL [R1+0x468], R4 ;  /* 0x0004680401007387 */ /* 0x0001d80000100800 */
[----:B0-----:R-:W-:Y:S05]  /*0710*/  @P0 BRA `(.L_x_4) ;  /* 0x00000004006c0947 */ /* 0x001fea0003800000 */
[----:B------:R-:W-:Y:S01]  /*0720*/  ULDC.64 UR12, c[0x0][0x728] ;  /* 0x0001ca00000c7ab9 */ /* 0x000fe20000000a00 */
[----:B------:R-:W0:Y:S01]  /*0730*/  LDC.64 R12, c[0x0][0x720] ;  /* 0x0001c800ff0c7b82 */ /* 0x000e220000000a00 */
[----:B------:R-:W-:Y:S01]  /*0740*/  ISETP.NE.U32.AND P0, PT, RZ, UR12, PT ;  /* 0x0000000cff007c0c */ /* 0x000fe2000bf05070 */
[----:B------:R-:W-:Y:S01]  /*0750*/  ULDC UR11, c[0x0][0x730] ;  /* 0x0001cc00000b7ab9 */ /* 0x000fe20000000800 */
[----:B------:R-:W-:Y:S02]  /*0760*/  R2UR UR4, R10 ;  /* 0x000000000a0472ca */ /* 0x000fe400000e0000 */
[----:B------:R-:W-:Y:S02]  /*0770*/  ISETP.NE.AND.EX P0, PT, RZ, UR13, PT, P0 ;  /* 0x0000000dff007c0c */ /* 0x000fe4000bf05300 */
[----:B------:R-:W-:-:S11]  /*0780*/  R2UR UR5, R14 ;  /* 0x000000000e0572ca */ /* 0x000fd600000e0000 */
[----:B------:R-:W-:Y:S05]  /*0790*/  @!P0 BRA `(.L_x_5) ;  /* 0x0000000000308947 */ /* 0x000fea0003800000 */
[----:B------:R-:W-:Y:S01]  /*07a0*/  R2UR UR4, R10 ;  /* 0x000000000a0472ca */ /* 0x000fe200000e0000 */
[----:B------:R-:W-:Y:S01]  /*07b0*/  ULDC UR8, c[0x0][0x734] ;  /* 0x0001cd0000087ab9 */ /* 0x000fe20000000800 */
[----:B------:R-:W-:-:S11]  /*07c0*/  R2UR UR10, R14 ;  /* 0x000000000e0a72ca */ /* 0x000fd600000e0000 */
[----:B------:R-:W-:-:S04]  /*07d0*/  UIADD3 UR8, UP0, UR4, UR8, URZ ;  /* 0x0000000804087290 */ /* 0x000fc8000ff1e03f */
[----:B------:R-:W-:-:S04]  /*07e0*/  UIADD3.X UR10, URZ, UR10, URZ, UP0, !UPT ;  /* 0x0000000a3f0a7290 */ /* 0x000fc800087fe43f */
[----:B------:R-:W-:-:S04]  /*07f0*/  UIMAD.WIDE.U32 UR4, UR10, UR12, URZ ;  /* 0x0000000c0a0472a5 */ /* 0x000fc8000f8e003f */
[----:B------:R-:W-:Y:S02]  /*0800*/  UIMAD.WIDE.U32 UR6, UP0, UR8, UR13, UR4 ;  /* 0x0000000d080672a5 */ /* 0x000fe4000f800004 */
[----:B------:R-:W-:Y:S02]  /*0810*/  UIMAD.WIDE.U32 UR4, UR8, UR12, URZ ;  /* 0x0000000c080472a5 */ /* 0x000fe4000f8e003f */
[----:B------:R-:W-:Y:S02]  /*0820*/  UIADD3.X UR9, URZ, URZ, URZ, UP0, !UPT ;  /* 0x0000003f3f097290 */ /* 0x000fe400087fe43f */
[----:B------:R-:W-:Y:S01]  /*0830*/  UIADD3 URZ, UP0, UR5, UR6, URZ ;  /* 0x00000006053f7290 */ /* 0x000fe2000ff1e03f */
[----:B------:R-:W-:-:S03]  /*0840*/  UMOV UR8, UR7 ;  /* 0x0000000700087c82 */ /* 0x000fc60008000000 */
[----:B------:R-:W-:-:S12]  /*0850*/  UIMAD.WIDE.U32.X UR4, UR10, UR13, UR8, UP0 ;  /* 0x0000000d0a0472a5 */ /* 0x000fd800080e0408 */
.L_x_5:
[----:B------:R-:W-:Y:S01]  /*0860*/  USHF.R.U64 UR13, UR4, UR11, UR5 ;  /* 0x0000000b040d7299 */ /* 0x000fe20008001205 */
[----:B------:R-:W1:Y:S01]  /*0870*/  LDC R8, c[0x0][0x718] ;  /* 0x0001c600ff087b82 */ /* 0x000e620000000800 */
[----:B------:R-:W-:Y:S01]  /*0880*/  USHF.R.U32.HI UR4, URZ, UR11, UR5 ;  /* 0x0000000b3f047299 */ /* 0x000fe20008011605 */
[----:B------:R-:W-:Y:S01]  /*0890*/  I2FP.F32.U32 R0, R2 ;  /* 0x0000000200007245 */ /* 0x000fe20000201000 */
[----:B------:R-:W-:Y:S01]  /*08a0*/  IMAD.MOV.U32 R5, RZ, RZ, R14 ;  /* 0x000000ffff057224 */ /* 0x000fe200078e000e */
[----:B------:R-:W-:Y:S01]  /*08b0*/  ULDC UR5, c[0x0][0x150] ;  /* 0x0000540000057ab9 */ /* 0x000fe20000000800 */
[----:B------:R-:W-:Y:S02]  /*08c0*/  IADD3 R7, P0, RZ, -UR13, RZ ;  /* 0x8000000dff077c10 */ /* 0x000fe4000ff1e0ff */
[----:B------:R-:W-:Y:S01]  /*08d0*/  FMUL R0, R0, UR5 ;  /* 0x0000000500007c20 */ /* 0x000fe20008400000 */
[----:B------:R-:W2:Y:S01]  /*08e0*/  LDC.64 R20, c[0x0][0x740] ;  /* 0x0001d000ff147b82 */ /* 0x000ea20000000a00 */
[----:B------:R-:W-:Y:S01]  /*08f0*/  MOV R4, R10 ;  /* 0x0000000a00047202 */ /* 0x000fe20000000f00 */
[----:B------:R-:W-:Y:S01]  /*0900*/  IMAD.X R9, RZ, RZ, ~UR4, P0 ;  /* 0x80000004ff097e24 */ /* 0x000fe200080e06ff */
[----:B------:R-:W-:-:S02]  /*0910*/  ULDC UR4, c[0x0][0x154] ;  /* 0x0000550000047ab9 */ /* 0x000fc40000000800 */
[----:B------:R-:W3:Y:S01]  /*0920*/  F2I.U32.TRUNC.NTZ R0, R0 ;  /* 0x0000000000007305 */ /* 0x000ee2000020f000 */
[-C--:B0-----:R-:W-:Y:S02]  /*0930*/  IMAD R6, R9, R12.reuse, RZ ;  /* 0x0000000c09067224 */ /* 0x081fe400078e02ff */
[----:B------:R-:W0:Y:S01]  /*0940*/  LDC R3, c[0x0][0x144] ;  /* 0x00005100ff037b82 */ /* 0x000e220000000800 */
[----:B------:R-:W-:-:S04]  /*0950*/  IMAD.WIDE.U32 R4, R7, R12, R4 ;  /* 0x0000000c07047225 */ /* 0x000fc800078e0004 */
[----:B------:R-:W-:-:S03]  /*0960*/  IMAD R7, R7, R13, R6 ;  /* 0x0000000d07077224 */ /* 0x000fc600078e0206 */
[----:B------:R-:W4:Y:S02]  /*0970*/  LDC R10, c[0x0][0x708] ;  /* 0x0001c200ff0a7b82 */ /* 0x000f240000000800 */
[----:B------:R-:W-:Y:S01]  /*0980*/  IADD3 R5, R5, R7, RZ ;  /* 0x0000000705057210 */ /* 0x000fe20007ffe0ff */
[----:B---3--:R-:W-:Y:S01]  /*0990*/  IMAD.MOV R6, RZ, RZ, -R0 ;  /* 0x000000ffff067224 */ /* 0x008fe200078e0a00 */
[----:B------:R-:W-:Y:S02]  /*09a0*/  MOV R7, 0xffffffff ;  /* 0xffffffff00077802 */ /* 0x000fe40000000f00 */
[----:B-1----:R-:W-:Y:S02]  /*09b0*/  SHF.R.U64 R14, R4, R8, R5 ;  /* 0x00000008040e7219 */ /* 0x002fe40000001205 */
[----:B------:R-:W1:Y:S01]  /*09c0*/  LDC R18, c[0x0][0x758] ;  /* 0x0001d600ff127b82 */ /* 0x000e620000000800 */
[----:B------:R-:W-:Y:S02]  /*09d0*/  I2FP.F32.U32 R4, R11 ;  /* 0x0000000b00047245 */ /* 0x000fe40000201000 */
[----:B--2---:R-:W-:-:S02]  /*09e0*/  ISETP.NE.U32.AND P0, PT, R20, RZ, PT ;  /* 0x000000ff1400720c */ /* 0x004fc40003f05070 */
[----:B------:R-:W-:Y:S01]  /*09f0*/  SHF.R.U32.HI R5, RZ, R8, R5 ;  /* 0x00000008ff057219 */ /* 0x000fe20000011605 */
[----:B------:R-:W-:Y:S01]  /*0a00*/  FMUL R4, R4, UR4 ;  /* 0x0000000404047c20 */ /* 0x000fe20008400000 */
[----:B------:R-:W-:Y:S01]  /*0a10*/  ISETP.NE.AND.EX P0, PT, R21, RZ, PT, P0 ;  /* 0x000000ff1500720c */ /* 0x000fe20003f05300 */
[----:B------:R-:W2:Y:S01]  /*0a20*/  LDC R12, c[0x0][0x148] ;  /* 0x00005200ff0c7b82 */ /* 0x000ea20000000800 */
[----:B0-----:R-:W-:-:S07]  /*0a30*/  IMAD R0, R3, R6, R2 ;  /* 0x0000000603007224 */ /* 0x001fce00078e0202 */
[----:B------:R-:W0:Y:S01]  /*0a40*/  LDC R16, c[0x0][0x700] ;  /* 0x0001c000ff107b82 */ /* 0x000e220000000800 */
[-CC-:B----4-:R-:W-:Y:S02]  /*0a50*/  SHF.R.U64 R22, R14, R10.reuse, R5.reuse ;  /* 0x0000000a0e167219 */ /* 0x190fe40000001205 */
[----:B------:R-:W-:Y:S01]  /*0a60*/  SHF.R.U32.HI R3, RZ, R10, R5 ;  /* 0x0000000aff037219 */ /* 0x000fe20000011605 */
[----:B------:R-:W-:Y:S01]  /*0a70*/  IMAD.MOV.U32 R5, RZ, RZ, 0x1 ;  /* 0x00000001ff057424 */ /* 0x000fe200078e00ff */
[----:B------:R3:W4:Y:S03]  /*0a80*/  F2I.U32.TRUNC.NTZ R10, R4 ;  /* 0x00000004000a7305 */ /* 0x000726000020f000 */
[----:B------:R-:W0:Y:S01]  /*0a90*/  LDC R15, c[0x0][0x748] ;  /* 0x0001d200ff0f7b82 */ /* 0x000e220000000800 */
[-C--:B-1----:R-:W-:Y:S02]  /*0aa0*/  SHF.L.U32 R2, R7, R18.reuse, RZ ;  /* 0x0000001207027219 */ /* 0x082fe400000006ff */
[----:B------:R-:W-:-:S02]  /*0ab0*/  SHF.R.U64 R24, R22, R18, R3 ;  /* 0x0000001216187219 */ /* 0x000fc40000001203 */
[----:B------:R-:W-:Y:S02]  /*0ac0*/  LOP3.LUT R9, RZ, R2, RZ, 0x33, !PT ;  /* 0x00000002ff097212 */ /* 0x000fe400078e33ff */
[-C--:B------:R-:W-:Y:S01]  /*0ad0*/  SHF.R.U32.HI R3, RZ, R18.reuse, R3 ;  /* 0x00000012ff037219 */ /* 0x080fe20000011603 */
[----:B------:R-:W1:Y:S01]  /*0ae0*/  LDC R17, c[0x0][0x738] ;  /* 0x0001ce00ff117b82 */ /* 0x000e620000000800 */
[----:B------:R-:W-:Y:S02]  /*0af0*/  SHF.L.U32 R8, R5, R18, RZ ;  /* 0x0000001205087219 */ /* 0x000fe400000006ff */
[----:B------:R-:W-:-:S05]  /*0b00*/  MOV R2, R24 ;  /* 0x0000001800027202 */ /* 0x000fca0000000f00 */
[----:B------:R-:W0:Y:S01]  /*0b10*/  LDC R19, c[0x0][0x710] ;  /* 0x0001c400ff137b82 */ /* 0x000e220000000800 */
[----:B--234-:R-:W-:Y:S05]  /*0b20*/  @!P0 BRA `(.L_x_6) ;  /* 0x0000000000288947 */ /* 0x01cfea0003800000 */
[----:B------:R-:W2:Y:S02]  /*0b30*/  LDC R7, c[0x0][0x74c] ;  /* 0x0001d300ff077b82 */ /* 0x000ea40000000800 */
[----:B--2---:R-:W-:-:S05]  /*0b40*/  IADD3 R7, P0, R24, R7, RZ ;  /* 0x0000000718077210 */ /* 0x004fca0007f1e0ff */
[----:B------:R-:W-:-:S04]  /*0b50*/  IMAD.X R13, RZ, RZ, R3, P0 ;  /* 0x000000ffff0d7224 */ /* 0x000fc800000e0603 */
[----:B------:R-:W-:-:S04]  /*0b60*/  IMAD.WIDE.U32 R2, R13, R20, RZ ;  /* 0x000000140d027225 */ /* 0x000fc800078e00ff */
[----:B------:R-:W-:-:S04]  /*0b70*/  IMAD.WIDE.U32 R4, P0, R7, R21, R2 ;  /* 0x0000001507047225 */ /* 0x000fc80007800002 */
[----:B------:R-:W-:Y:S01]  /*0b80*/  IMAD.WIDE.U32 R2, R7, R20, RZ ;  /* 0x0000001407027225 */ /* 0x000fe200078e00ff */
[----:B------:R-:W-:-:S03]  /*0b90*/  IADD3.X R7, RZ, RZ, RZ, P0, !PT ;  /* 0x000000ffff077210 */ /* 0x000fc600007fe4ff */
[----:B------:R-:W-:Y:S01]  /*0ba0*/  IMAD.MOV.U32 R6, RZ, RZ, R5 ;  /* 0x000000ffff067224 */ /* 0x000fe200078e0005 */
[----:B------:R-:W-:-:S05]  /*0bb0*/  IADD3 RZ, P0, R3, R4, RZ ;  /* 0x0000000403ff7210 */ /* 0x000fca0007f1e0ff */
[----:B------:R-:W-:-:S08]  /*0bc0*/  IMAD.WIDE.U32.X R2, R13, R21, R6, P0 ;  /* 0x000000150d027225 */ /* 0x000fd000000e0406 */
.L_x_6:
[----:B0-----:R-:W-:Y:S01]  /*0bd0*/  SHF.R.U64 R2, R2, R15, R3 ;  /* 0x0000000f02027219 */ /* 0x001fe20000001203 */
[----:B------:R-:W-:Y:S01]  /*0be0*/  VIADD R3, R16, 0xffffffff ;  /* 0xffffffff10037836 */ /* 0x000fe20000000000 */
[----:B------:R-:W-:Y:S02]  /*0bf0*/  IADD3 R10, -R10, RZ, RZ ;  /* 0x000000ff0a0a7210 */ /* 0x000fe40007ffe1ff */
[----:B------:R-:W-:Y:S02]  /*0c00*/  LOP3.LUT R9, R22, R9, RZ, 0xc0, !PT ;  /* 0x0000000916097212 */ /* 0x000fe400078ec0ff */
[----:B------:R-:W-:Y:S01]  /*0c10*/  IADD3 R4, -R2, RZ, RZ ;  /* 0x000000ff02047210 */ /* 0x000fe20007ffe1ff */
[----:B------:R-:W-:Y:S01]  /*0c20*/  @P4 IMAD R0, R12, R10, R11 ;  /* 0x0000000a0c004224 */ /* 0x000fe200078e020b */
[----:B------:R-:W-:Y:S01]  /*0c30*/  LOP3.LUT R14, R14, R3, RZ, 0xc0, !PT ;  /* 0x000000030e0e7212 */ /* 0x000fe200078ec0ff */
[----:B------:R-:W-:Y:S02]  /*0c40*/  IMAD R9, R8, R2, R9 ;  /* 0x0000000208097224 */ /* 0x000fe400078e0209 */
[----:B-1----:R-:W-:-:S02]  /*0c50*/  IMAD R3, R4, R17, R24 ;  /* 0x0000001104037224 */ /* 0x002fc400078e0218 */
[----:B------:R-:W-:Y:S02]  /*0c60*/  IMAD R2, R9, R19, R0 ;  /* 0x0000001309027224 */ /* 0x000fe400078e0200 */
[----:B------:R-:W-:Y:S02]  /*0c70*/  IMAD R3, R3, R16, R14 ;  /* 0x0000001003037224 */ /* 0x000fe400078e020e */
[----:B------:R-:W-:-:S03]  /*0c80*/  IMAD.MOV.U32 R0, RZ, RZ, 0x1 ;  /* 0x00000001ff007424 */ /* 0x000fc600078e00ff */
[----:B------:R-:W-:Y:S02]  /*0c90*/  SEL R4, R3, R2, !P4 ;  /* 0x0000000203047207 */ /* 0x000fe40006000000 */
[----:B------:R-:W-:-:S03]  /*0ca0*/  SEL R2, R2, R3, !P4 ;  /* 0x0000000302027207 */ /* 0x000fc60006000000 */
[----:B------:R0:W-:Y:S04]  /*0cb0*/  STL [R1+0x468], R4 ;  /* 0x0004680401007387 */ /* 0x0001e80000100800 */
[----:B------:R0:W-:Y:S02]  /*0cc0*/  STL [R1+0x46c], R2 ;  /* 0x00046c0201007387 */ /* 0x0001e40000100800 */
.L_x_4:
[----:B------:R-:W-:-:S08]  /*0cd0*/  NOP ;  /* 0x0000000000007918 */ /* 0x000fd00000000000 */
[----:B------:R-:W1:Y:S02]  /*0ce0*/  USETMAXREG.TRY_ALLOC.CTAPOOL UP0, 0xf0 ;  /* 0x000000f0000079c8 */ /* 0x000e640008000600 */
[----:B-1----:R-:W-:-:S13]  /*0cf0*/  PLOP3.LUT P0, PT, PT, PT, UP0, 0x80, 0x0 ;  /* 0x000000000000781c */ /* 0x002fda0003f0f008 */
[----:B------:R-:W-:Y:S05]  /*0d00*/  @!P0 BRA `(.L_x_4) ;  /* 0xfffffffc00f08947 */ /* 0x000fea000383ffff */
[----:B------:R-:W-:Y:S01]  /*0d10*/  ULDC.64 UR4, c[0x0][0x698] ;  /* 0x0001a60000047ab9 */ /* 0x000fe20000000a00 */
[----:B------:R-:W-:Y:S01]  /*0d20*/  ULDC.64 UR16, c[0x0][0x208] ;  /* 0x0000820000107ab9 */ /* 0x000fe20000000a00 */
[----:B------:R-:W-:-:S04]  /*0d30*/  ISETP.NE.U32.AND P0, PT, RZ, UR4, PT ;  /* 0x00000004ff007c0c */ /* 0x000fc8000bf05070 */
[----:B------:R-:W-:-:S13]  /*0d40*/  ISETP.NE.AND.EX P0, PT, RZ, UR5, PT, P0 ;  /* 0x00000005ff007c0c */ /* 0x000fda000bf05300 */
[----:B------:R-:W-:Y:S05]  /*0d50*/  @!P0 BRA `(.L_x_7) ;  /* 0x0000000000208947 */ /* 0x000fea0003800000 */
[----:B0-----:R-:W0:Y:S02]  /*0d60*/  LDC.64 R2, c[0x0][0x698] ;  /* 0x0001a600ff027b82 */ /* 0x001e240000000a00 */
[----:B0-----:R-:W2:Y:S02]  /*0d70*/  LDG.E.64 R2, desc[UR16][R2.64] ;  /* 0x0000001002027981 */ /* 0x001ea4000c1e1b00 */
[----:B--2---:R-:W-:-:S04]  /*0d80*/  ISETP.NE.U32.AND P0, PT, R2, RZ, PT ;  /* 0x000000ff0200720c */ /* 0x004fc80003f05070 */
[----:B------:R-:W-:-:S13]  /*0d90*/  ISETP.NE.AND.EX P0, PT, R3, RZ, PT, P0 ;  /* 0x000000ff0300720c */ /* 0x000fda0003f05300 */
[----:B------:R-:W-:Y:S05]  /*0da0*/  @!P0 BRA `(.L_x_7) ;  /* 0x00000000000c8947 */ /* 0x000fea0003800000 */
[----:B------:R-:W2:Y:S02]  /*0db0*/  LD.E R2, desc[UR16][R2.64] ;  /* 0x0000001002027980 */ /* 0x000ea4000c101900 */
[----:B--2---:R-:W-:Y:S01]  /*0dc0*/  R2UR UR21, R2 ;  /* 0x00000000021572ca */ /* 0x004fe200000e0000 */
[----:B------:R-:W-:-:S14]  /*0dd0*/  BRA `(.L_x_8) ;  /* 0x0000000000247947 */ /* 0x000fdc0003800000 */
.L_x_7:
[----:B------:R-:W-:Y:S02]  /*0de0*/  ULDC.64 UR4, c[0x0][0x688] ;  /* 0x0001a20000047ab9 */ /* 0x000fe40000000a00 */
[----:B------:R-:W-:-:S04]  /*0df0*/  ISETP.NE.U32.AND P0, PT, RZ, UR4, PT ;  /* 0x00000004ff007c0c */ /* 0x000fc8000bf05070 */
[----:B------:R-:W-:-:S13]  /*0e00*/  ISETP.NE.AND.EX P0, PT, RZ, UR5, PT, P0 ;  /* 0x00000005ff007c0c */ /* 0x000fda000bf05300 */
[----:B------:R-:W-:Y:S05]  /*0e10*/  @!P0 BRA `(.L_x_9) ;  /* 0x0000000000108947 */ /* 0x000fea0003800000 */
[----:B0-----:R-:W0:Y:S02]  /*0e20*/  LDC.64 R2, c[0x0][0x688] ;  /* 0x0001a200ff027b82 */ /* 0x001e240000000a00 */
[----:B0-----:R-:W2:Y:S02]  /*0e30*/  LDG.E R2, desc[UR16][R2.64] ;  /* 0x0000001002027981 */ /* 0x001ea4000c1e1900 */
[----:B--2---:R-:W-:Y:S01]  /*0e40*/  R2UR UR21, R2 ;  /* 0x00000000021572ca */ /* 0x004fe200000e0000 */
[----:B------:R-:W-:-:S14]  /*0e50*/  BRA `(.L_x_8) ;  /* 0x0000000000047947 */ /* 0x000fdc0003800000 */
.L_x_9:
[----:B------:R-:W-:-:S05]  /*0e60*/  ULDC UR21, c[0x0][0x680] ;  /* 0x0001a00000157ab9 */ /* 0x000fca0000000800 */
.L_x_8:
[----:B------:R-:W-:Y:S02]  /*0e70*/  ULDC.64 UR4, c[0x0][0x6a0] ;  /* 0x0001a80000047ab9 */ /* 0x000fe40000000a00 */
        /* <DEDUP_REMOVED lines=11> */
.L_x_10:
        /* <DEDUP_REMOVED lines=8> */
.L_x_12:
[----:B------:R-:W-:-:S05]  /*0fb0*/  ULDC UR22, c[0x0][0x684] ;  /* 0x0001a10000167ab9 */ /* 0x000fca0000000800 */
.L_x_11:
[----:B------:R-:W-:-:S13]  /*0fc0*/  LOP3.LUT P0, RZ, R0, 0xff, RZ, 0xc0, !PT ;  /* 0x000000ff00ff7812 */ /* 0x000fda000780c0ff */
[----:B------:R-:W-:Y:S05]  /*0fd0*/  @!P0 EXIT ;  /* 0x000000000000894d */ /* 0x000fea0003800000 */
[----:B------:R-:W-:Y:S01]  /*0fe0*/  ULDC UR4, c[0x0][0x28c] ;  /* 0x0000a30000047ab9 */ /* 0x000fe20000000800 */
[----:B------:R-:W-:Y:S02]  /*0ff0*/  ULOP3.LUT UR23, UR14, 0x1, URZ, 0xfc, !UPT ;  /* 0x000000010e177892 */ /* 0x000fe4000f8efc3f */
[----:B------:R-:W-:-:S04]  /*1000*/  UIADD3 UR4, UR4, 0x7f, URZ ;  /* 0x0000007f04047890 */ /* 0x000fc8000fffe03f */
[----:B------:R-:W-:-:S04]  /*1010*/  USHF.R.S32.HI UR5, URZ, 0x1f, UR4 ;  /* 0x0000001f3f057899 */ /* 0x000fc80008011404 */
[----:B------:R-:W-:-:S03]  /*1020*/  ULEA.HI UR5, UR5, UR4, URZ, 0x7 ;  /* 0x0000000405057291 */ /* 0x000fc6000f8f383f */
[----:B------:R-:W-:Y:S01]  /*1030*/  UMOV UR4, URZ ;  /* 0x0000003f00047c82 */ /* 0x000fe20008000000 */
[----:B------:R-:W-:-:S03]  /*1040*/  USHF.R.S32.HI UR12, URZ, 0x7, UR5 ;  /* 0x000000073f0c7899 */ /* 0x000fc60008011405 */
[----:B------:R-:W-:-:S09]  /*1050*/  UMOV UR5, URZ ;  /* 0x0000003f00057c82 */ /* 0x000fd20008000000 */
.L_x_411:
[----:B------:R-:W-:Y:S01]  /*1060*/  STL [R1+0x454], RZ ;  /* 0x000454ff01007387 */ /* 0x000fe20000100800 */
[----:B------:R-:W-:Y:S01]  /*1070*/  UISETP.LT.AND UP0, UPT, URZ, UR12, UPT ;  /* 0x0000000c3f00728c */ /* 0x000fe2000bf01270 */
[----:B0-2---:R-:W-:Y:S02]  /*1080*/  CS2R R4, SRZ ;  /* 0x0000000000047805 */ /* 0x005fe4000001ff00 */
[----:B------:R-:W-:Y:S01]  /*1090*/  CS2R R236, SRZ ;  /* 0x0000000000ec7805 */ /* 0x000fe2000001ff00 */
[----:B------:R-:W-:Y:S01]  /*10a0*/  STL [R1+0x450], RZ ;  /* 0x000450ff01007387 */ /* 0x000fe20000100800 */
[----:B------:R-:W-:Y:S01]  /*10b0*/  USEL UR6, URZ, UR12, UP0 ;  /* 0x0000000c3f067287 */ /* 0x000fe20008000000 */
[----:B------:R-:W-:Y:S02]  /*10c0*/  CS2R R234, SRZ ;  /* 0x0000000000ea7805 */ /* 0x000fe4000001ff00 */
[----:B------:R-:W-:Y:S01]  /*10d0*/  CS2R R232, SRZ ;  /* 0x0000000000e87805 */ /* 0x000fe2000001ff00 */
[----:B------:R-:W-:Y:S01]  /*10e0*/  STL [R1+0x44c], RZ ;  /* 0x00044cff01007387 */ /* 0x000fe20000100800 */
[----:B------:R-:W-:Y:S01]  /*10f0*/  UIADD3 UR7, UR12, -UR6, URZ ;  /* 0x800000060c077290 */ /* 0x000fe2000fffe03f */
[----:B------:R-:W-:-:S02]  /*1100*/  CS2R R230, SRZ ;  /* 0x0000000000e67805 */ /* 0x000fc4000001ff00 */
[----:B------:R-:W-:Y:S01]  /*1110*/  CS2R R228, SRZ ;  /* 0x0000000000e47805 */ /* 0x000fe2000001ff00 */
[----:B------:R-:W-:Y:S01]  /*1120*/  STL [R1+0x448], RZ ;  /* 0x000448ff01007387 */ /* 0x000fe20000100800 */
[----:B------:R-:W-:Y:S01]  /*1130*/  UISETP.GE.AND UP0, UPT, UR7, 0x1, UPT ;  /* 0x000000010700788c */ /* 0x000fe2000bf06270 */
[----:B------:R-:W-:Y:S01]  /*1140*/  CS2R R226, SRZ ;  /* 0x0000000000e27805 */ /* 0x000fe2000001ff00 */
[----:B------:R-:W-:Y:S01]  /*1150*/  UMOV UR6, URZ ;  /* 0x0000003f00067c82 */ /* 0x000fe20008000000 */
[----:B------:R-:W-:Y:S01]  /*1160*/  STL [R1+0x444], RZ ;  /* 0x000444ff01007387 */ /* 0x000fe20000100800 */
[----:B------:R-:W-:Y:S02]  /*1170*/  CS2R R224, SRZ ;  /* 0x0000000000e07805 */ /* 0x000fe4000001ff00 */
[----:B------:R-:W-:Y:S02]  /*1180*/  CS2R R222, SRZ ;  /* 0x0000000000de7805 */ /* 0x000fe4000001ff00 */
[----:B------:R-:W-:Y:S01]  /*1190*/  PLOP3.LUT P0, PT, PT, PT, UP0, 0x80, 0x0 ;  /* 0x000000000000781c */ /* 0x000fe20003f0f008 */
[----:B------:R-:W-:Y:S01]  /*11a0*/  STL [R1+0x440], RZ ;  /* 0x000440ff01007387 */ /* 0x000fe20000100800 */
[----:B------:R-:W-:-:S02]  /*11b0*/  CS2R R220, SRZ ;  /* 0x0000000000dc7805 */ /* 0x000fc4000001ff00 */
[----:B------:R-:W-:Y:S02]  /*11c0*/  CS2R R218, SRZ ;  /* 0x0000000000da7805 */ /* 0x000fe4000001ff00 */
[----:B------:R-:W-:Y:S01]  /*11d0*/  CS2R R216, SRZ ;  /* 0x0000000000d87805 */ /* 0x000fe2000001ff00 */
[----:B------:R-:W-:Y:S01]  /*11e0*/  STL [R1+0x43c], RZ ;  /* 0x00043cff01007387 */ /* 0x000fe20000100800 */
[----:B------:R-:W-:Y:S02]  /*11f0*/  CS2R R214, SRZ ;  /* 0x0000000000d67805 */ /* 0x000fe4000001ff00 */
[----:B------:R-:W-:Y:S02]  /*1200*/  CS2R R212, SRZ ;  /* 0x0000000000d47805 */ /* 0x000fe4000001ff00 */
[----:B------:R-:W-:Y:S01]  /*1210*/  CS2R R210, SRZ ;  /* 0x0000000000d27805 */ /* 0x000fe2000001ff00 */
        /* <DEDUP_REMOVED lines=39> */
[----:B-1----:R-:W-:Y:S01]  /*1490*/  CS2R R22, SRZ ;  /* 0x0000000000167805 */ /* 0x002fe2000001ff00 */
        /* <DEDUP_REMOVED lines=13> */
[----:B----4-:R-:W-:Y:S02]  /*1570*/  CS2R R26, SRZ ;  /* 0x00000000001a7805 */ /* 0x010fe4000001ff00 */
        /* <DEDUP_REMOVED lines=82> */
[----:B------:R-:W-:Y:S04]  /*1aa0*/  STL [R1+0x3b0], RZ ;  /* 0x0003b0ff01007387 */ /* 0x000fe80000100800 */
        /* <DEDUP_REMOVED lines=108> */
[----:B------:R-:W-:Y:S04]  /*2170*/  STL [R1], RZ ;  /* 0x000000ff01007387 */ /* 0x000fe80000100800 */
        /* <DEDUP_REMOVED lines=76> */
[----:B------:R-:W-:Y:S01]  /*2640*/  STL [R1+0x134], RZ ;  /* 0x000134ff01007387 */ /* 0x000fe20000100800 */
[----:B---3--:R-:W0:Y:S03]  /*2650*/  S2R R0, SR_TID.X ;  /* 0x0000000000007919 */ /* 0x008e260000002100 */
        /* <DEDUP_REMOVED lines=8> */
[----:B0-----:R-:W-:-:S03]  /*26e0*/  LOP3.LUT R0, R0, 0x80, RZ, 0xc0, !PT ;  /* 0x0000008000007812 */ /* 0x001fc600078ec0ff */
[----:B------:R-:W-:Y:S01]  /*26f0*/  STL [R1+0x158], RZ ;  /* 0x000158ff01007387 */ /* 0x000fe20000100800 */
[----:B------:R-:W-:-:S03]  /*2700*/  SHF.R.U32.HI R0, RZ, 0x7, R0 ;  /* 0x00000007ff007819 */ /* 0x000fc60000011600 */
        /* <DEDUP_REMOVED lines=33> */
[----:B------:R-:W0:Y:S04]  /*2920*/  SHFL.IDX PT, R0, R0, RZ, 0x1f ;  /* 0x00001fff00007589 */ /* 0x000e2800000e0000 */
[----:B------:R1:W-:Y:S04]  /*2930*/  STL [R1+0x1e0], RZ ;  /* 0x0001e0ff01007387 */ /* 0x0003e80000100800 */
[----:B------:R1:W-:Y:S04]  /*2940*/  STL [R1+0x1e4], RZ ;  /* 0x0001e4ff01007387 */ /* 0x0003e80000100800 */
[----:B------:R1:W-:Y:S04]  /*2950*/  STL [R1+0x1e8], RZ ;  /* 0x0001e8ff01007387 */ /* 0x0003e80000100800 */
[----:B------:R1:W-:Y:S04]  /*2960*/  STL [R1+0x1ec], RZ ;  /* 0x0001ecff01007387 */ /* 0x0003e80000100800 */
[----:B------:R1:W-:Y:S04]  /*2970*/  STL [R1+0x1f0], RZ ;  /* 0x0001f0ff01007387 */ /* 0x0003e80000100800 */
[----:B------:R1:W-:Y:S01]  /*2980*/  STL [R1+0x1f4], RZ ;  /* 0x0001f4ff01007387 */ /* 0x0003e20000100800 */
[----:B0-----:R-:W-:-:S03]  /*2990*/  R2UR UR8, R0 ;  /* 0x00000000000872ca */ /* 0x001fc600000e0000 */
[----:B------:R1:W-:Y:S04]  /*29a0*/  STL [R1+0x1f8], RZ ;  /* 0x0001f8ff01007387 */ /* 0x0003e80000100800 */
[----:B------:R1:W-:Y:S01]  /*29b0*/  STL [R1+0x1fc], RZ ;  /* 0x0001fcff01007387 */ /* 0x0003e20000100800 */
[----:B------:R-:W-:Y:S07]  /*29c0*/  @!P0 BRA `(.L_x_13) ;  /* 0x0000006000608947 */ /* 0x000fee0003800000 */
[----:B------:R-:W0:Y:S01]  /*29d0*/  S2UR UR10, SR_CgaCtaId ;  /* 0x00000000000a79c3 */ /* 0x000e220000008800 */
[----:B------:R-:W-:Y:S01]  /*29e0*/  ULEA.HI UR6, UR8, UR8, URZ, 0x1 ;  /* 0x0000000808067291 */ /* 0x000fe2000f8f083f */
[----:B------:R-:W-:Y:S01]  /*29f0*/  MOV R4, RZ ;  /* 0x000000ff00047202 */ /* 0x000fe20000000f00 */
[----:B------:R-:W-:Y:S01]  /*2a00*/  UMOV UR9, 0x400 ;  /* 0x0000040000097882 */ /* 0x000fe20000000000 */
[----:B------:R-:W-:Y:S01]  /*2a10*/  IMAD.U32 R2, RZ, RZ, UR4 ;  /* 0x00000004ff027e24 */ /* 0x000fe2000f8e00ff */
[----:B------:R-:W-:Y:S01]  /*2a20*/  ULOP3.LUT UR6, UR6, 0xffffe, URZ, 0xc0, !UPT ;  /* 0x000ffffe06067892 */ /* 0x000fe2000f8ec03f */
[----:B------:R-:W-:Y:S01]  /*2a30*/  UMOV UR15, UR7 ;  /* 0x00000007000f7c82 */ /* 0x000fe20008000000 */
[----:B------:R-:W-:Y:S02]  /*2a40*/  UPLOP3.LUT UP0, UPT, UPT, UPT, UPT, 0x40, 0x0 ;  /* 0x000000000000789c */ /* 0x000fe40003f0e870 */
[----:B------:R-:W-:Y:S01]  /*2a50*/  UIADD3 UR6, UR8, -UR6, URZ ;  /* 0x8000000608067290 */ /* 0x000fe2000fffe03f */
[----:B------:R-:W-:Y:S01]  /*2a60*/  UMOV UR19, UR5 ;  /* 0x0000000500137c82 */ /* 0x000fe20008000000 */
[----:B------:R-:W-:Y:S01]  /*2a70*/  UMOV UR20, UR5 ;  /* 0x0000000500147c82 */ /* 0x000fe20008000000 */
[----:B------:R-:W-:Y:S01]  /*2a80*/  UMOV UR7, URZ ;  /* 0x0000003f00077c82 */ /* 0x000fe20008000000 */
[----:B------:R-:W-:Y:S01]  /*2a90*/  ULDC UR26, c[0x0][0x644] ;  /* 0x00019100001a7ab9 */ /* 0x000fe20000000800 */
[----:B0-----:R-:W-:-:S04]  /*2aa0*/  ULEA UR9, UR10, UR9, 0x18 ;  /* 0x000000090a097291 */ /* 0x001fc8000f8ec03f */
[----:B------:R-:W-:-:S04]  /*2ab0*/  ULEA UR6, UR6, UR9, 0xc ;  /* 0x0000000906067291 */ /* 0x000fc8000f8e603f */
[----:B------:R-:W-:-:S04]  /*2ac0*/  UIADD3 UR6, UR6, 0x100, URZ ;  /* 0x0000010006067890 */ /* 0x000fc8000fffe03f */
[----:B------:R-:W-:-:S03]  /*2ad0*/  USHF.R.U32.HI UR8, URZ, 0x4, UR6 ;  /* 0x000000043f087899 */ /* 0x000fc60008011606 */
[----:B------:R-:W-:Y:S01]  /*2ae0*/  UMOV UR6, URZ ;  /* 0x0000003f00067c82 */ /* 0x000fe20008000000 */
[----:B------:R-:W-:-:S12]  /*2af0*/  ULOP3.LUT UR18, UR8, 0x3fff, URZ, 0xc0, !UPT ;  /* 0x00003fff08127892 */ /* 0x000fd8000f8ec03f */
.L_x_21:
[----:B------:R-:W-:-:S06]  /*2b00*/  UISETP.NE.AND UP1, UPT, UR23, 0x3, UPT ;  /* 0x000000031700788c */ /* 0x000fcc000bf25270 */
[----:B------:R-:W-:-:S13]  /*2b10*/  PLOP3.LUT P1, PT, PT, PT, UP1, 0x80, 0x0 ;  /* 0x000000000000781c */ /* 0x000fda0003f2f018 */
[----:B0-----:R-:W-:Y:S05]  /*2b20*/  @!P1 BRA `(.L_x_14) ;  /* 0x0000000000049947 */ /* 0x001fea0003800000 */
[----:B------:R-:W-:Y:S01]  /*2b30*/  BPT.TRAP 0x1 ;  /* 0x000000040000795c */ /* 0x000fe20000300000 */
.L_x_14:
[----:B------:R-:W0:Y:S01]  /*2b40*/  S2UR UR9, SR_CgaCtaId ;  /* 0x00000000000979c3 */ /* 0x000e220000008800 */
[----:B------:R-:W-:Y:S01]  /*2b50*/  UMOV UR8, 0x400 ;  /* 0x0000040000087882 */ /* 0x000fe20000000000 */
[----:B------:R-:W-:Y:S01]  /*2b60*/  SHF.L.U32 R3, R2, 0x1f, RZ ;  /* 0x0000001f02037819 */ /* 0x000fe200000006ff */
[----:B0-----:R-:W-:-:S04]  /*2b70*/  ULEA UR25, UR9, UR8, 0x18 ;  /* 0x0000000809197291 */ /* 0x001fc8000f8ec03f */
[----:B------:R-:W-:-:S09]  /*2b80*/  ULEA UR8, UR19, UR25, 0x3 ;  /* 0x0000001913087291 */ /* 0x000fd2000f8e183f */
[----:B------:R0:W2:Y:S01]  /*2b90*/  SYNCS.PHASECHK.TRANS64.TRYWAIT P0, [UR8], R3 ;  /* 0x00000003ff0075a7 */ /* 0x0000a20008000148 */
[----:B------:R-:W-:Y:S05]  /*2ba0*/  @!P1 BRA `(.L_x_15) ;  /* 0x0000000000049947 */ /* 0x000fea0003800000 */
[----:B------:R-:W-:Y:S01]  /*2bb0*/  BPT.TRAP 0x1 ;  /* 0x000000040000795c */ /* 0x000fe20000300000 */
.L_x_15:
[----:B------:R-:W-:Y:S04]  /*2bc0*/  STL [R1+0x474], R3 ;  /* 0x0004740301007387 */ /* 0x000fe80000100800 */
[----:B------:R3:W-:Y:S02]  /*2bd0*/  STL [R1+0x470], R2 ;  /* 0x0004700201007387 */ /* 0x0007e40000100800 */
[----:B---3--:R-:W3:Y:S02]  /*2be0*/  S2R R2, SR_TID.X ;  /* 0x0000000000027919 */ /* 0x008ee40000002100 */
[C---:B---3--:R-:W-:Y:S01]  /*2bf0*/  SHF.L.U32 R0, R2.reuse, 0x6, RZ ;  /* 0x0000000602007819 */ /* 0x048fe200000006ff */
[----:B0-----:R-:W-:-:S03]  /*2c00*/  IMAD.SHL.U32 R3, R2, 0x400, RZ ;  /* 0x0000040002037824 */ /* 0x001fc600078e00ff */
[----:B------:R-:W-:-:S04]  /*2c10*/  LOP3.LUT R0, R0, 0x3800, RZ, 0xc0, !PT ;  /* 0x0000380000007812 */ /* 0x000fc800078ec0ff */
[----:B------:R-:W-:Y:S02]  /*2c20*/  LOP3.LUT R0, R0, 0x400, R3, 0xf8, !PT ;  /* 0x0000040000007812 */ /* 0x000fe400078ef803 */
[C---:B------:R-:W-:Y:S01]  /*2c30*/  SHF.L.U32 R3, R2.reuse, 0x5, RZ ;  /* 0x0000000502037819 */ /* 0x040fe200000006ff */
[----:B------:R-:W-:-:S03]  /*2c40*/  IMAD.SHL.U32 R2, R2, 0x10, RZ ;  /* 0x0000001002027824 */ /* 0x000fc600078e00ff */
[----:B------:R-:W-:Y:S02]  /*2c50*/  LOP3.LUT R0, R0, 0x380, R3, 0xf8, !PT ;  /* 0x0000038000007812 */ /* 0x000fe400078ef803 */
[----:B------:R0:W5:Y:S02]  /*2c60*/  LDL.LU R3, [R1+0x474] ;  /* 0x0004740001037983 */ /* 0x0001640000300800 */
[----:B------:R-:W-:-:S04]  /*2c70*/  LOP3.LUT R0, R0, 0x20, R2, 0xf8, !PT ;  /* 0x0000002000007812 */ /* 0x000fc800078ef802 */
[----:B------:R-:W-:Y:S02]  /*2c80*/  SHF.R.U32.HI R2, RZ, 0x3, R0 ;  /* 0x00000003ff027819 */ /* 0x000fe40000011600 */
[----:B------:R-:W-:-:S05]  /*2c90*/  MOV R0, UR19 ;  /* 0x0000001300007c02 */ /* 0x000fca0008000f00 */
[----:B------:R-:W-:Y:S02]  /*2ca0*/  IMAD R0, R0, 0x1000, R2 ;  /* 0x0000100000007824 */ /* 0x000fe400078e0202 */
[----:B------:R0:W5:Y:S01]  /*2cb0*/  LDL.LU R2, [R1+0x470] ;  /* 0x0004700001027983 */ /* 0x0001620000300800 */
[----:B--2---:R-:W-:Y:S05]  /*2cc0*/  @P0 BRA `(.L_x_16) ;  /* 0x0000000000080947 */ /* 0x004fea0003800000 */
[----:B-----5:R-:W2:Y:S02]  /*2cd0*/  SYNCS.PHASECHK.TRANS64.TRYWAIT P0, [UR8], R3 ;  /* 0x00000003ff0075a7 */ /* 0x020ea40008000148 */
[----:B--2---:R-:W-:Y:S05]  /*2ce0*/  @!P0 BRA `(.L_x_17) ;  /* 0x000001e800588947 */ /* 0x004fea0003800000 */
.L_x_16:
[----:B------:R-:W-:Y:S04]  /*2cf0*/  STL.64 [R1+0x878], R150 ;  /* 0x0008789601007387 */ /* 0x000fe80000100a00 */
        /* <DEDUP_REMOVED lines=62> */
[----:B------:R2:W-:Y:S04]  /*30e0*/  STL.64 [R1+0x680], R24 ;  /* 0x0006801801007387 */ /* 0x0005e80000100a00 */
[----:B--2---:R-:W2:Y:S04]  /*30f0*/  LDL.LU.64 R24, [R1] ;  /* 0x0000000001187983 */ /* 0x004ea80000300a00 */
[----:B------:R-:W2:Y:S04]  /*3100*/  LDL.LU.64 R26, [R1+0x8] ;  /* 0x00000800011a7983 */ /* 0x000ea80000300a00 */
        /* <DEDUP_REMOVED lines=61> */
[----:B------:R-:W2:Y:S01]  /*34e0*/  LDL.LU.64 R150, [R1+0x1f8] ;  /* 0x0001f80001967983 */ /* 0x000ea20000300a00 */
[----:B------:R-:W-:-:S02]  /*34f0*/  UIADD3 UR8, UR25, 0x10100, URZ ;  /* 0x0001010019087890 */ /* 0x000fc4000fffe03f */
[----:B------:R-:W-:Y:S01]  /*3500*/  USEL UR7, UR7, URZ, !UP0 ;  /* 0x0000003f07077287 */ /* 0x000fe2000c000000 */
[----:B------:R-:W-:Y:S01]  /*3510*/  STL [R1+0x678], R153 ;  /* 0x0006789901007387 */ /* 0x000fe20000100800 */
[----:B------:R-:W-:Y:S02]  /*3520*/  USHF.R.U32.HI UR8, URZ, 0x4, UR8 ;  /* 0x000000043f087899 */ /* 0x000fe40008011608 */
[----:B------:R-:W-:Y:S01]  /*3530*/  ULOP3.LUT UR9, UR18, 0x10000, URZ, 0xfc, !UPT ;  /* 0x0001000012097892 */ /* 0x000fe2000f8efc3f */
[----:B------:R-:W-:Y:S01]  /*3540*/  STL [R1+0x470], R152 ;  /* 0x0004709801007387 */ /* 0x000fe20000100800 */
[----:B------:R-:W-:Y:S02]  /*3550*/  ULOP3.LUT UR8, UR8, 0x3fff, URZ, 0xc0, !UPT ;  /* 0x00003fff08087892 */ /* 0x000fe4000f8ec03f */
[----:B------:R-:W-:Y:S01]  /*3560*/  UISETP.NE.U32.AND UP0, UPT, UR7, URZ, UPT ;  /* 0x0000003f0700728c */ /* 0x000fe2000bf05070 */
[----:B-----5:R-:W2:Y:S01]  /*3570*/  LDS R152, [R0+UR25+0x30100] ;  /* 0x0301001900987984 */ /* 0x020ea20008000800 */
[----:B------:R-:W-:-:S02]  /*3580*/  ULOP3.LUT UR8, UR8, 0x10000, URZ, 0xfc, !UPT ;  /* 0x0001000008087892 */ /* 0x000fc4000f8efc3f */
[----:B------:R-:W-:Y:S01]  /*3590*/  ULEA UR7, UR19, UR9, 0xa ;  /* 0x0000000913077291 */ /* 0x000fe2000f8e503f */
[----:B------:R-:W3:Y:S01]  /*35a0*/  LDS R153, [R0+UR25+0x30900] ;  /* 0x0309001900997984 */ /* 0x000ee20008000800 */
[----:B------:R-:W-:Y:S01]  /*35b0*/  ULEA UR24, UR19, UR8, 0xb ;  /* 0x0000000813187291 */ /* 0x000fe2000f8e583f */
[----:B------:R-:W-:Y:S01]  /*35c0*/  UMOV UR9, 0x80000020 ;  /* 0x8000002000097882 */ /* 0x000fe20000000000 */
[----:B------:R-:W-:-:S03]  /*35d0*/  UMOV UR11, 0x40000040 ;  /* 0x40000040000b7882 */ /* 0x000fc60000000000 */
[----:B------:R-:W-:Y:S02]  /*35e0*/  UMOV UR8, UR7 ;  /* 0x0000000700087c82 */ /* 0x000fe40008000000 */
[----:B------:R-:W-:Y:S01]  /*35f0*/  UMOV UR10, UR24 ;  /* 0x00000018000a7c82 */ /* 0x000fe20008000000 */
[----:B--2---:R-:W-:-:S06]  /*3600*/  WARPGROUP.ARRIVE ;  /* 0x00000000000079c5 */ /* 0x004fcc0000000000 */
[----:B------:R-:W-:Y:S03]  /*3610*/  QGMMA.SP.64x256x64.F32.E4M3.E4M3 R24, gdesc[UR8], R24, UP0, R152, gsb0 ;  /* 0x07e09800081879f3 */ /* 0x000fe6000b800a18 */
[----:B------:R-:W-:Y:S02]  /*3620*/  WARPGROUP.DEPBAR.LE gsb0, 0x0 ;  /* 0x00008000000079c5 */ /* 0x000fe40000010000 */
[----:B------:R-:W-:Y:S04]  /*3630*/  STL.64 [R1], R24 ;  /* 0x0000001801007387 */ /* 0x000fe80000100a00 */
        /* <DEDUP_REMOVED lines=63> */
[----:B--2---:R-:W3:Y:S04]  /*3a30*/  LDL.LU.64 R150, [R1+0x878] ;  /* 0x0008780001967983 */ /* 0x004ee80000300a00 */
[----:B------:R-:W3:Y:S04]  /*3a40*/  LDL.LU.64 R148, [R1+0x870] ;  /* 0x0008700001947983 */ /* 0x000ee80000300a00 */
        /* <DEDUP_REMOVED lines=61> */
[----:B------:R-:W3:Y:S01]  /*3e20*/  LDL.LU.64 R24, [R1+0x680] ;  /* 0x0006800001187983 */ /* 0x000ee20000300a00 */
[----:B------:R-:W-:Y:S01]  /*3e30*/  UIADD3 UR8, UR7, 0x200, URZ ;  /* 0x0000020007087890 */ /* 0x000fe2000fffe03f */
[----:B------:R-:W-:Y:S01]  /*3e40*/  UMOV UR9, 0x80000020 ;  /* 0x8000002000097882 */ /* 0x000fe20000000000 */
[----:B---3--:R-:W-:-:S07]  /*3e50*/  WARPGROUP.ARRIVE ;  /* 0x00000000000079c5 */ /* 0x008fce0000000000 */
[----:B------:R-:W-:Y:S03]  /*3e60*/  QGMMA.SP.64x256x64.F32.E4M3.E4M3 R24, gdesc[UR8], R24, UP0, R153, gsb0 ;  /* 0x07e09900081879f3 */ /* 0x000fe6000b800a18 */
[----:B------:R-:W-:Y:S02]  /*3e70*/  WARPGROUP.DEPBAR.LE gsb0, 0x0 ;  /* 0x00008000000079c5 */ /* 0x000fe40000010000 */
        /* <DEDUP_REMOVED lines=64> */
[----:B------:R-:W3:Y:S01]  /*4280*/  LDS R153, [R0+UR25+0x30108] ;  /* 0x0301081900997984 */ /* 0x000ee20008000800 */
[----:B------:R-:W-:-:S02]  /*4290*/  UIADD3 UR8, UR7, 0x2, URZ ;  /* 0x0000000207087890 */ /* 0x000fc4000fffe03f */
[----:B------:R-:W-:Y:S01]  /*42a0*/  UIADD3 UR10, UR24, 0x4, URZ ;  /* 0x00000004180a7890 */ /* 0x000fe2000fffe03f */
[----:B------:R4:W1:Y:S04]  /*42b0*/  LDS R152, [R0+UR25+0x30908] ;  /* 0x0309081900987984 */ /* 0x0008680008000800 */
[----:B--2---:R-:W3:Y:S04]  /*42c0*/  LDL.LU.64 R4, [R1] ;  /* 0x0000000001047983 */ /* 0x004ee80000300a00 */
        /* <DEDUP_REMOVED lines=63> */
[----:B------:R-:W-:Y:S01]  /*46c0*/  UMOV UR9, 0x80000020 ;  /* 0x8000002000097882 */ /* 0x000fe20000000000 */
[----:B------:R-:W-:Y:S01]  /*46d0*/  UMOV UR11, 0x40000040 ;  /* 0x40000040000b7882 */ /* 0x000fe20000000000 */
[----:B---3--:R-:W-:-:S06]  /*46e0*/  WARPGROUP.ARRIVE ;  /* 0x00000000000079c5 */ /* 0x008fcc0000000000 */
[----:B------:R-:W-:Y:S03]  /*46f0*/  QGMMA.SP.64x256x64.F32.E4M3.E4M3 R4, gdesc[UR8], R4, R153, gsb0 ;  /* 0x07e09900080479f3 */ /* 0x000fe60008000a04 */
[----:B------:R-:W-:Y:S02]  /*4700*/  WARPGROUP.DEPBAR.LE gsb0, 0x0 ;  /* 0x00008000000079c5 */ /* 0x000fe40000010000 */
[----:B------:R2:W5:Y:S01]  /*4710*/  LDL.LU R153, [R1+0x678] ;  /* 0x0006780001997983 */ /* 0x0005620000300800 */
[----:B------:R-:W-:Y:S01]  /*4720*/  IMAD.MOV.U32 R3, RZ, RZ, R122 ;  /* 0x000000ffff037224 */ /* 0x000fe200078e007a */
[----:B------:R-:W-:Y:S01]  /*4730*/  UIADD3 UR8, UR7, 0x202, URZ ;  /* 0x0000020207087890 */ /* 0x000fe2000fffe03f */
[----:B----4-:R-:W-:Y:S01]  /*4740*/  MOV R0, R4 ;  /* 0x0000000400007202 */ /* 0x010fe20000000f00 */
        /* <DEDUP_REMOVED lines=64> */
[----:B---3--:R-:W1:Y:S04]  /*4b50*/  LDL.LU.64 R130, [R1+0x670] ;  /* 0x0006700001827983 */ /* 0x008e680000300a00 */
[----:B------:R-:W1:Y:S04]  /*4b60*/  LDL.LU.64 R128, [R1+0x668] ;  /* 0x0006680001807983 */ /* 0x000e680000300a00 */
        /* <DEDUP_REMOVED lines=51> */
[----:B------:R-:W1:Y:S01]  /*4ea0*/  LDL.LU.64 R24, [R1+0x4c8] ;  /* 0x0004c80001187983 */ /* 0x000e620000300a00 */
[----:B------:R-:W-:-:S03]  /*4eb0*/  UMOV UR9, 0x80000020 ;  /* 0x8000002000097882 */ /* 0x000fc60000000000 */
[----:B------:R2:W5:Y:S04]  /*4ec0*/  LDL.LU.64 R22, [R1+0x4c0] ;  /* 0x0004c00001167983 */ /* 0x0005680000300a00 */
        /* <DEDUP_REMOVED lines=8> */
[----:B------:R2:W5:Y:S01]  /*4f50*/  LDL.LU.64 R4, [R1+0x478] ;  /* 0x0004780001047983 */ /* 0x0005620000300a00 */
[----:B-1----:R-:W-:-:S06]  /*4f60*/  WARPGROUP.ARRIVE ;  /* 0x00000000000079c5 */ /* 0x002fcc0000000000 */
[----:B------:R-:W-:Y:S03]  /*4f70*/  QGMMA.SP.64x256x64.F32.E4M3.E4M3 R24, gdesc[UR8], R24, R152, gsb0 ;  /* 0x07e09800081879f3 */ /* 0x000fe60008000a18 */
[----:B------:R-:W-:Y:S02]  /*4f80*/  WARPGROUP.DEPBAR.LE gsb0, 0x0 ;  /* 0x00008000000079c5 */ /* 0x000fe40000010000 */
[----:B------:R2:W5:Y:S01]  /*4f90*/  LDL.LU R152, [R1+0x470] ;  /* 0x0004700001987983 */ /* 0x0005620000300800 */
[----:B------:R-:W-:-:S04]  /*4fa0*/  UIADD3 UR6, UR6, 0x2, URZ ;  /* 0x0000000206067890 */ /* 0x000fc8000fffe03f */
[----:B------:R-:W-:-:S04]  /*4fb0*/  UISETP.NE.AND UP0, UPT, UR6, UR26, UPT ;  /* 0x0000001a0600728c */ /* 0x000fc8000bf05270 */
[----:B------:R-:W-:-:S04]  /*4fc0*/  USEL UR7, URZ, 0x1, UP0 ;  /* 0x000000013f077887 */ /* 0x000fc80008000000 */
[----:B------:R-:W-:-:S06]  /*4fd0*/  UISETP.NE.AND UP0, UPT, UR7, URZ, UPT ;  /* 0x0000003f0700728c */ /* 0x000fcc000bf05270 */
[----:B------:R-:W-:-:S13]  /*4fe0*/  PLOP3.LUT P0, PT, PT, PT, UP0, 0x80, 0x0 ;  /* 0x000000000000781c */ /* 0x000fda0003f0f008 */
[----:B--2---:R-:W-:Y:S05]  /*4ff0*/  @!P0 BRA `(.L_x_18) ;  /* 0x0000003800788947 */ /* 0x004fea0003800000 */
[----:B------:R1:W-:Y:S04]  /*5000*/  STL [R1+0x650], R33 ;  /* 0x0006502101007387 */ /* 0x0003e80000100800 */
[----:B------:R2:W-:Y:S01]  /*5010*/  STL [R1+0x64c], R34 ;  /* 0x00064c2201007387 */ /* 0x0005e20000100800 */
[----:B-1----:R-:W-:-:S03]  /*5020*/  MOV R33, R0 ;  /* 0x0000000000217202 */ /* 0x002fc60000000f00 */
[----:B--2---:R-:W2:Y:S04]  /*5030*/  LDL R34, [R1+0x4] ;  /* 0x0000040001227983 */ /* 0x004ea80000100800 */
[----:B------:R1:W-:Y:S04]  /*5040*/  STL [R1+0x648], R35 ;  /* 0x0006482301007387 */ /* 0x0003e80000100800 */
[----:B-1----:R-:W3:Y:S04]  /*5050*/  LDL R35, [R1+0x8] ;  /* 0x0000080001237983 */ /* 0x002ee80000100800 */
[----:B------:R1:W-:Y:S04]  /*5060*/  STL [R1+0x644], R36 ;  /* 0x0006442401007387 */ /* 0x0003e80000100800 */
[----:B-1----:R-:W4:Y:S04]  /*5070*/  LDL R36, [R1+0xc] ;  /* 0x00000c0001247983 */ /* 0x002f280000100800 */
        /* <DEDUP_REMOVED lines=171> */
[----:B-1----:R-:W4:Y:S04]  /*5b30*/  LDL.LU R122, [R1+0x200] ;  /* 0x00020000017a7983 */ /* 0x002f280000300800 */
        /* <DEDUP_REMOVED lines=14> */
[----:B------:R-:W4:Y:S04]  /*5c20*/  LDL.LU R0, [R1+0x234] ;  /* 0x0002340001007983 */ /* 0x000f280000300800 */
        /* <DEDUP_REMOVED lines=42> */
[----:B-----5:R1:W-:Y:S04]  /*5ed0*/  STL [R1+0x478], R4 ;  /* 0x0004780401007387 */ /* 0x0203e80000100800 */
[----:B-1----:R-:W4:Y:S04]  /*5ee0*/  LDL R4, [R1+0x168] ;  /* 0x0001680001047983 */ /* 0x002f280000100800 */
[----:B------:R1:W-:Y:S04]  /*5ef0*/  STL [R1+0x474], R151 ;  /* 0x0004749701007387 */ /* 0x0003e80000100800 */
[----:B-1----:R-:W4:Y:S04]  /*5f00*/  LDL R151, [R1+0x164] ;  /* 0x0001640001977983 */ /* 0x002f280000100800 */
[----:B------:R1:W-:Y:S04]  /*5f10*/  STL [R1+0x470], R2 ;  /* 0x0004700201007387 */ /* 0x0003e80000100800 */
[----:B-1----:R-:W4:Y:S01]  /*5f20*/  LDL R2, [R1+0x160] ;  /* 0x0001600001027983 */ /* 0x002f220000100800 */
[----:B------:R-:W-:-:S01]  /*5f30*/  FADD R5, R33, R5 ;  /* 0x0000000521057221 */ /* 0x000fc20000000000 */
[----:B--2---:R-:W-:Y:S01]  /*5f40*/  FADD R6, R34, R6 ;  /* 0x0000000622067221 */ /* 0x004fe20000000000 */
[----:B---3--:R-:W-:-:S01]  /*5f50*/  FADD R7, R35, R7 ;  /* 0x0000000723077221 */ /* 0x008fc20000000000 */
[----:B------:R-:W2:Y:S01]  /*5f60*/  LDL.LU R33, [R1+0x650] ;  /* 0x0006500001217983 */ /* 0x000ea20000300800 */
[----:B----4-:R-:W-:-:S01]  /*5f70*/  FADD R8, R36, R8 ;  /* 0x0000000824087221 */ /* 0x010fc20000000000 */
[----:B------:R-:W-:-:S02]  /*5f80*/  FADD R9, R37, R9 ;  /* 0x0000000925097221 */ /* 0x000fc40000000000 */
[----:B------:R-:W3:Y:S01]  /*5f90*/  LDL.LU R34, [R1+0x64c] ;  /* 0x00064c0001227983 */ /* 0x000ee20000300800 */
[----:B------:R-:W-:-:S03]  /*5fa0*/  FADD R10, R38, R10 ;  /* 0x0000000a260a7221 */ /* 0x000fc60000000000 */
[----:B------:R-:W4:Y:S01]  /*5fb0*/  LDL.LU R35, [R1+0x648] ;  /* 0x0006480001237983 */ /* 0x000f220000300800 */
        /* <DEDUP_REMOVED lines=156> */
[----:B------:R-:W-:-:S01]  /*6980*/  FADD R217, R117, R217 ;  /* 0x000000d975d97221 */ /* 0x000fc20000000000 */
[----:B------:R-:W-:Y:S02]  /*6990*/  FADD R122, R124, R122 ;  /* 0x0000007a7c7a7221 */ /* 0x000fe40000000000 */
[----:B------:R-:W4:Y:S01]  /*69a0*/  LDL.LU R114, [R1+0x50c] ;  /* 0x00050c0001727983 */ /* 0x000f220000300800 */
[----:B------:R-:W-:-:S03]  /*69b0*/  FADD R218, R118, R218 ;  /* 0x000000da76da7221 */ /* 0x000fc60000000000 */
[----:B------:R-:W4:Y:S01]  /*69c0*/  LDL.LU R115, [R1+0x508] ;  /* 0x0005080001737983 */ /* 0x000f220000300800 */
[----:B------:R-:W-:-:S03]  /*69d0*/  FADD R219, R119, R219 ;  /* 0x000000db77db7221 */ /* 0x000fc60000000000 */
[----:B------:R-:W4:Y:S01]  /*69e0*/  LDL.LU R116, [R1+0x504] ;  /* 0x0005040001747983 */ /* 0x000f220000300800 */
[----:B------:R-:W-:-:S03]  /*69f0*/  FADD R220, R120, R220 ;  /* 0x000000dc78dc7221 */ /* 0x000fc60000000000 */
[----:B------:R-:W4:Y:S04]  /*6a00*/  LDL.LU R117, [R1+0x500] ;  /* 0x0005000001757983 */ /* 0x000f280000300800 */
[----:B------:R-:W4:Y:S04]  /*6a10*/  LDL.LU R118, [R1+0x4fc] ;  /* 0x0004fc0001767983 */ /* 0x000f280000300800 */
[----:B------:R-:W4:Y:S04]  /*6a20*/  LDL.LU R119, [R1+0x4f8] ;  /* 0x0004f80001777983 */ /* 0x000f280000300800 */
[----:B------:R-:W4:Y:S01]  /*6a30*/  LDL.LU R120, [R1+0x4f4] ;  /* 0x0004f40001787983 */ /* 0x000f220000300800 */
[----:B------:R-:W-:-:S01]  /*6a40*/  FADD R237, R126, R237 ;  /* 0x000000ed7eed7221 */ /* 0x000fc20000000000 */
[----:B------:R-:W-:Y:S01]  /*6a50*/  FADD R236, R128, R236 ;  /* 0x000000ec80ec7221 */ /* 0x000fe20000000000 */
[----:B------:R-:W-:-:S01]  /*6a60*/  FADD R222, R151, R222 ;  /* 0x000000de97de7221 */ /* 0x000fc20000000000 */
[----:B------:R1:W-:Y:S01]  /*6a70*/  STL [R1+0x200], R122 ;  /* 0x0002007a01007387 */ /* 0x0003e20000100800 */
[----:B------:R-:W-:-:S01]  /*6a80*/  FADD R226, R147, R226 ;  /* 0x000000e293e27221 */ /* 0x000fc20000000000 */
[----:B------:R-:W-:Y:S01]  /*6a90*/  FADD R229, R143, R229 ;  /* 0x000000e58fe57221 */ /* 0x000fe20000000000 */
[----:B------:R-:W-:-:S01]  /*6aa0*/  FADD R230, R141, R230 ;  /* 0x000000e68de67221 */ /* 0x000fc20000000000 */
[----:B------:R-:W-:Y:S01]  /*6ab0*/  FADD R223, R4, R223 ;  /* 0x000000df04df7221 */ /* 0x000fe20000000000 */
[----:B------:R-:W-:-:S01]  /*6ac0*/  FADD R221, R2, R221 ;  /* 0x000000dd02dd7221 */ /* 0x000fc20000000000 */
[----:B------:R-:W-:Y:S01]  /*6ad0*/  FADD R224, R150, R224 ;  /* 0x000000e096e07221 */ /* 0x000fe20000000000 */
[----:B------:R-:W-:-:S01]  /*6ae0*/  FADD R225, R148, R225 ;  /* 0x000000e194e17221 */ /* 0x000fc20000000000 */
[----:B------:R-:W-:Y:S01]  /*6af0*/  FADD R227, R146, R227 ;  /* 0x000000e392e37221 */ /* 0x000fe20000000000 */
[----:B------:R-:W-:-:S01]  /*6b00*/  FADD R228, R144, R228 ;  /* 0x000000e490e47221 */ /* 0x000fc20000000000 */
[----:B-1----:R-:W2:Y:S01]  /*6b10*/  LDL.LU R122, [R1+0x204] ;  /* 0x00020400017a7983 */ /* 0x002ea20000300800 */
[----:B------:R-:W-:-:S01]  /*6b20*/  FADD R231, R138, R231 ;  /* 0x000000e78ae77221 */ /* 0x000fc20000000000 */
[----:B------:R-:W-:Y:S01]  /*6b30*/  FADD R232, R136, R232 ;  /* 0x000000e888e87221 */ /* 0x000fe20000000000 */
[----:B------:R-:W-:-:S01]  /*6b40*/  FADD R233, R134, R233 ;  /* 0x000000e986e97221 */ /* 0x000fc20000000000 */
[----:B------:R-:W3:Y:S01]  /*6b50*/  LDL.LU R124, [R1+0x208] ;  /* 0x00020800017c7983 */ /* 0x000ee20000300800 */
[----:B------:R-:W-:-:S01]  /*6b60*/  FADD R234, R132, R234 ;  /* 0x000000ea84ea7221 */ /* 0x000fc20000000000 */
[----:B------:R-:W-:-:S02]  /*6b70*/  FADD R235, R130, R235 ;  /* 0x000000eb82eb7221 */ /* 0x000fc40000000000 */
[----:B------:R-:W4:Y:S04]  /*6b80*/  LDL.LU R126, [R1+0x20c] ;  /* 0x00020c00017e7983 */ /* 0x000f280000300800 */
[----:B------:R-:W4:Y:S04]  /*6b90*/  LDL.LU R128, [R1+0x210] ;  /* 0x0002100001807983 */ /* 0x000f280000300800 */
[----:B------:R-:W4:Y:S04]  /*6ba0*/  LDL.LU R151, [R1+0x214] ;  /* 0x0002140001977983 */ /* 0x000f280000300800 */
[----:B------:R-:W4:Y:S04]  /*6bb0*/  LDL.LU R147, [R1+0x218] ;  /* 0x0002180001937983 */ /* 0x000f280000300800 */
[----:B------:R-:W4:Y:S04]  /*6bc0*/  LDL.LU R143, [R1+0x21c] ;  /* 0x00021c00018f7983 */ /* 0x000f280000300800 */
[----:B------:R-:W4:Y:S04]  /*6bd0*/  LDL.LU R141, [R1+0x220] ;  /* 0x00022000018d7983 */ /* 0x000f280000300800 */
[----:B------:R-:W4:Y:S04]  /*6be0*/  LDL.LU R4, [R1+0x224] ;  /* 0x0002240001047983 */ /* 0x000f280000300800 */
[----:B------:R-:W4:Y:S04]  /*6bf0*/  LDL.LU R2, [R1+0x228] ;  /* 0x0002280001027983 */ /* 0x000f280000300800 */
[----:B------:R-:W4:Y:S04]  /*6c00*/  LDL R130, [R1+0x1dc] ;  /* 0x0001dc0001827983 */ /* 0x000f280000100800 */
[----:B------:R-:W4:Y:S04]  /*6c10*/  LDL R132, [R1+0x1e0] ;  /* 0x0001e00001847983 */ /* 0x000f280000100800 */
[----:B------:R-:W4:Y:S04]  /*6c20*/  LDL R134, [R1+0x1e4] ;  /* 0x0001e40001867983 */ /* 0x000f280000100800 */
[----:B------:R-:W4:Y:S04]  /*6c30*/  LDL R136, [R1+0x1e8] ;  /* 0x0001e80001887983 */ /* 0x000f280000100800 */
[----:B------:R-:W4:Y:S04]  /*6c40*/  LDL R138, [R1+0x1ec] ;  /* 0x0001ec00018a7983 */ /* 0x000f280000100800 */
[----:B------:R-:W4:Y:S04]  /*6c50*/  LDL R150, [R1+0x1f0] ;  /* 0x0001f00001967983 */ /* 0x000f280000100800 */
[----:B------:R-:W4:Y:S04]  /*6c60*/  LDL R148, [R1+0x1f4] ;  /* 0x0001f40001947983 */ /* 0x000f280000100800 */
[----:B------:R-:W4:Y:S04]  /*6c70*/  LDL R146, [R1+0x1f8] ;  /* 0x0001f80001927983 */ /* 0x000f280000100800 */
[----:B------:R-:W4:Y:S01]  /*6c80*/  LDL R144, [R1+0x1fc] ;  /* 0x0001fc0001907983 */ /* 0x000f220000100800 */
[----:B------:R-:W-:-:S01]  /*6c90*/  FADD R131, R133, R131 ;  /* 0x0000008385837221 */ /* 0x000fc20000000000 */
[----:B------:R-:W-:Y:S01]  /*6ca0*/  FADD R135, R137, R135 ;  /* 0x0000008789877221 */ /* 0x000fe20000000000 */
[----:B------:R-:W-:-:S01]  /*6cb0*/  FADD R0, R3, R0 ;  /* 0x0000000003007221 */ /* 0x000fc20000000000 */
[----:B--2---:R-:W-:-:S02]  /*6cc0*/  FADD R122, R121, R122 ;  /* 0x0000007a797a7221 */ /* 0x004fc40000000000 */
[----:B------:R-:W2:Y:S01]  /*6cd0*/  LDL.LU R121, [R1+0x4f0] ;  /* 0x0004f00001797983 */ /* 0x000ea20000300800 */
[----:B---3--:R-:W-:-:S03]  /*6ce0*/  FADD R124, R123, R124 ;  /* 0x0000007c7b7c7221 */ /* 0x008fc60000000000 */
[----:B------:R1:W-:Y:S01]  /*6cf0*/  STL [R1+0x204], R122 ;  /* 0x0002047a01007387 */ /* 0x0003e20000100800 */
[----:B----4-:R-:W-:-:S01]  /*6d00*/  FADD R126, R125, R126 ;  /* 0x0000007e7d7e7221 */ /* 0x010fc20000000000 */
[----:B------:R-:W-:Y:S02]  /*6d10*/  FADD R128, R127, R128 ;  /* 0x000000807f807221 */ /* 0x000fe40000000000 */
[----:B-1----:R-:W3:Y:S04]  /*6d20*/  LDL.LU R122, [R1+0x4ec] ;  /* 0x0004ec00017a7983 */ /* 0x002ee80000300800 */
[----:B------:R-:W4:Y:S04]  /*6d30*/  LDL.LU R123, [R1+0x4e8] ;  /* 0x0004e800017b7983 */ /* 0x000f280000300800 */
[----:B------:R1:W-:Y:S01]  /*6d40*/  STL [R1+0x208], R124 ;  /* 0x0002087c01007387 */ /* 0x0003e20000100800 */
[----:B------:R-:W-:-:S01]  /*6d50*/  FADD R151, R129, R151 ;  /* 0x0000009781977221 */ /* 0x000fc20000000000 */
[----:B------:R-:W-:Y:S01]  /*6d60*/  FADD R147, R149, R147 ;  /* 0x0000009395937221 */ /* 0x000fe20000000000 */
[----:B------:R-:W-:-:S01]  /*6d70*/  FADD R143, R145, R143 ;  /* 0x0000008f918f7221 */ /* 0x000fc20000000000 */
[----:B------:R-:W-:Y:S01]  /*6d80*/  FADD R141, R142, R141 ;  /* 0x0000008d8e8d7221 */ /* 0x000fe20000000000 */
[----:B-1----:R-:W4:Y:S04]  /*6d90*/  LDL.LU R124, [R1+0x4e4] ;  /* 0x0004e400017c7983 */ /* 0x002f280000300800 */
[----:B------:R-:W4:Y:S04]  /*6da0*/  LDL.LU R125, [R1+0x4e0] ;  /* 0x0004e000017d7983 */ /* 0x000f280000300800 */
[----:B------:R1:W-:Y:S01]  /*6db0*/  STL [R1+0x20c], R126 ;  /* 0x00020c7e01007387 */ /* 0x0003e20000100800 */
[----:B------:R-:W-:-:S01]  /*6dc0*/  FADD R4, R140, R4 ;  /* 0x000000048c047221 */ /* 0x000fc20000000000 */
[----:B------:R-:W-:-:S02]  /*6dd0*/  FADD R2, R139, R2 ;  /* 0x000000028b027221 */ /* 0x000fc40000000000 */
[----:B-1----:R-:W4:Y:S04]  /*6de0*/  LDL.LU R126, [R1+0x4dc] ;  /* 0x0004dc00017e7983 */ /* 0x002f280000300800 */
[----:B------:R-:W4:Y:S04]  /*6df0*/  LDL.LU R127, [R1+0x4d8] ;  /* 0x0004d800017f7983 */ /* 0x000f280000300800 */
[----:B------:R1:W-:Y:S04]  /*6e00*/  STL [R1+0x210], R128 ;  /* 0x0002108001007387 */ /* 0x0003e80000100800 */
[----:B-1----:R-:W4:Y:S04]  /*6e10*/  LDL.LU R128, [R1+0x4d4] ;  /* 0x0004d40001807983 */ /* 0x002f280000300800 */
[----:B------:R-:W4:Y:S04]  /*6e20*/  LDL.LU R129, [R1+0x4d0] ;  /* 0x0004d00001817983 */ /* 0x000f280000300800 */
[----:B------:R-:W-:Y:S04]  /*6e30*/  STL [R1+0x214], R151 ;  /* 0x0002149701007387 */ /* 0x000fe80000100800 */
[----:B------:R-:W-:Y:S04]  /*6e40*/  STL [R1+0x218], R147 ;  /* 0x0002189301007387 */ /* 0x000fe80000100800 */
[----:B------:R-:W-:Y:S04]  /*6e50*/  STL [R1+0x21c], R143 ;  /* 0x00021c8f01007387 */ /* 0x000fe80000100800 */
[----:B------:R-:W-:Y:S04]  /*6e60*/  STL [R1+0x220], R141 ;  /* 0x0002208d01007387 */ /* 0x000fe80000100800 */
[----:B------:R-:W-:Y:S04]  /*6e70*/  STL [R1+0x224], R4 ;  /* 0x0002240401007387 */ /* 0x000fe80000100800 */
[----:B------:R-:W-:Y:S04]  /*6e80*/  STL [R1+0x228], R2 ;  /* 0x0002280201007387 */ /* 0x000fe80000100800 */
[----:B------:R1:W-:Y:S04]  /*6e90*/  STL [R1+0x230], R131 ;  /* 0x0002308301007387 */ /* 0x0003e80000100800 */
[----:B------:R0:W-:Y:S04]  /*6ea0*/  STL [R1+0x22c], R135 ;  /* 0x00022c8701007387 */ /* 0x0001e80000100800 */
[----:B-1----:R-:W2:Y:S04]  /*6eb0*/  LDL.LU R131, [R1+0x238] ;  /* 0x0002380001837983 */ /* 0x002ea80000300800 */
[----:B------:R-:W3:Y:S04]  /*6ec0*/  LDL.LU R133, [R1+0x23c] ;  /* 0x00023c0001857983 */ /* 0x000ee80000300800 */
[----:B0-----:R-:W4:Y:S04]  /*6ed0*/  LDL.LU R135, [R1+0x240] ;  /* 0x0002400001877983 */ /* 0x001f280000300800 */
[----:B------:R0:W-:Y:S04]  /*6ee0*/  STL [R1+0x234], R0 ;  /* 0x0002340001007387 */ /* 0x0001e80000100800 */
        /* <DEDUP_REMOVED lines=13> */
[----:B0-----:R-:W4:Y:S01]  /*6fc0*/  LDL.LU R0, [R1+0x278] ;  /* 0x0002780001007983 */ /* 0x001f220000300800 */
[----:B--2---:R-:W-:-:S03]  /*6fd0*/  FADD R131, R130, R131 ;  /* 0x0000008382837221 */ /* 0x004fc60000000000 */
[----:B------:R-:W2:Y:S01]  /*6fe0*/  LDL.LU R130, [R1+0x4cc] ;  /* 0x0004cc0001827983 */ /* 0x000ea20000300800 */
[----:B---3--:R-:W-:-:S03]  /*6ff0*/  FADD R133, R132, R133 ;  /* 0x0000008584857221 */ /* 0x008fc60000000000 */
[----:B------:R0:W-:Y:S01]  /*7000*/  STL [R1+0x238], R131 ;  /* 0x0002388301007387 */ /* 0x0001e20000100800 */
[----:B----4-:R-:W-:-:S03]  /*7010*/  FADD R135, R134, R135 ;  /* 0x0000008786877221 */ /* 0x010fc60000000000 */
[----:B0-----:R-:W3:Y:S01]  /*7020*/  LDL.LU R131, [R1+0x4c8] ;  /* 0x0004c80001837983 */ /* 0x001ee20000300800 */
[----:B------:R-:W-:-:S03]  /*7030*/  FADD R137, R136, R137 ;  /* 0x0000008988897221 */ /* 0x000fc60000000000 */
[----:B------:R-:W4:Y:S04]  /*7040*/  LDL.LU R132, [R1+0x4c4] ;  /* 0x0004c40001847983 */ /* 0x000f280000300800 */
[----:B------:R0:W-:Y:S01]  /*7050*/  STL [R1+0x23c], R133 ;  /* 0x00023c8501007387 */ /* 0x0001e20000100800 */
[----:B------:R-:W-:-:S01]  /*7060*/  FADD R151, R138, R151 ;  /* 0x000000978a977221 */ /* 0x000fc20000000000 */
[----:B------:R-:W-:Y:S01]  /*7070*/  FADD R149, R150, R149 ;  /* 0x0000009596957221 */ /* 0x000fe20000000000 */
[----:B------:R-:W-:-:S01]  /*7080*/  FADD R147, R148, R147 ;  /* 0x0000009394937221 */ /* 0x000fc20000000000 */
[----:B0-----:R-:W4:Y:S04]  /*7090*/  LDL.LU R133, [R1+0x4c0] ;  /* 0x0004c00001857983 */ /* 0x001f280000300800 */
[----:B------:R-:W4:Y:S04]  /*70a0*/  LDL.LU R134, [R1+0x4bc] ;  /* 0x0004bc0001867983 */ /* 0x000f280000300800 */
[----:B------:R0:W-:Y:S01]  /*70b0*/  STL [R1+0x240], R135 ;  /* 0x0002408701007387 */ /* 0x0001e20000100800 */
[----:B------:R-:W-:-:S01]  /*70c0*/  FADD R145, R146, R145 ;  /* 0x0000009192917221 */ /* 0x000fc20000000000 */
[----:B------:R-:W-:Y:S01]  /*70d0*/  FADD R143, R144, R143 ;  /* 0x0000008f908f7221 */ /* 0x000fe20000000000 */
[----:B------:R-:W-:-:S01]  /*70e0*/  FADD R142, R24, R142 ;  /* 0x0000008e188e7221 */ /* 0x000fc20000000000 */
[----:B------:R-:W-:Y:S01]  /*70f0*/  FADD R141, R25, R141 ;  /* 0x0000008d198d7221 */ /* 0x000fe20000000000 */
[----:B0-----:R-:W4:Y:S04]  /*7100*/  LDL.LU R135, [R1+0x4b8] ;  /* 0x0004b80001877983 */ /* 0x001f280000300800 */
[----:B------:R-:W4:Y:S04]  /*7110*/  LDL.LU R136, [R1+0x4b4] ;  /* 0x0004b40001887983 */ /* 0x000f280000300800 */
[----:B------:R0:W-:Y:S01]  /*7120*/  STL [R1+0x244], R137 ;  /* 0x0002448901007387 */ /* 0x0001e20000100800 */
[----:B------:R-:W-:-:S01]  /*7130*/  FADD R140, R26, R140 ;  /* 0x0000008c1a8c7221 */ /* 0x000fc20000000000 */
[----:B------:R-:W-:Y:S01]  /*7140*/  FADD R139, R27, R139 ;  /* 0x0000008b1b8b7221 */ /* 0x000fe20000000000 */
[----:B------:R-:W-:-:S01]  /*7150*/  FADD R4, R28, R4 ;  /* 0x000000041c047221 */ /* 0x000fc20000000000 */
[----:B0-----:R-:W4:Y:S04]  /*7160*/  LDL.LU R137, [R1+0x4b0] ;  /* 0x0004b00001897983 */ /* 0x001f280000300800 */
[----:B------:R-:W4:Y:S04]  /*7170*/  LDL.LU R138, [R1+0x4ac] ;  /* 0x0004ac00018a7983 */ /* 0x000f280000300800 */
[----:B------:R0:W-:Y:S04]  /*7180*/  STL [R1+0x248], R151 ;  /* 0x0002489701007387 */ /* 0x0001e80000100800 */
[----:B------:R1:W-:Y:S04]  /*7190*/  STL [R1+0x24c], R149 ;  /* 0x00024c9501007387 */ /* 0x0003e80000100800 */
[----:B------:R1:W-:Y:S01]  /*71a0*/  STL [R1+0x250], R147 ;  /* 0x0002509301007387 */ /* 0x0003e20000100800 */
[----:B------:R-:W-:-:S03]  /*71b0*/  FADD R3, R29, R3 ;  /* 0x000000031d037221 */ /* 0x000fc60000000000 */
[----:B------:R1:W-:Y:S04]  /*71c0*/  STL [R1+0x254], R145 ;  /* 0x0002549101007387 */ /* 0x0003e80000100800 */
[----:B------:R1:W-:Y:S01]  /*71d0*/  STL [R1+0x258], R143 ;  /* 0x0002588f01007387 */ /* 0x0003e20000100800 */
[----:B------:R-:W-:-:S03]  /*71e0*/  FADD R2, R30, R2 ;  /* 0x000000021e027221 */ /* 0x000fc60000000000 */
[----:B------:R1:W-:Y:S04]  /*71f0*/  STL [R1+0x25c], R142 ;  /* 0x00025c8e01007387 */ /* 0x0003e80000100800 */
[----:B------:R1:W-:Y:S01]  /*7200*/  STL [R1+0x260], R141 ;  /* 0x0002608d01007387 */ /* 0x0003e20000100800 */
[----:B------:R-:W-:-:S03]  /*7210*/  FADD R0, R31, R0 ;  /* 0x000000001f007221 */ /* 0x000fc60000000000 */
[----:B------:R1:W-:Y:S04]  /*7220*/  STL [R1+0x264], R140 ;  /* 0x0002648c01007387 */ /* 0x0003e80000100800 */
[----:B------:R1:W-:Y:S04]  /*7230*/  STL [R1+0x268], R139 ;  /* 0x0002688b01007387 */ /* 0x0003e80000100800 */
[----:B------:R1:W-:Y:S04]  /*7240*/  STL [R1+0x26c], R4 ;  /* 0x00026c0401007387 */ /* 0x0003e80000100800 */
[----:B0-----:R-:W2:Y:S04]  /*7250*/  LDL.LU R151, [R1+0x27c] ;  /* 0x00027c0001977983 */ /* 0x001ea80000300800 */
[----:B------:R0:W-:Y:S04]  /*7260*/  STL [R1+0x270], R3 ;  /* 0x0002700301007387 */ /* 0x0001e80000100800 */
[----:B------:R-:W3:Y:S04]  /*7270*/  LDL.LU R150, [R1+0x280] ;  /* 0x0002800001967983 */ /* 0x000ee80000300800 */
[----:B------:R0:W-:Y:S04]  /*7280*/  STL [R1+0x274], R2 ;  /* 0x0002740201007387 */ /* 0x0001e80000100800 */
[----:B-1----:R-:W4:Y:S04]  /*7290*/  LDL.LU R149, [R1+0x284] ;  /* 0x0002840001957983 */ /* 0x002f280000300800 */
        /* <DEDUP_REMOVED lines=12> */
[----:B0-----:R-:W4:Y:S04]  /*7360*/  LDL.LU R3, [R1+0x2b4] ;  /* 0x0002b40001037983 */ /* 0x001f280000300800 */
[----:B------:R-:W4:Y:S04]  /*7370*/  LDL.LU R2, [R1+0x2b8] ;  /* 0x0002b80001027983 */ /* 0x000f280000300800 */
[----:B-1----:R-:W4:Y:S01]  /*7380*/  LDL.LU R0, [R1+0x2bc] ;  /* 0x0002bc0001007983 */ /* 0x002f220000300800 */
[----:B--2---:R-:W-:-:S01]  /*7390*/  FADD R151, R32, R151 ;  /* 0x0000009720977221 */ /* 0x004fc20000000000 */
[----:B---3--:R-:W-:-:S04]  /*73a0*/  FADD R150, R33, R150 ;  /* 0x0000009621967221 */ /* 0x008fc80000000000 */
[----:B------:R0:W-:Y:S01]  /*73b0*/  STL [R1+0x27c], R151 ;  /* 0x00027c9701007387 */ /* 0x0001e20000100800 */
[----:B----4-:R-:W-:-:S03]  /*73c0*/  FADD R149, R34, R149 ;  /* 0x0000009522957221 */ /* 0x010fc60000000000 */
[----:B------:R1:W-:Y:S01]  /*73d0*/  STL [R1+0x280], R150 ;  /* 0x0002809601007387 */ /* 0x0003e20000100800 */
[----:B------:R-:W-:-:S03]  /*73e0*/  FADD R148, R35, R148 ;  /* 0x0000009423947221 */ /* 0x000fc60000000000 */
        /* <DEDUP_REMOVED lines=24> */
[----:B0-----:R-:W4:Y:S01]  /*7570*/  LDL.LU R151, [R1+0x2c0] ;  /* 0x0002c00001977983 */ /* 0x001f220000300800 */
[----:B------:R-:W-:-:S03]  /*7580*/  FADD R0, R48, R0 ;  /* 0x0000000030007221 */ /* 0x000fc60000000000 */
[----:B------:R0:W-:Y:S04]  /*7590*/  STL [R1+0x2b4], R3 ;  /* 0x0002b40301007387 */ /* 0x0001e80000100800 */
[----:B-1----:R-:W4:Y:S04]  /*75a0*/  LDL.LU R150, [R1+0x2c4] ;  /* 0x0002c40001967983 */ /* 0x002f280000300800 */
[----:B------:R1:W-:Y:S04]  /*75b0*/  STL [R1+0x2b8], R2 ;  /* 0x0002b80201007387 */ /* 0x0003e80000100800 */
[----:B--2---:R-:W2:Y:S04]  /*75c0*/  LDL.LU R149, [R1+0x2c8] ;  /* 0x0002c80001957983 */ /* 0x004ea80000300800 */
[----:B------:R1:W-:Y:S04]  /*75d0*/  STL [R1+0x2bc], R0 ;  /* 0x0002bc0001007387 */ /* 0x0003e80000100800 */
[----:B---3--:R-:W3:Y:S04]  /*75e0*/  LDL.LU R148, [R1+0x2cc] ;  /* 0x0002cc0001947983 */ /* 0x008ee80000300800 */
[----:B----4-:R-:W4:Y:S04]  /*75f0*/  LDL.LU R147, [R1+0x2d0] ;  /* 0x0002d00001937983 */ /* 0x010f280000300800 */
        /* <DEDUP_REMOVED lines=10> */
[----:B-1----:R-:W4:Y:S04]  /*76a0*/  LDL.LU R2, [R1+0x2fc] ;  /* 0x0002fc0001027983 */ /* 0x002f280000300800 */
[----:B------:R-:W4:Y:S01]  /*76b0*/  LDL.LU R0, [R1+0x300] ;  /* 0x0003000001007983 */ /* 0x000f220000300800 */
[----:B------:R-:W-:-:S01]  /*76c0*/  FADD R151, R49, R151 ;  /* 0x0000009731977221 */ /* 0x000fc20000000000 */
[----:B------:R-:W-:-:S04]  /*76d0*/  FADD R150, R50, R150 ;  /* 0x0000009632967221 */ /* 0x000fc80000000000 */
[----:B------:R0:W-:Y:S01]  /*76e0*/  STL [R1+0x2c0], R151 ;  /* 0x0002c09701007387 */ /* 0x0001e20000100800 */
[----:B--2---:R-:W-:-:S03]  /*76f0*/  FADD R149, R51, R149 ;  /* 0x0000009533957221 */ /* 0x004fc60000000000 */
[----:B------:R1:W-:Y:S01]  /*7700*/  STL [R1+0x2c4], R150 ;  /* 0x0002c49601007387 */ /* 0x0003e20000100800 */
[----:B---3--:R-:W-:-:S03]  /*7710*/  FADD R148, R52, R148 ;  /* 0x0000009434947221 */ /* 0x008fc60000000000 */
        /* <DEDUP_REMOVED lines=200> */
[----:B------:R-:W-:Y:S01]  /*83a0*/  STL [R1+0x3d0], R151 ;  /* 0x0003d09701007387 */ /* 0x000fe20000100800 */
[----:B--2---:R-:W-:-:S03]  /*83b0*/  FADD R149, R119, R149 ;  /* 0x0000009577957221 */ /* 0x004fc60000000000 */
[----:B------:R-:W-:Y:S01]  /*83c0*/  STL [R1+0x3d4], R150 ;  /* 0x0003d49601007387 */ /* 0x000fe20000100800 */
[----:B---3--:R-:W-:-:S03]  /*83d0*/  FADD R148, R120, R148 ;  /* 0x0000009478947221 */ /* 0x008fc60000000000 */
[----:B------:R-:W-:Y:S01]  /*83e0*/  STL [R1+0x3d8], R149 ;  /* 0x0003d89501007387 */ /* 0x000fe20000100800 */
[----:B----4-:R-:W-:-:S03]  /*83f0*/  FADD R147, R121, R147 ;  /* 0x0000009379937221 */ /* 0x010fc60000000000 */
[----:B------:R-:W-:Y:S01]  /*8400*/  STL [R1+0x3dc], R148 ;  /* 0x0003dc9401007387 */ /* 0x000fe20000100800 */
[----:B------:R-:W-:-:S03]  /*8410*/  FADD R146, R122, R146 ;  /* 0x000000927a927221 */ /* 0x000fc60000000000 */
        /* <DEDUP_REMOVED lines=16> */
[----:B------:R0:W-:Y:S01]  /*8520*/  STL [R1+0x400], R139 ;  /* 0x0004008b01007387 */ /* 0x0001e20000100800 */
[----:B------:R-:W-:-:S03]  /*8530*/  FADD R3, R131, R3 ;  /* 0x0000000383037221 */ /* 0x000fc60000000000 */
[----:B------:R1:W-:Y:S04]  /*8540*/  STL [R1+0x404], R4 ;  /* 0x0004040401007387 */ /* 0x0003e80000100800 */
[----:B0-----:R-:W2:Y:S04]  /*8550*/  LDL.LU R139, [R1+0x414] ;  /* 0x00041400018b7983 */ /* 0x001ea80000300800 */
[----:B------:R-:W-:Y:S04]  /*8560*/  STL [R1+0x408], R3 ;  /* 0x0004080301007387 */ /* 0x000fe80000100800 */
[----:B------:R-:W3:Y:S01]  /*8570*/  LDL.LU R140, [R1+0x418] ;  /* 0x00041800018c7983 */ /* 0x000ee20000300800 */
[----:B------:R-:W-:-:S01]  /*8580*/  FADD R2, R132, R2 ;  /* 0x0000000284027221 */ /* 0x000fc20000000000 */
[----:B------:R-:W-:-:S04]  /*8590*/  FADD R0, R133, R0 ;  /* 0x0000000085007221 */ /* 0x000fc80000000000 */
[----:B------:R0:W-:Y:S04]  /*85a0*/  STL [R1+0x40c], R2 ;  /* 0x00040c0201007387 */ /* 0x0001e80000100800 */
[----:B------:R-:W4:Y:S04]  /*85b0*/  LDL.LU R141, [R1+0x41c] ;  /* 0x00041c00018d7983 */ /* 0x000f280000300800 */
        /* <DEDUP_REMOVED lines=10> */
[----:B-1----:R-:W4:Y:S04]  /*8660*/  LDL.LU R4, [R1+0x444] ;  /* 0x0004440001047983 */ /* 0x002f280000300800 */
[----:B------:R-:W4:Y:S04]  /*8670*/  LDL.LU R151, [R1+0x448] ;  /* 0x0004480001977983 */ /* 0x000f280000300800 */
[----:B0-----:R-:W4:Y:S04]  /*8680*/  LDL.LU R2, [R1+0x44c] ;  /* 0x00044c0001027983 */ /* 0x001f280000300800 */
[----:B------:R-:W4:Y:S04]  /*8690*/  LDL.LU R3, [R1+0x450] ;  /* 0x0004500001037983 */ /* 0x000f280000300800 */
[----:B------:R-:W4:Y:S01]  /*86a0*/  LDL.LU R0, [R1+0x454] ;  /* 0x0004540001007983 */ /* 0x000f220000300800 */
[----:B--2---:R-:W-:-:S05]  /*86b0*/  FADD R139, R134, R139 ;  /* 0x0000008b868b7221 */ /* 0x004fca0000000000 */
[----:B------:R0:W-:Y:S01]  /*86c0*/  STL [R1+0x414], R139 ;  /* 0x0004148b01007387 */ /* 0x0001e20000100800 */
[----:B---3--:R-:W-:-:S03]  /*86d0*/  FADD R140, R135, R140 ;  /* 0x0000008c878c7221 */ /* 0x008fc60000000000 */
[----:B0-----:R-:W2:Y:S04]  /*86e0*/  LDL.LU R139, [R1+0x4a8] ;  /* 0x0004a800018b7983 */ /* 0x001ea80000300800 */
[----:B------:R0:W-:Y:S04]  /*86f0*/  STL [R1+0x418], R140 ;  /* 0x0004188c01007387 */ /* 0x0001e80000100800 */
[----:B0-----:R-:W3:Y:S01]  /*8700*/  LDL.LU R140, [R1+0x4a4] ;  /* 0x0004a400018c7983 */ /* 0x001ee20000300800 */
[----:B----4-:R-:W-:-:S01]  /*8710*/  FADD R141, R136, R141 ;  /* 0x0000008d888d7221 */ /* 0x010fc20000000000 */
[----:B------:R-:W-:-:S04]  /*8720*/  FADD R142, R137, R142 ;  /* 0x0000008e898e7221 */ /* 0x000fc80000000000 */
[----:B------:R0:W-:Y:S04]  /*8730*/  STL [R1+0x41c], R141 ;  /* 0x00041c8d01007387 */ /* 0x0001e80000100800 */
[----:B0-----:R-:W4:Y:S04]  /*8740*/  LDL.LU R141, [R1+0x4a0] ;  /* 0x0004a000018d7983 */ /* 0x001f280000300800 */
[----:B------:R0:W-:Y:S04]  /*8750*/  STL [R1+0x420], R142 ;  /* 0x0004208e01007387 */ /* 0x0001e80000100800 */
[----:B0-----:R-:W4:Y:S01]  /*8760*/  LDL.LU R142, [R1+0x49c] ;  /* 0x00049c00018e7983 */ /* 0x001f220000300800 */
[----:B------:R-:W-:-:S05]  /*8770*/  FADD R143, R138, R143 ;  /* 0x0000008f8a8f7221 */ /* 0x000fca0000000000 */
[----:B------:R0:W-:Y:S04]  /*8780*/  STL [R1+0x424], R143 ;  /* 0x0004248f01007387 */ /* 0x0001e80000100800 */
[----:B0-----:R-:W4:Y:S01]  /*8790*/  LDL.LU R143, [R1+0x498] ;  /* 0x00049800018f7983 */ /* 0x001f220000300800 */
[----:B--2---:R-:W-:-:S05]  /*87a0*/  FADD R144, R139, R144 ;  /* 0x000000908b907221 */ /* 0x004fca0000000000 */
[----:B------:R0:W-:Y:S01]  /*87b0*/  STL [R1+0x428], R144 ;  /* 0x0004289001007387 */ /* 0x0001e20000100800 */
[----:B---3--:R-:W-:-:S03]  /*87c0*/  FADD R145, R140, R145 ;  /* 0x000000918c917221 */ /* 0x008fc60000000000 */
[----:B0-----:R-:W2:Y:S04]  /*87d0*/  LDL.LU R144, [R1+0x494] ;  /* 0x0004940001907983 */ /* 0x001ea80000300800 */
[----:B------:R0:W-:Y:S04]  /*87e0*/  STL [R1+0x42c], R145 ;  /* 0x00042c9101007387 */ /* 0x0001e80000100800 */
[----:B0-----:R-:W3:Y:S01]  /*87f0*/  LDL.LU R145, [R1+0x490] ;  /* 0x0004900001917983 */ /* 0x001ee20000300800 */
[----:B----4-:R-:W-:-:S05]  /*8800*/  FADD R146, R141, R146 ;  /* 0x000000928d927221 */ /* 0x010fca0000000000 */
[----:B------:R0:W-:Y:S01]  /*8810*/  STL [R1+0x430], R146 ;  /* 0x0004309201007387 */ /* 0x0001e20000100800 */
[----:B------:R-:W-:-:S03]  /*8820*/  FADD R147, R142, R147 ;  /* 0x000000938e937221 */ /* 0x000fc60000000000 */
        /* <DEDUP_REMOVED lines=20> */
[----:B0-----:R1:W5:Y:S01]  /*8970*/  LDL.LU R2, [R1+0x470] ;  /* 0x0004700001027983 */ /* 0x0013620000300800 */
[----:B------:R-:W-:Y:S01]  /*8980*/  UMOV UR6, URZ ;  /* 0x0000003f00067c82 */ /* 0x000fe20008000000 */
[----:B--2---:R-:W-:-:S05]  /*8990*/  FADD R3, R149, R3 ;  /* 0x0000000395037221 */ /* 0x004fca0000000000 */
[----:B------:R1:W-:Y:S01]  /*89a0*/  STL [R1+0x450], R3 ;  /* 0x0004500301007387 */ /* 0x0003e20000100800 */
[----:B---3--:R-:W-:-:S05]  /*89b0*/  FADD R0, R150, R0 ;  /* 0x0000000096007221 */ /* 0x008fca0000000000 */
[----:B------:R1:W-:Y:S02]  /*89c0*/  STL [R1+0x454], R0 ;  /* 0x0004540001007387 */ /* 0x0003e40000100800 */
[----:B-1--4-:R-:W-:-:S07]  /*89d0*/  FADD R4, R4, R151 ;  /* 0x0000009704047221 */ /* 0x012fce0000000000 */
.L_x_18:
[----:B------:R-:W-:Y:S05]  /*89e0*/  @!P1 BRA `(.L_x_19) ;  /* 0x0000000000049947 */ /* 0x000fea0003800000 */
[----:B------:R-:W-:Y:S01]  /*89f0*/  BPT.TRAP 0x1 ;  /* 0x000000040000795c */ /* 0x000fe20000300000 */
.L_x_19:
[----:B------:R-:W-:Y:S02]  /*8a00*/  UISETP.GT.U32.AND UP1, UPT, UR14, 0x1, UPT ;  /* 0x000000010e00788c */ /* 0x000fe4000bf24070 */
[----:B------:R-:W-:-:S04]  /*8a10*/  ULEA UR7, UR20, UR25, 0x3 ;  /* 0x0000001914077291 */ /* 0x000fc8000f8e183f */
[----:B------:R-:W-:Y:S01]  /*8a20*/  UIADD3 UR7, UR7, 0x20, URZ ;  /* 0x0000002007077890 */ /* 0x000fe2000fffe03f */
[----:B------:R-:W-:-:S03]  /*8a30*/  PLOP3.LUT P0, PT, PT, PT, UP1, 0x80, 0x0 ;  /* 0x000000000000781c */ /* 0x000fc60003f0f018 */
[----:B------:R-:W-:-:S09]  /*8a40*/  UPRMT UR7, URZ, 0x654, UR7 ;  /* 0x000006543f077896 */ /* 0x000fd20008000007 */
[----:B------:R-:W-:Y:S01]  /*8a50*/  SYNCS.ARRIVE.TRANS64.RED.A1T0 RZ, [UR7], RZ ;  /* 0x000000ffffff79a7 */ /* 0x000fe20008100407 */
[----:B------:R-:W-:Y:S05]  /*8a60*/  @P0 BRA `(.L_x_20) ;  /* 0x0000000000040947 */ /* 0x000fea0003800000 */
[----:B------:R-:W-:Y:S01]  /*8a70*/  BPT.TRAP 0x1 ;  /* 0x000000040000795c */ /* 0x000fe20000300000 */
.L_x_20:
[----:B------:R-:W-:Y:S02]  /*8a80*/  UISETP.GT.AND UP3, UPT, UR15, 0x1, UPT ;  /* 0x000000010f00788c */ /* 0x000fe4000bf64270 */
[----:B------:R-:W-:Y:S02]  /*8a90*/  UIADD3 UR19, UR19, 0x1, URZ ;  /* 0x0000000113137890 */ /* 0x000fe4000fffe03f */
[----:B------:R-:W-:Y:S02]  /*8aa0*/  UIADD3 UR20, UR20, 0x1, URZ ;  /* 0x0000000114147890 */ /* 0x000fe4000fffe03f */
[----:B------:R-:W-:Y:S01]  /*8ab0*/  PLOP3.LUT P0, PT, PT, PT, UP3, 0x80, 0x0 ;  /* 0x000000000000781c */ /* 0x000fe20003f0f038 */
[----:B------:R-:W-:Y:S02]  /*8ac0*/  UISETP.NE.AND UP1, UPT, UR19, 0x4, UPT ;  /* 0x000000041300788c */ /* 0x000fe4000bf25270 */
[----:B------:R-:W-:Y:S02]  /*8ad0*/  UISETP.NE.AND UP2, UPT, UR20, 0x4, UPT ;  /* 0x000000041400788c */ /* 0x000fe4000bf45270 */
[----:B------:R-:W-:-:S02]  /*8ae0*/  USEL UR7, URZ, 0x1, UP1 ;  /* 0x000000013f077887 */ /* 0x000fc40008800000 */
[----:B------:R-:W-:Y:S02]  /*8af0*/  UIADD3 UR15, UR15, -0x1, URZ ;  /* 0xffffffff0f0f7890 */ /* 0x000fe4000fffe03f */
[----:B------:R-:W-:Y:S02]  /*8b00*/  USEL UR19, UR19, URZ, UP1 ;  /* 0x0000003f13137287 */ /* 0x000fe40008800000 */
[----:B-----5:R-:W-:Y:S01]  /*8b10*/  LOP3.LUT R2, R2, UR7, RZ, 0x3c, !PT ;  /* 0x0000000702027c12 */ /* 0x020fe2000f8e3cff */
[----:B------:R-:W-:Y:S01]  /*8b20*/  USEL UR20, UR20, URZ, UP2 ;  /* 0x0000003f14147287 */ /* 0x000fe20009000000 */
[----:B------:R-:W-:Y:S01]  /*8b30*/  UMOV UR7, 0x1 ;  /* 0x0000000100077882 */ /* 0x000fe20000000000 */
[----:B------:R-:W-:Y:S10]  /*8b40*/  @P0 BRA `(.L_x_21) ;  /* 0xffffff9c00ec0947 */ /* 0x000ff4000383ffff */
.L_x_13:
[----:B------:R-:W-:Y:S04]  /*8b50*/  STL [R1+0x458], R4 ;  /* 0x0004580401007387 */ /* 0x000fe80000100800 */
[----:B------:R-:W2:Y:S04]  /*8b60*/  LDL.LU R2, [R1+0x454] ;  /* 0x0004540001027983 */ /* 0x000ea80000300800 */
[----:B------:R-:W3:Y:S04]  /*8b70*/  LDL.LU R0, [R1+0x450] ;  /* 0x0004500001007983 */ /* 0x000ee80000300800 */
[----:B--2---:R2:W-:Y:S04]  /*8b80*/  STL [R1+0x454], R2 ;  /* 0x0004540201007387 */ /* 0x0045e80000100800 */
[----:B--2---:R-:W2:Y:S04]  /*8b90*/  LDL.LU R2, [R1+0x44c] ;  /* 0x00044c0001027983 */ /* 0x004ea80000300800 */
[----:B---3--:R3:W-:Y:S04]  /*8ba0*/  STL [R1+0x450], R0 ;  /* 0x0004500001007387 */ /* 0x0087e80000100800 */
[----:B---3--:R-:W3:Y:S04]  /*8bb0*/  LDL.LU R0, [R1+0x448] ;  /* 0x0004480001007983 */ /* 0x008ee80000300800 */
        /* <DEDUP_REMOVED lines=291> */
[----:B---3--:R-:W3:Y:S01]  /*9df0*/  LDL.LU R0, [R1+0x200] ;  /* 0x0002000001007983 */ /* 0x008ee20000300800 */
[----:B------:R-:W-:-:S04]  /*9e00*/  UISETP.NE.AND UP0, UPT, UR6, URZ, UPT ;  /* 0x0000003f0600728c */ /* 0x000fc8000bf05270 */
[----:B------:R-:W-:-:S06]  /*9e10*/  USEL UR6, URZ, 0x1, !UP0 ;  /* 0x000000013f067887 */ /* 0x000fcc000c000000 */
[----:B------:R-:W-:Y:S01]  /*9e20*/  ISETP.NE.AND P0, PT, RZ, UR6, PT ;  /* 0x00000006ff007c0c */ /* 0x000fe2000bf05270 */
[----:B--2---:R2:W-:Y:S04]  /*9e30*/  STL [R1+0x204], R2 ;  /* 0x0002040201007387 */ /* 0x0045e80000100800 */
[----:B---3--:R2:W-:Y:S08]  /*9e40*/  STL [R1+0x200], R0 ;  /* 0x0002000001007387 */ /* 0x0085f00000100800 */
[----:B------:R-:W-:Y:S05]  /*9e50*/  @!P0 BRA `(.L_x_22) ;  /* 0x0000003800108947 */ /* 0x000fea0003800000 */
[----:B------:R3:W-:Y:S04]  /*9e60*/  STL [R1+0x618], R45 ;  /* 0x0006182d01007387 */ /* 0x0007e80000100800 */
[----:B---3--:R-:W3:Y:S04]  /*9e70*/  LDL.LU R45, [R1] ;  /* 0x00000000012d7983 */ /* 0x008ee80000300800 */
[----:B------:R4:W-:Y:S04]  /*9e80*/  STL [R1+0x614], R46 ;  /* 0x0006142e01007387 */ /* 0x0009e80000100800 */
[----:B----4-:R-:W4:Y:S04]  /*9e90*/  LDL.LU R46, [R1+0x4] ;  /* 0x00000400012e7983 */ /* 0x010f280000300800 */
[----:B------:R5:W-:Y:S04]  /*9ea0*/  STL [R1+0x610], R47 ;  /* 0x0006102f01007387 */ /* 0x000be80000100800 */
[----:B-----5:R-:W5:Y:S04]  /*9eb0*/  LDL.LU R47, [R1+0x8] ;  /* 0x00000800012f7983 */ /* 0x020f680000300800 */
[----:B------:R0:W-:Y:S04]  /*9ec0*/  STL [R1+0x60c], R48 ;  /* 0x00060c3001007387 */ /* 0x0001e80000100800 */
[----:B0-----:R-:W5:Y:S04]  /*9ed0*/  LDL.LU R48, [R1+0xc] ;  /* 0x00000c0001307983 */ /* 0x001f680000300800 */
        /* <DEDUP_REMOVED lines=134> */
[----:B------:R-:W5:Y:S04]  /*a740*/  LDL.LU R4, [R1+0x1a8] ;  /* 0x0001a80001047983 */ /* 0x000f680000300800 */
[----:B--2---:R-:W2:Y:S04]  /*a750*/  LDL.LU R2, [R1+0x204] ;  /* 0x0002040001027983 */ /* 0x004ea80000300800 */
[----:B------:R-:W2:Y:S04]  /*a760*/  LDL.LU R3, [R1+0x1ac] ;  /* 0x0001ac0001037983 */ /* 0x000ea80000300800 */
[----:B------:R-:W2:Y:S04]  /*a770*/  LDL.LU R0, [R1+0x208] ;  /* 0x0002080001007983 */ /* 0x000ea80000300800 */
[----:B------:R0:W-:Y:S04]  /*a780*/  STL [R1+0x4fc], R116 ;  /* 0x0004fc7401007387 */ /* 0x0001e80000100800 */
[----:B0-----:R-:W2:Y:S04]  /*a790*/  LDL.LU R116, [R1+0x200] ;  /* 0x0002000001747983 */ /* 0x001ea80000300800 */
        /* <DEDUP_REMOVED lines=60> */
[----:B------:R0:W-:Y:S01]  /*ab60*/  STL [R1+0x480], R147 ;  /* 0x0004809301007387 */ /* 0x0001e20000100800 */
[----:B---3--:R-:W-:-:S03]  /*ab70*/  FADD R5, R45, R5 ;  /* 0x000000052d057221 */ /* 0x008fc60000000000 */
[----:B0-----:R-:W3:Y:S04]  /*ab80*/  LDL.LU R147, [R1+0x12c] ;  /* 0x00012c0001937983 */ /* 0x001ee80000300800 */
[----:B------:R0:W-:Y:S01]  /*ab90*/  STL [R1+0x47c], R148 ;  /* 0x00047c9401007387 */ /* 0x0001e20000100800 */
[----:B----4-:R-:W-:Y:S01]  /*aba0*/  FADD R6, R46, R6 ;  /* 0x000000062e067221 */ /* 0x010fe20000000000 */
[----:B-----5:R-:W-:Y:S02]  /*abb0*/  FADD R7, R47, R7 ;  /* 0x000000072f077221 */ /* 0x020fe40000000000 */
[----:B0-----:R-:W4:Y:S04]  /*abc0*/  LDL.LU R148, [R1+0x128] ;  /* 0x0001280001947983 */ /* 0x001f280000300800 */
[----:B------:R0:W-:Y:S01]  /*abd0*/  STL [R1+0x478], R149 ;  /* 0x0004789501007387 */ /* 0x0001e20000100800 */
[----:B------:R-:W-:Y:S01]  /*abe0*/  FADD R8, R48, R8 ;  /* 0x0000000830087221 */ /* 0x000fe20000000000 */
[----:B------:R-:W-:-:S02]  /*abf0*/  FADD R9, R49, R9 ;  /* 0x0000000931097221 */ /* 0x000fc40000000000 */
[----:B0-----:R-:W5:Y:S04]  /*ac00*/  LDL.LU R149, [R1+0x124] ;  /* 0x0001240001957983 */ /* 0x001f680000300800 */
[----:B------:R0:W-:Y:S01]  /*ac10*/  STL [R1+0x474], R150 ;  /* 0x0004749601007387 */ /* 0x0001e20000100800 */
[----:B------:R-:W-:Y:S01]  /*ac20*/  FADD R10, R50, R10 ;  /* 0x0000000a320a7221 */ /* 0x000fe20000000000 */
[----:B------:R-:W-:Y:S02]  /*ac30*/  FADD R11, R51, R11 ;  /* 0x0000000b330b7221 */ /* 0x000fe40000000000 */
[----:B0-----:R-:W3:Y:S04]  /*ac40*/  LDL.LU R150, [R1+0x120] ;  /* 0x0001200001967983 */ /* 0x001ee80000300800 */
[----:B------:R0:W-:Y:S01]  /*ac50*/  STL [R1+0x470], R151 ;  /* 0x0004709701007387 */ /* 0x0001e20000100800 */
[----:B------:R-:W-:Y:S01]  /*ac60*/  FADD R12, R52, R12 ;  /* 0x0000000c340c7221 */ /* 0x000fe20000000000 */
[----:B------:R-:W-:-:S02]  /*ac70*/  FADD R13, R53, R13 ;  /* 0x0000000d350d7221 */ /* 0x000fc40000000000 */
[----:B0-----:R-:W4:Y:S04]  /*ac80*/  LDL.LU R151, [R1+0x11c] ;  /* 0x00011c0001977983 */ /* 0x001f280000300800 */
[----:B------:R-:W5:Y:S04]  /*ac90*/  LDL.LU R45, [R1+0x618] ;  /* 0x00061800012d7983 */ /* 0x000f680000300800 */
[----:B------:R-:W5:Y:S04]  /*aca0*/  LDL.LU R46, [R1+0x614] ;  /* 0x00061400012e7983 */ /* 0x000f680000300800 */
[----:B------:R-:W5:Y:S04]  /*acb0*/  LDL.LU R47, [R1+0x610] ;  /* 0x00061000012f7983 */ /* 0x000f680000300800 */
[----:B------:R-:W5:Y:S04]  /*acc0*/  LDL.LU R48, [R1+0x60c] ;  /* 0x00060c0001307983 */ /* 0x000f680000300800 */
[----:B------:R-:W5:Y:S01]  /*acd0*/  LDL.LU R49, [R1+0x608] ;  /* 0x0006080001317983 */ /* 0x000f620000300800 */
[----:B------:R-:W-:-:S03]  /*ace0*/  FADD R14, R54, R14 ;  /* 0x0000000e360e7221 */ /* 0x000fc60000000000 */
        /* <DEDUP_REMOVED lines=117> */
[----:B--2---:R-:W-:-:S03]  /*b440*/  FADD R116, R117, R116 ;  /* 0x0000007475747221 */ /* 0x004fc60000000000 */
[----:B------:R-:W2:Y:S01]  /*b450*/  LDL.LU R109, [R1+0x518] ;  /* 0x00051800016d7983 */ /* 0x000ea20000300800 */
[----:B------:R-:W-:-:S03]  /*b460*/  FADD R201, R113, R201 ;  /* 0x000000c971c97221 */ /* 0x000fc60000000000 */
[----:B------:R-:W2:Y:S01]  /*b470*/  LDL.LU R110, [R1+0x514] ;  /* 0x00051400016e7983 */ /* 0x000ea20000300800 */
[----:B------:R-:W-:-:S03]  /*b480*/  FADD R202, R114, R202 ;  /* 0x000000ca72ca7221 */ /* 0x000fc60000000000 */
[----:B------:R-:W2:Y:S01]  /*b490*/  LDL.LU R111, [R1+0x510] ;  /* 0x00051000016f7983 */ /* 0x000ea20000300800 */
[----:B------:R-:W-:-:S03]  /*b4a0*/  FADD R203, R115, R203 ;  /* 0x000000cb73cb7221 */ /* 0x000fc60000000000 */
[----:B------:R-:W2:Y:S04]  /*b4b0*/  LDL.LU R112, [R1+0x50c] ;  /* 0x00050c0001707983 */ /* 0x000ea80000300800 */
[----:B------:R-:W2:Y:S01]  /*b4c0*/  LDL.LU R113, [R1+0x508] ;  /* 0x0005080001717983 */ /* 0x000ea20000300800 */
[----:B------:R-:W-:-:S03]  /*b4d0*/  FADD R2, R4, R2 ;  /* 0x0000000204027221 */ /* 0x000fc60000000000 */
[----:B------:R-:W2:Y:S04]  /*b4e0*/  LDL.LU R114, [R1+0x504] ;  /* 0x0005040001727983 */ /* 0x000ea80000300800 */
[----:B------:R-:W2:Y:S01]  /*b4f0*/  LDL.LU R115, [R1+0x500] ;  /* 0x0005000001737983 */ /* 0x000ea20000300800 */
[----:B------:R-:W-:Y:S01]  /*b500*/  FADD R0, R3, R0 ;  /* 0x0000000003007221 */ /* 0x000fe20000000000 */
[----:B------:R-:W-:Y:S01]  /*b510*/  FADD R237, R118, R237 ;  /* 0x000000ed76ed7221 */ /* 0x000fe20000000000 */
[----:B------:R-:W-:Y:S01]  /*b520*/  FADD R236, R119, R236 ;  /* 0x000000ec77ec7221 */ /* 0x000fe20000000000 */
[----:B------:R0:W-:Y:S01]  /*b530*/  STL [R1+0x200], R116 ;  /* 0x0002007401007387 */ /* 0x0001e20000100800 */
[----:B------:R-:W-:Y:S01]  /*b540*/  FADD R235, R120, R235 ;  /* 0x000000eb78eb7221 */ /* 0x000fe20000000000 */
        /* <DEDUP_REMOVED lines=8> */
[----:B0-----:R-:W2:Y:S01]  /*b5d0*/  LDL.LU R116, [R1+0x1b0] ;  /* 0x0001b00001747983 */ /* 0x001ea20000300800 */
[----:B------:R-:W-:Y:S01]  /*b5e0*/  FADD R226, R129, R226 ;  /* 0x000000e281e27221 */ /* 0x000fe20000000000 */
[----:B------:R-:W-:Y:S01]  /*b5f0*/  FADD R225, R130, R225 ;  /* 0x000000e182e17221 */ /* 0x000fe20000000000 */
[----:B------:R-:W-:Y:S01]  /*b600*/  FADD R224, R131, R224 ;  /* 0x000000e083e07221 */ /* 0x000fe20000000000 */
        /* <DEDUP_REMOVED lines=17> */
[----:B----4-:R-:W-:Y:S01]  /*b720*/  FADD R204, R151, R204 ;  /* 0x000000cc97cc7221 */ /* 0x010fe20000000000 */
[----:B------:R-:W-:Y:S01]  /*b730*/  FADD R211, R144, R211 ;  /* 0x000000d390d37221 */ /* 0x000fe20000000000 */
[----:B---3--:R-:W-:Y:S01]  /*b740*/  FADD R205, R150, R205 ;  /* 0x000000cd96cd7221 */ /* 0x008fe20000000000 */
[----:B------:R-:W3:Y:S01]  /*b750*/  LDL.LU R118, [R1+0x1b8] ;  /* 0x0001b80001767983 */ /* 0x000ee20000300800 */
[----:B------:R-:W-:Y:S01]  /*b760*/  FADD R210, R145, R210 ;  /* 0x000000d291d27221 */ /* 0x000fe20000000000 */
[----:B-----5:R-:W-:Y:S01]  /*b770*/  FADD R206, R149, R206 ;  /* 0x000000ce95ce7221 */ /* 0x020fe20000000000 */
[----:B------:R-:W-:Y:S01]  /*b780*/  FADD R209, R146, R209 ;  /* 0x000000d192d17221 */ /* 0x000fe20000000000 */
[----:B0-----:R-:W3:Y:S01]  /*b790*/  LDL.LU R2, [R1+0x214] ;  /* 0x0002140001027983 */ /* 0x001ee20000300800 */
[----:B------:R-:W-:Y:S01]  /*b7a0*/  FADD R207, R148, R207 ;  /* 0x000000cf94cf7221 */ /* 0x000fe20000000000 */
[----:B------:R-:W-:-:S02]  /*b7b0*/  FADD R208, R147, R208 ;  /* 0x000000d093d07221 */ /* 0x000fc40000000000 */
[----:B------:R-:W4:Y:S04]  /*b7c0*/  LDL.LU R119, [R1+0x1bc] ;  /* 0x0001bc0001777983 */ /* 0x000f280000300800 */
[----:B-1----:R-:W4:Y:S04]  /*b7d0*/  LDL.LU R0, [R1+0x218] ;  /* 0x0002180001007983 */ /* 0x002f280000300800 */
[----:B------:R-:W5:Y:S04]  /*b7e0*/  LDL.LU R120, [R1+0x1c0] ;  /* 0x0001c00001787983 */ /* 0x000f680000300800 */
        /* <DEDUP_REMOVED lines=30> */
[----:B------:R-:W5:Y:S01]  /*b9d0*/  LDL.LU R147, [R1+0x258] ;  /* 0x0002580001937983 */ /* 0x000f620000300800 */
[----:B--2---:R-:W-:-:S03]  /*b9e0*/  FADD R4, R116, R4 ;  /* 0x0000000474047221 */ /* 0x004fc60000000000 */
[----:B------:R-:W2:Y:S04]  /*b9f0*/  LDL.LU R116, [R1+0x4fc] ;  /* 0x0004fc0001747983 */ /* 0x000ea80000300800 */
[----:B------:R0:W-:Y:S04]  /*ba00*/  STL [R1+0x20c], R4 ;  /* 0x00020c0401007387 */ /* 0x0001e80000100800 */
[----:B0-----:R-:W2:Y:S01]  /*ba10*/  LDL.LU R4, [R1+0x25c] ;  /* 0x00025c0001047983 */ /* 0x001ea20000300800 */
[----:B------:R-:W-:-:S03]  /*ba20*/  FADD R3, R117, R3 ;  /* 0x0000000375037221 */ /* 0x000fc60000000000 */
[----:B------:R-:W2:Y:S01]  /*ba30*/  LDL.LU R117, [R1+0x4f8] ;  /* 0x0004f80001757983 */ /* 0x000ea20000300800 */
[----:B---3--:R-:W-:-:S03]  /*ba40*/  FADD R2, R118, R2 ;  /* 0x0000000276027221 */ /* 0x008fc60000000000 */
[----:B------:R0:W-:Y:S01]  /*ba50*/  STL [R1+0x210], R3 ;  /* 0x0002100301007387 */ /* 0x0001e20000100800 */
[----:B----4-:R-:W-:-:S03]  /*ba60*/  FADD R0, R119, R0 ;  /* 0x0000000077007221 */ /* 0x010fc60000000000 */
[----:B0-----:R-:W3:Y:S04]  /*ba70*/  LDL.LU R3, [R1+0x260] ;  /* 0x0002600001037983 */ /* 0x001ee80000300800 */
[----:B------:R-:W4:Y:S01]  /*ba80*/  LDL.LU R118, [R1+0x4f4] ;  /* 0x0004f40001767983 */ /* 0x000f220000300800 */
[----:B-----5:R-:W-:-:S03]  /*ba90*/  FADD R121, R120, R121 ;  /* 0x0000007978797221 */ /* 0x020fc60000000000 */
[----:B------:R0:W-:Y:S01]  /*baa0*/  STL [R1+0x214], R2 ;  /* 0x0002140201007387 */ /* 0x0001e20000100800 */
[----:B------:R-:W-:-:S03]  /*bab0*/  FADD R123, R122, R123 ;  /* 0x0000007b7a7b7221 */ /* 0x000fc60000000000 */
[----:B0-----:R-:W5:Y:S04]  /*bac0*/  LDL.LU R2, [R1+0x264] ;  /* 0x0002640001027983 */ /* 0x001f680000300800 */
[----:B------:R-:W4:Y:S04]  /*bad0*/  LDL.LU R119, [R1+0x4f0] ;  /* 0x0004f00001777983 */ /* 0x000f280000300800 */
[----:B------:R0:W-:Y:S01]  /*bae0*/  STL [R1+0x218], R0 ;  /* 0x0002180001007387 */ /* 0x0001e20000100800 */
[----:B------:R-:W-:Y:S01]  /*baf0*/  FADD R125, R124, R125 ;  /* 0x0000007d7c7d7221 */ /* 0x000fe20000000000 */
[----:B------:R-:W-:-:S02]  /*bb00*/  FADD R127, R126, R127 ;  /* 0x0000007f7e7f7221 */ /* 0x000fc40000000000 */
[----:B0-----:R-:W4:Y:S04]  /*bb10*/  LDL.LU R0, [R1+0x268] ;  /* 0x0002680001007983 */ /* 0x001f280000300800 */
[----:B------:R-:W4:Y:S04]  /*bb20*/  LDL.LU R120, [R1+0x4ec] ;  /* 0x0004ec0001787983 */ /* 0x000f280000300800 */
[----:B------:R0:W-:Y:S01]  /*bb30*/  STL [R1+0x21c], R121 ;  /* 0x00021c7901007387 */ /* 0x0001e20000100800 */
[----:B------:R-:W-:-:S03]  /*bb40*/  FADD R129, R128, R129 ;  /* 0x0000008180817221 */ /* 0x000fc60000000000 */
        /* <DEDUP_REMOVED lines=45> */
[----:B------:R0:W-:Y:S04]  /*be20*/  STL [R1+0x24c], R144 ;  /* 0x00024c9001007387 */ /* 0x0001e80000100800 */
[----:B0-----:R-:W4:Y:S04]  /*be30*/  LDL.LU R144, [R1+0x27c] ;  /* 0x00027c0001907983 */ /* 0x001f280000300800 */
[----:B------:R0:W-:Y:S04]  /*be40*/  STL [R1+0x250], R145 ;  /* 0x0002509101007387 */ /* 0x0001e80000100800 */
[----:B0-----:R-:W4:Y:S04]  /*be50*/  LDL.LU R145, [R1+0x280] ;  /* 0x0002800001917983 */ /* 0x001f280000300800 */
[----:B------:R0:W-:Y:S01]  /*be60*/  STL [R1+0x254], R146 ;  /* 0x0002549201007387 */ /* 0x0001e20000100800 */
[----:B--2---:R-:W-:-:S03]  /*be70*/  FADD R4, R24, R4 ;  /* 0x0000000418047221 */ /* 0x004fc60000000000 */
[----:B0-----:R-:W2:Y:S04]  /*be80*/  LDL.LU R146, [R1+0x284] ;  /* 0x0002840001927983 */ /* 0x001ea80000300800 */
[----:B------:R0:W-:Y:S04]  /*be90*/  STL [R1+0x258], R147 ;  /* 0x0002589301007387 */ /* 0x0001e80000100800 */
[----:B0-----:R-:W2:Y:S04]  /*bea0*/  LDL.LU R147, [R1+0x288] ;  /* 0x0002880001937983 */ /* 0x001ea80000300800 */
[----:B------:R-:W2:Y:S04]  /*beb0*/  LDL.LU R148, [R1+0x28c] ;  /* 0x00028c0001947983 */ /* 0x000ea80000300800 */
[----:B------:R-:W2:Y:S04]  /*bec0*/  LDL.LU R149, [R1+0x290] ;  /* 0x0002900001957983 */ /* 0x000ea80000300800 */
[----:B------:R0:W-:Y:S04]  /*bed0*/  STL [R1+0x25c], R4 ;  /* 0x00025c0401007387 */ /* 0x0001e80000100800 */
[----:B------:R-:W2:Y:S01]  /*bee0*/  LDL.LU R150, [R1+0x294] ;  /* 0x0002940001967983 */ /* 0x000ea20000300800 */
[----:B---3--:R-:W-:Y:S01]  /*bef0*/  FADD R3, R25, R3 ;  /* 0x0000000319037221 */ /* 0x008fe20000000000 */
[----:B-----5:R-:W-:-:S04]  /*bf00*/  FADD R2, R26, R2 ;  /* 0x000000021a027221 */ /* 0x020fc80000000000 */
[----:B------:R1:W-:Y:S04]  /*bf10*/  STL [R1+0x260], R3 ;  /* 0x0002600301007387 */ /* 0x0003e80000100800 */
[----:B------:R-:W3:Y:S01]  /*bf20*/  LDL.LU R151, [R1+0x298] ;  /* 0x0002980001977983 */ /* 0x000ee20000300800 */
[----:B----4-:R-:W-:-:S03]  /*bf30*/  FADD R0, R27, R0 ;  /* 0x000000001b007221 */ /* 0x010fc60000000000 */
[----:B------:R4:W-:Y:S04]  /*bf40*/  STL [R1+0x264], R2 ;  /* 0x0002640201007387 */ /* 0x0009e80000100800 */
[----:B------:R-:W5:Y:S04]  /*bf50*/  LDL.LU R27, [R1+0x2c8] ;  /* 0x0002c800011b7983 */ /* 0x000f680000300800 */
[----:B------:R-:W5:Y:S04]  /*bf60*/  LDL.LU R26, [R1+0x2cc] ;  /* 0x0002cc00011a7983 */ /* 0x000f680000300800 */
[----:B------:R4:W-:Y:S04]  /*bf70*/  STL [R1+0x268], R0 ;  /* 0x0002680001007387 */ /* 0x0009e80000100800 */
[----:B------:R-:W5:Y:S04]  /*bf80*/  LDL.LU R25, [R1+0x2d0] ;  /* 0x0002d00001197983 */ /* 0x000f680000300800 */
[----:B------:R-:W5:Y:S04]  /*bf90*/  LDL.LU R24, [R1+0x2d4] ;  /* 0x0002d40001187983 */ /* 0x000f680000300800 */
[----:B0-----:R-:W5:Y:S04]  /*bfa0*/  LDL.LU R4, [R1+0x2d8] ;  /* 0x0002d80001047983 */ /* 0x001f680000300800 */
[----:B-1----:R-:W5:Y:S04]  /*bfb0*/  LDL.LU R3, [R1+0x2dc] ;  /* 0x0002dc0001037983 */ /* 0x002f680000300800 */
[----:B----4-:R-:W4:Y:S04]  /*bfc0*/  LDL.LU R2, [R1+0x2e0] ;  /* 0x0002e00001027983 */ /* 0x010f280000300800 */
[----:B------:R-:W4:Y:S01]  /*bfd0*/  LDL.LU R0, [R1+0x2e4] ;  /* 0x0002e40001007983 */ /* 0x000f220000300800 */
[----:B------:R-:W-:-:S05]  /*bfe0*/  FADD R140, R28, R140 ;  /* 0x0000008c1c8c7221 */ /* 0x000fca0000000000 */
[----:B------:R0:W-:Y:S04]  /*bff0*/  STL [R1+0x26c], R140 ;  /* 0x00026c8c01007387 */ /* 0x0001e80000100800 */
[----:B0-----:R-:W4:Y:S01]  /*c000*/  LDL.LU R140, [R1+0x49c] ;  /* 0x00049c00018c7983 */ /* 0x001f220000300800 */
[----:B------:R-:W-:-:S03]  /*c010*/  FADD R141, R29, R141 ;  /* 0x0000008d1d8d7221 */ /* 0x000fc60000000000 */
[----:B------:R-:W4:Y:S04]  /*c020*/  LDL.LU R28, [R1+0x2c4] ;  /* 0x0002c400011c7983 */ /* 0x000f280000300800 */
        /* <DEDUP_REMOVED lines=15> */
[----:B------:R-:W4:Y:S01]  /*c120*/  LDL.LU R32, [R1+0x2b4] ;  /* 0x0002b40001207983 */ /* 0x000f220000300800 */
[----:B--2---:R-:W-:-:S03]  /*c130*/  FADD R146, R34, R146 ;  /* 0x0000009222927221 */ /* 0x004fc60000000000 */
[----:B------:R0:W-:Y:S04]  /*c140*/  STL [R1+0x280], R145 ;  /* 0x0002809101007387 */ /* 0x0001e80000100800 */
[----:B0-----:R-:W2:Y:S01]  /*c150*/  LDL.LU R145, [R1+0x488] ;  /* 0x0004880001917983 */ /* 0x001ea20000300800 */
[----:B------:R-:W-:-:S03]  /*c160*/  FADD R147, R35, R147 ;  /* 0x0000009323937221 */ /* 0x000fc60000000000 */
[----:B------:R-:W2:Y:S01]  /*c170*/  LDL.LU R33, [R1+0x2b0] ;  /* 0x0002b00001217983 */ /* 0x000ea20000300800 */
[----:B------:R-:W-:-:S03]  /*c180*/  FADD R148, R36, R148 ;  /* 0x0000009424947221 */ /* 0x000fc60000000000 */
[----:B------:R0:W-:Y:S01]  /*c190*/  STL [R1+0x284], R146 ;  /* 0x0002849201007387 */ /* 0x0001e20000100800 */
[----:B------:R-:W-:-:S03]  /*c1a0*/  FADD R149, R37, R149 ;  /* 0x0000009525957221 */ /* 0x000fc60000000000 */
[----:B0-----:R-:W2:Y:S04]  /*c1b0*/  LDL.LU R146, [R1+0x484] ;  /* 0x0004840001927983 */ /* 0x001ea80000300800 */
[----:B------:R-:W2:Y:S04]  /*c1c0*/  LDL.LU R34, [R1+0x2ac] ;  /* 0x0002ac0001227983 */ /* 0x000ea80000300800 */
[----:B------:R0:W-:Y:S01]  /*c1d0*/  STL [R1+0x288], R147 ;  /* 0x0002889301007387 */ /* 0x0001e20000100800 */
[----:B------:R-:W-:-:S03]  /*c1e0*/  FADD R150, R38, R150 ;  /* 0x0000009626967221 */ /* 0x000fc60000000000 */
[----:B0-----:R-:W2:Y:S04]  /*c1f0*/  LDL.LU R147, [R1+0x480] ;  /* 0x0004800001937983 */ /* 0x001ea80000300800 */
[----:B------:R-:W2:Y:S04]  /*c200*/  LDL.LU R35, [R1+0x2a8] ;  /* 0x0002a80001237983 */ /* 0x000ea80000300800 */
[----:B------:R0:W-:Y:S04]  /*c210*/  STL [R1+0x28c], R148 ;  /* 0x00028c9401007387 */ /* 0x0001e80000100800 */
[----:B0-----:R-:W2:Y:S04]  /*c220*/  LDL.LU R148, [R1+0x47c] ;  /* 0x00047c0001947983 */ /* 0x001ea80000300800 */
[----:B------:R-:W2:Y:S04]  /*c230*/  LDL.LU R36, [R1+0x2a4] ;  /* 0x0002a40001247983 */ /* 0x000ea80000300800 */
[----:B------:R0:W-:Y:S04]  /*c240*/  STL [R1+0x290], R149 ;  /* 0x0002909501007387 */ /* 0x0001e80000100800 */
[----:B0-----:R-:W2:Y:S04]  /*c250*/  LDL.LU R149, [R1+0x478] ;  /* 0x0004780001957983 */ /* 0x001ea80000300800 */
[----:B------:R-:W2:Y:S04]  /*c260*/  LDL.LU R37, [R1+0x2a0] ;  /* 0x0002a00001257983 */ /* 0x000ea80000300800 */
[----:B------:R0:W-:Y:S04]  /*c270*/  STL [R1+0x294], R150 ;  /* 0x0002949601007387 */ /* 0x0001e80000100800 */
[----:B0-----:R-:W2:Y:S04]  /*c280*/  LDL.LU R150, [R1+0x474] ;  /* 0x0004740001967983 */ /* 0x001ea80000300800 */
[----:B------:R-:W2:Y:S01]  /*c290*/  LDL.LU R38, [R1+0x29c] ;  /* 0x00029c0001267983 */ /* 0x000ea20000300800 */
[----:B---3--:R-:W-:-:S05]  /*c2a0*/  FADD R151, R39, R151 ;  /* 0x0000009727977221 */ /* 0x008fca0000000000 */
[----:B------:R0:W-:Y:S01]  /*c2b0*/  STL [R1+0x298], R151 ;  /* 0x0002989701007387 */ /* 0x0001e20000100800 */
[----:B-----5:R-:W-:Y:S01]  /*c2c0*/  FADD R27, R51, R27 ;  /* 0x0000001b331b7221 */ /* 0x020fe20000000000 */
[----:B------:R-:W-:Y:S02]  /*c2d0*/  FADD R26, R52, R26 ;  /* 0x0000001a341a7221 */ /* 0x000fe40000000000 */
[----:B0-----:R-:W3:Y:S01]  /*c2e0*/  LDL.LU R151, [R1+0x470] ;  /* 0x0004700001977983 */ /* 0x001ee20000300800 */
[----:B------:R-:W-:Y:S01]  /*c2f0*/  FADD R25, R53, R25 ;  /* 0x0000001935197221 */ /* 0x000fe20000000000 */
[----:B------:R-:W-:Y:S01]  /*c300*/  FADD R24, R54, R24 ;  /* 0x0000001836187221 */ /* 0x000fe20000000000 */
[----:B------:R-:W-:Y:S01]  /*c310*/  FADD R4, R55, R4 ;  /* 0x0000000437047221 */ /* 0x000fe20000000000 */
[----:B------:R-:W-:Y:S01]  /*c320*/  FADD R3, R56, R3 ;  /* 0x0000000338037221 */ /* 0x000fe20000000000 */
[----:B----4-:R-:W-:Y:S01]  /*c330*/  FADD R2, R57, R2 ;  /* 0x0000000239027221 */ /* 0x010fe20000000000 */
[----:B------:R-:W-:Y:S01]  /*c340*/  FADD R0, R58, R0 ;  /* 0x000000003a007221 */ /* 0x000fe20000000000 */
[----:B------:R-:W-:Y:S01]  /*c350*/  FADD R28, R50, R28 ;  /* 0x0000001c321c7221 */ /* 0x000fe20000000000 */
[----:B------:R-:W-:Y:S01]  /*c360*/  FADD R29, R49, R29 ;  /* 0x0000001d311d7221 */ /* 0x000fe20000000000 */
[----:B------:R-:W-:Y:S01]  /*c370*/  FADD R30, R48, R30 ;  /* 0x0000001e301e7221 */ /* 0x000fe20000000000 */
[----:B------:R-:W-:Y:S01]  /*c380*/  FADD R31, R47, R31 ;  /* 0x0000001f2f1f7221 */ /* 0x000fe20000000000 */
[----:B------:R-:W-:Y:S01]  /*c390*/  FADD R32, R46, R32 ;  /* 0x000000202e207221 */ /* 0x000fe20000000000 */
[----:B--2---:R-:W-:Y:S01]  /*c3a0*/  FADD R33, R45, R33 ;  /* 0x000000212d217221 */ /* 0x004fe20000000000 */
[----:B------:R-:W-:Y:S01]  /*c3b0*/  FADD R34, R44, R34 ;  /* 0x000000222c227221 */ /* 0x000fe20000000000 */
[----:B------:R-:W-:Y:S01]  /*c3c0*/  FADD R35, R43, R35 ;  /* 0x000000232b237221 */ /* 0x000fe20000000000 */
[----:B------:R-:W-:Y:S01]  /*c3d0*/  FADD R36, R42, R36 ;  /* 0x000000242a247221 */ /* 0x000fe20000000000 */
[----:B------:R-:W-:Y:S01]  /*c3e0*/  FADD R37, R41, R37 ;  /* 0x0000002529257221 */ /* 0x000fe20000000000 */
[----:B------:R-:W-:-:S05]  /*c3f0*/  FADD R38, R40, R38 ;  /* 0x0000002628267221 */ /* 0x000fca0000000000 */
[----:B------:R0:W-:Y:S04]  /*c400*/  STL [R1+0x29c], R38 ;  /* 0x00029c2601007387 */ /* 0x0001e80000100800 */
        /* <DEDUP_REMOVED lines=15> */
[----:B------:R-:W3:Y:S04]  /*c500*/  LDL.LU R50, [R1+0x2e8] ;  /* 0x0002e80001327983 */ /* 0x000ee80000300800 */
[----:B------:R3:W-:Y:S04]  /*c510*/  STL [R1+0x2dc], R3 ;  /* 0x0002dc0301007387 */ /* 0x0007e80000100800 */
[----:B------:R-:W3:Y:S04]  /*c520*/  LDL.LU R49, [R1+0x2ec] ;  /* 0x0002ec0001317983 */ /* 0x000ee80000300800 */
[----:B------:R3:W-:Y:S04]  /*c530*/  STL [R1+0x2e0], R2 ;  /* 0x0002e00201007387 */ /* 0x0007e80000100800 */
[----:B------:R-:W3:Y:S04]  /*c540*/  LDL.LU R48, [R1+0x2f0] ;  /* 0x0002f00001307983 */ /* 0x000ee80000300800 */
[----:B------:R3:W-:Y:S04]  /*c550*/  STL [R1+0x2e4], R0 ;  /* 0x0002e40001007387 */ /* 0x0007e80000100800 */
[----:B------:R-:W3:Y:S04]  /*c560*/  LDL.LU R47, [R1+0x2f4] ;  /* 0x0002f400012f7983 */ /* 0x000ee80000300800 */
        /* <DEDUP_REMOVED lines=8> */
[----:B0-----:R-:W3:Y:S04]  /*c5f0*/  LDL.LU R38, [R1+0x318] ;  /* 0x0003180001267983 */ /* 0x001ee80000300800 */
[----:B-1----:R-:W3:Y:S04]  /*c600*/  LDL.LU R37, [R1+0x31c] ;  /* 0x00031c0001257983 */ /* 0x002ee80000300800 */
[----:B--2---:R-:W2:Y:S04]  /*c610*/  LDL.LU R36, [R1+0x320] ;  /* 0x0003200001247983 */ /* 0x004ea80000300800 */
[----:B----4-:R-:W4:Y:S04]  /*c620*/  LDL.LU R35, [R1+0x324] ;  /* 0x0003240001237983 */ /* 0x010f280000300800 */
[----:B-----5:R-:W5:Y:S04]  /*c630*/  LDL.LU R34, [R1+0x328] ;  /* 0x0003280001227983 */ /* 0x020f680000300800 */
[----:B---3--:R-:W3:Y:S04]  /*c640*/  LDL.LU R33, [R1+0x32c] ;  /* 0x00032c0001217983 */ /* 0x008ee80000300800 */
        /* <DEDUP_REMOVED lines=12> */
[----:B------:R-:W3:Y:S01]  /*c710*/  LDL.LU R0, [R1+0x360] ;  /* 0x0003600001007983 */ /* 0x000ee20000300800 */
[----:B------:R-:W-:Y:S01]  /*c720*/  FADD R50, R59, R50 ;  /* 0x000000323b327221 */ /* 0x000fe20000000000 */
[----:B------:R-:W-:-:S04]  /*c730*/  FADD R49, R60, R49 ;  /* 0x000000313c317221 */ /* 0x000fc80000000000 */
        /* <DEDUP_REMOVED lines=25> */
[----:B--2---:R-:W-:-:S03]  /*c8d0*/  FADD R36, R73, R36 ;  /* 0x0000002449247221 */ /* 0x004fc60000000000 */
[----:B------:R2:W-:Y:S01]  /*c8e0*/  STL [R1+0x31c], R37 ;  /* 0x00031c2501007387 */ /* 0x0005e20000100800 */
[----:B----4-:R-:W-:-:S03]  /*c8f0*/  FADD R35, R74, R35 ;  /* 0x000000234a237221 */ /* 0x010fc60000000000 */
[----:B------:R4:W-:Y:S01]  /*c900*/  STL [R1+0x320], R36 ;  /* 0x0003202401007387 */ /* 0x0009e20000100800 */
[----:B-----5:R-:W-:-:S03]  /*c910*/  FADD R34, R75, R34 ;  /* 0x000000224b227221 */ /* 0x020fc60000000000 */
[----:B------:R5:W-:Y:S01]  /*c920*/  STL [R1+0x324], R35 ;  /* 0x0003242301007387 */ /* 0x000be20000100800 */
[----:B---3--:R-:W-:-:S03]  /*c930*/  FADD R33, R76, R33 ;  /* 0x000000214c217221 */ /* 0x008fc60000000000 */
        /* <DEDUP_REMOVED lines=24> */
[----:B0-----:R-:W3:Y:S01]  /*cac0*/  LDL.LU R50, [R1+0x364] ;  /* 0x0003640001327983 */ /* 0x001ee20000300800 */
[----:B------:R-:W-:-:S03]  /*cad0*/  FADD R0, R89, R0 ;  /* 0x0000000059007221 */ /* 0x000fc60000000000 */
[----:B------:R0:W-:Y:S04]  /*cae0*/  STL [R1+0x358], R3 ;  /* 0x0003580301007387 */ /* 0x0001e80000100800 */
[----:B-1----:R-:W3:Y:S04]  /*caf0*/  LDL.LU R49, [R1+0x368] ;  /* 0x0003680001317983 */ /* 0x002ee80000300800 */
        /* <DEDUP_REMOVED lines=181> */
[----:B------:R-:W-:Y:S01]  /*d650*/  FADD R2, R150, R2 ;  /* 0x0000000296027221 */ /* 0x000fe20000000000 */
[----:B------:R-:W-:-:S05]  /*d660*/  FADD R0, R151, R0 ;  /* 0x0000000097007221 */ /* 0x000fca0000000000 */
[----:B------:R0:W-:Y:S04]  /*d670*/  STL [R1+0x458], R0 ;  /* 0x0004580001007387 */ /* 0x0001e80000100800 */
[----:B------:R0:W-:Y:S04]  /*d680*/  STL [R1+0x450], R3 ;  /* 0x0004500301007387 */ /* 0x0001e80000100800 */
[----:B------:R0:W-:Y:S02]  /*d690*/  STL [R1+0x454], R2 ;  /* 0x0004540201007387 */ /* 0x0001e40000100800 */
.L_x_22:
[----:B0-----:R-:W3:Y:S01]  /*d6a0*/  LDL.LU R25, [R1+0x46c] ;  /* 0x00046c0001197983 */ /* 0x001ee20000300800 */
[----:B------:R-:W0:Y:S01]  /*d6b0*/  LDC R3, c[0x0][0x288] ;  /* 0x0000a200ff037b82 */ /* 0x000e220000000800 */
[----:B------:R-:W4:Y:S01]  /*d6c0*/  S2R R4, SR_TID.X ;  /* 0x0000000000047919 */ /* 0x000f220000002100 */
[----:B--2---:R-:W2:Y:S01]  /*d6d0*/  S2R R2, SR_TID.X ;  /* 0x0000000000027919 */ /* 0x004ea20000002100 */
[----:B------:R-:W-:Y:S02]  /*d6e0*/  UIADD3 UR5, UR12, UR5, URZ ;  /* 0x000000050c057290 */ /* 0x000fe4000fffe03f */
[----:B------:R-:W-:Y:S01]  /*d6f0*/  USHF.R.S32.HI UR8, URZ, 0x1f, UR13 ;  /* 0x0000001f3f087899 */ /* 0x000fe2000801140d */
[----:B------:R-:W5:Y:S01]  /*d700*/  LDL R24, [R1+0x468] ;  /* 0x0004680001187983 */ /* 0x000f620000100800 */
[----:B------:R-:W-:Y:S01]  /*d710*/  USHF.R.U32.HI UR6, URZ, 0x2, UR5 ;  /* 0x000000023f067899 */ /* 0x000fe20008011605 */
[----:B------:R-:W-:Y:S01]  /*d720*/  ULDC UR15, c[0x0][0x284] ;  /* 0x0000a100000f7ab9 */ /* 0x000fe20000000800 */
[----:B------:R-:W-:-:S02]  /*d730*/  ULDC.64 UR10, c[0x0][0x6d0] ;  /* 0x0001b400000a7ab9 */ /* 0x000fc40000000a00 */
[----:B------:R-:W-:Y:S01]  /*d740*/  ULOP3.LUT UR6, UR6, 0x1, URZ, 0xc0, !UPT ;  /* 0x0000000106067892 */ /* 0x000fe2000f8ec03f */
[----:B------:R-:W-:Y:S01]  /*d750*/  MOV R36, UR10 ;  /* 0x0000000a00247c02 */ /* 0x000fe20008000f00 */
[----:B------:R-:W-:Y:S02]  /*d760*/  UISETP.GT.U32.AND UP0, UPT, UR5, 0x3, UPT ;  /* 0x000000030500788c */ /* 0x000fe4000bf04070 */
[----:B------:R-:W-:Y:S02]  /*d770*/  UISETP.NE.U32.AND UP1, UPT, UR6, 0x1, UPT ;  /* 0x000000010600788c */ /* 0x000fe4000bf25070 */
[----:B------:R-:W-:Y:S02]  /*d780*/  UIMAD UR7, UR8, UR10, URZ ;  /* 0x0000000a080772a4 */ /* 0x000fe4000f8e023f */
[----:B------:R-:W-:Y:S02]  /*d790*/  UISETP.LT.U32.AND UP0, UPT, UR12, 0x4, UP0 ;  /* 0x000000040c00788c */ /* 0x000fe40008701070 */
[----:B------:R-:W-:-:S02]  /*d7a0*/  UISETP.GT.U32.AND UP1, UPT, UR12, 0x3, !UP1 ;  /* 0x000000030c00788c */ /* 0x000fc4000cf24070 */
[----:B------:R-:W-:Y:S02]  /*d7b0*/  UIMAD UR7, UR13, UR11, UR7 ;  /* 0x0000000b0d0772a4 */ /* 0x000fe4000f8e0207 */
[----:B------:R-:W-:Y:S02]  /*d7c0*/  USEL UR9, URZ, 0x1, !UP0 ;  /* 0x000000013f097887 */ /* 0x000fe4000c000000 */
[----:B------:R-:W-:Y:S02]  /*d7d0*/  USEL UR6, URZ, 0x1, !UP1 ;  /* 0x000000013f067887 */ /* 0x000fe4000c800000 */
[----:B------:R-:W-:Y:S01]  /*d7e0*/  ULOP3.LUT UR5, UR5, 0x3, URZ, 0xc0, !UPT ;  /* 0x0000000305057892 */ /* 0x000fe2000f8ec03f */
[----:B----4-:R-:W-:Y:S01]  /*d7f0*/  LOP3.LUT R51, R4, 0x60, RZ, 0xc0, !PT ;  /* 0x0000006004337812 */ /* 0x010fe200078ec0ff */
[----:B------:R-:W-:Y:S01]  /*d800*/  ULOP3.LUT UR4, UR6, UR4, UR9, 0x96, !UPT ;  /* 0x0000000406047292 */ /* 0x000fe2000f8e9609 */
[----:B------:R-:W-:Y:S02]  /*d810*/  SHF.R.U32.HI R0, RZ, 0x2, R4 ;  /* 0x00000002ff007819 */ /* 0x000fe40000011604 */
[----:B------:R-:W-:-:S02]  /*d820*/  SHF.R.U32.HI R51, RZ, 0x5, R51 ;  /* 0x00000005ff337819 */ /* 0x000fc40000011633 */
[----:B------:R-:W-:Y:S02]  /*d830*/  LOP3.LUT R0, R0, 0x7, RZ, 0xc0, !PT ;  /* 0x0000000700007812 */ /* 0x000fe400078ec0ff */
[----:B--2---:R-:W-:Y:S01]  /*d840*/  SHF.R.U32.HI R2, RZ, 0x7, R2 ;  /* 0x00000007ff027819 */ /* 0x004fe20000011602 */
[C---:B------:R-:W-:Y:S02]  /*d850*/  IMAD.SHL.U32 R34, R51.reuse, 0x10, RZ ;  /* 0x0000001033227824 */ /* 0x040fe400078e00ff */
[----:B------:R-:W-:-:S03]  /*d860*/  IMAD R51, R51, -0x10, -R0 ;  /* 0xfffffff033337824 */ /* 0x000fc600078e0a00 */
[----:B------:R-:W-:Y:S02]  /*d870*/  LOP3.LUT R34, R34, 0xfffffff0, R0, 0xe2, !PT ;  /* 0xfffffff022227812 */ /* 0x000fe400078ee200 */
[----:B------:R-:W-:Y:S02]  /*d880*/  LOP3.LUT R0, R2, 0x1, RZ, 0xc0, !PT ;  /* 0x0000000102007812 */ /* 0x000fe400078ec0ff */
[----:B------:R-:W-:-:S03]  /*d890*/  SHF.R.U32.HI R2, RZ, 0x1, R4 ;  /* 0x00000001ff027819 */ /* 0x000fc60000011604 */
[----:B------:R-:W-:Y:S01]  /*d8a0*/  IMAD R51, R0, -0x40, R51 ;  /* 0xffffffc000337824 */ /* 0x000fe200078e0233 */
[----:B------:R-:W-:Y:S02]  /*d8b0*/  LOP3.LUT R0, R4, 0x3, RZ, 0xc0, !PT ;  /* 0x0000000304007812 */ /* 0x000fe400078ec0ff */
[----:B------:R-:W-:-:S03]  /*d8c0*/  LOP3.LUT R34, R34, 0x40, R2, 0xf8, !PT ;  /* 0x0000004022227812 */ /* 0x000fc600078ef802 */
[----:B0-----:R-:W-:Y:S02]  /*d8d0*/  IMAD R0, R0, -0x2, R3 ;  /* 0xfffffffe00007824 */ /* 0x001fe400078e0203 */
[----:B---3--:R-:W-:-:S05]  /*d8e0*/  IMAD.SHL.U32 R2, R25, 0x100, RZ ;  /* 0x0000010019027824 */ /* 0x008fca00078e00ff */
[----:B------:R-:W-:Y:S02]  /*d8f0*/  LOP3.LUT R34, R34, R2, RZ, 0xfc, !PT ;  /* 0x0000000222227212 */ /* 0x000fe400078efcff */
[----:B------:R-:W-:Y:S02]  /*d900*/  IADD3 R51, -R2, UR15, R51 ;  /* 0x0000000f02337c10 */ /* 0x000fe4000fffe133 */
[--C-:B------:R-:W-:Y:S02]  /*d910*/  SHF.R.S32.HI R35, RZ, 0x1f, R34.reuse ;  /* 0x0000001fff237819 */ /* 0x100fe40000011422 */
[----:B-----5:R-:W-:Y:S01]  /*d920*/  SHF.L.U32 R50, R24, 0x8, RZ ;  /* 0x0000000818327819 */ /* 0x020fe200000006ff */
[----:B------:R-:W-:-:S03]  /*d930*/  IMAD.WIDE.U32 R36, R36, UR13, R34 ;  /* 0x0000000d24247c25 */ /* 0x000fc6000f8e0022 */
[----:B------:R-:W-:Y:S02]  /*d940*/  ISETP.GE.AND P0, PT, R50, R3, PT ;  /* 0x000000033200720c */ /* 0x000fe40003f06270 */
[----:B------:R-:W-:Y:S01]  /*d950*/  IADD3 R50, R0, -R50, RZ ;  /* 0x8000003200327210 */ /* 0x000fe20007ffe0ff */
[----:B------:R-:W-:Y:S01]  /*d960*/  IMAD.MOV.U32 R0, RZ, RZ, -0x1 ;  /* 0xffffffffff007424 */ /* 0x000fe200078e00ff */
[----:B------:R-:W-:Y:S01]  /*d970*/  ISETP.GE.OR P0, PT, R2, UR15, P0 ;  /* 0x0000000f02007c0c */ /* 0x000fe20008706670 */
[----:B------:R-:W-:-:S03]  /*d980*/  VIADD R37, R37, UR7 ;  /* 0x0000000725257c36 */ /* 0x000fc60008000000 */
[----:B------:R0:W-:Y:S09]  /*d990*/  STL [R1+0x4], R0 ;  /* 0x0000040001007387 */ /* 0x0001f20000100800 */
[----:B------:R-:W-:Y:S05]  /*d9a0*/  @P0 BRA `(.L_x_23) ;  /* 0x0000011c00500947 */ /* 0x000fea0003800000 */
[----:B------:R-:W0:Y:S01]  /*d9b0*/  LDC.64 R32, c[0x0][0x6c8] ;  /* 0x0001b200ff207b82 */ /* 0x000e220000000a00 */
[----:B------:R-:W-:Y:S01]  /*d9c0*/  FSETP.NEU.AND P1, PT, RZ, UR22, PT ;  /* 0x00000016ff007c0b */ /* 0x000fe2000bf2d000 */
[----:B------:R-:W-:Y:S01]  /*d9d0*/  IMAD.WIDE R24, R24, 0x100, RZ ;  /* 0x0000010018187825 */ /* 0x000fe200078e02ff */
[----:B------:R-:W-:Y:S01]  /*d9e0*/  SHF.L.U32 R3, R4, 0x1, RZ ;  /* 0x0000000104037819 */ /* 0x000fe200000006ff */
[----:B------:R-:W-:Y:S01]  /*d9f0*/  BSSY B0, `(.L_x_23) ;  /* 0x00011cf000007945 */ /* 0x000fe20003800000 */
[----:B------:R-:W-:Y:S02]  /*da00*/  ISETP.GT.AND P2, PT, R51, RZ, PT ;  /* 0x000000ff3300720c */ /* 0x000fe40003f44270 */
[----:B------:R-:W-:Y:S02]  /*da10*/  LOP3.LUT R3, R24, 0x6, R3, 0xf8, !PT ;  /* 0x0000000618037812 */ /* 0x000fe400078ef803 */
[----:B------:R-:W-:Y:S01]  /*da20*/  ISETP.GT.AND P0, PT, R50, RZ, P2 ;  /* 0x000000ff3200720c */ /* 0x000fe20001704270 */
[----:B0-----:R-:W-:-:S02]  /*da30*/  IMAD R0, R25, R32, RZ ;  /* 0x0000002019007224 */ /* 0x001fc400078e02ff */
[----:B------:R-:W-:-:S04]  /*da40*/  IMAD.WIDE.U32 R36, R3, R32, R36 ;  /* 0x0000002003247225 */ /* 0x000fc800078e0024 */
[----:B------:R-:W-:-:S04]  /*da50*/  IMAD R0, R3, R33, R0 ;  /* 0x0000002103007224 */ /* 0x000fc800078e0200 */
[----:B------:R-:W-:Y:S01]  /*da60*/  IMAD.IADD R4, R37, 0x1, R0 ;  /* 0x0000000125047824 */ /* 0x000fe200078e0200 */
[----:B------:R-:W-:Y:S06]  /*da70*/  @!P1 BRA `(.L_x_24) ;  /* 0x000000d000649947 */ /* 0x000fec0003800000 */
[----:B------:R-:W0:Y:S01]  /*da80*/  LDC.64 R30, c[0x0][0x6b0] ;  /* 0x0001ac00ff1e7b82 */ /* 0x000e220000000a00 */
[----:B------:R-:W-:Y:S01]  /*da90*/  ULDC.64 UR10, c[0x0][0x6b8] ;  /* 0x0001ae00000a7ab9 */ /* 0x000fe20000000a00 */
[----:B------:R-:W-:Y:S01]  /*daa0*/  ULDC.64 UR18, c[0x0][0x6c0] ;  /* 0x0001b00000127ab9 */ /* 0x000fe20000000a00 */
[----:B------:R-:W-:Y:S01]  /*dab0*/  MOV R2, UR10 ;  /* 0x0000000a00027c02 */ /* 0x000fe20008000f00 */
[----:B------:R-:W-:-:S03]  /*dac0*/  UIMAD UR6, UR8, UR10, URZ ;  /* 0x0000000a080672a4 */ /* 0x000fc6000f8e023f */
[----:B------:R-:W-:Y:S01]  /*dad0*/  ULDC.64 UR8, c[0x0][0x6a8] ;  /* 0x0001aa0000087ab9 */ /* 0x000fe20000000a00 */
[----:B------:R-:W-:Y:S02]  /*dae0*/  UIMAD UR6, UR13, UR11, UR6 ;  /* 0x0000000b0d0672a4 */ /* 0x000fe4000f8e0206 */
[----:B------:R-:W-:Y:S01]  /*daf0*/  IMAD.WIDE.U32 R28, R2, UR13, R34 ;  /* 0x0000000d021c7c25 */ /* 0x000fe2000f8e0022 */
[----:B------:R-:W2:Y:S02]  /*db00*/  LDC.64 R46, c[0x0][0x6b0] ;  /* 0x0001ac00ff2e7b82 */ /* 0x000ea40000000a00 */
[----:B------:R-:W-:Y:S01]  /*db10*/  MOV R26, R28 ;  /* 0x0000001c001a7202 */ /* 0x000fe20000000f00 */
[----:B------:R-:W-:Y:S02]  /*db20*/  VIADD R27, R29, UR6 ;  /* 0x000000061d1b7c36 */ /* 0x000fe40008000000 */
[-C--:B0-----:R-:W-:Y:S02]  /*db30*/  IMAD R0, R25, R30.reuse, RZ ;  /* 0x0000001e19007224 */ /* 0x081fe400078e02ff */
[----:B------:R-:W-:-:S04]  /*db40*/  IMAD.WIDE.U32 R24, R3, R30, R26 ;  /* 0x0000001e03187225 */ /* 0x000fc800078e001a */
[----:B------:R-:W-:Y:S01]  /*db50*/  IMAD R0, R3, R31, R0 ;  /* 0x0000001f03007224 */ /* 0x000fe200078e0200 */
[----:B------:R-:W-:-:S03]  /*db60*/  LEA R38, P1, R24, UR8, 0x2 ;  /* 0x0000000818267c11 */ /* 0x000fc6000f8210ff */
[----:B------:R-:W-:-:S05]  /*db70*/  IMAD.IADD R25, R25, 0x1, R0 ;  /* 0x0000000119197824 */ /* 0x000fca00078e0200 */
[----:B------:R-:W-:-:S05]  /*db80*/  LEA.HI.X R39, R24, UR9, R25, 0x2, P1 ;  /* 0x0000000918277c11 */ /* 0x000fca00088f1419 */
[----:B------:R-:W3:Y:S01]  /*db90*/  @P0 LDG.E.LTC128B R44, desc[UR16][R38.64] ;  /* 0x00000010262c0981 */ /* 0x000ee2000c1e1920 */
[----:B------:R-:W-:Y:S02]  /*dba0*/  LEA R24, P1, R36, UR18, 0x2 ;  /* 0x0000001224187c11 */ /* 0x000fe4000f8210ff */
[----:B------:R-:W-:Y:S02]  /*dbb0*/  ISETP.GT.AND P3, PT, R50, 0x1, P2 ;  /* 0x000000013200780c */ /* 0x000fe40001764270 */
[----:B------:R-:W-:Y:S01]  /*dbc0*/  LEA.HI.X R25, R36, UR19, R4, 0x2, P1 ;  /* 0x0000001324197c11 */ /* 0x000fe200088f1404 */
[----:B--2---:R-:W-:-:S05]  /*dbd0*/  IMAD.WIDE.U32 R36, R3, R30, R46 ;  /* 0x0000001e03247225 */ /* 0x004fca00078e002e */
[----:B------:R-:W-:Y:S01]  /*dbe0*/  IADD3 R45, R0, R37, RZ ;  /* 0x00000025002d7210 */ /* 0x000fe20007ffe0ff */
[----:B---3--:R-:W-:-:S04]  /*dbf0*/  FMUL R38, R44, UR22 ;  /* 0x000000162c267c20 */ /* 0x008fc80008400000 */
[----:B------:R-:W-:Y:S01]  /*dc00*/  FFMA R38, R5, UR21, R38 ;  /* 0x0000001505267c23 */ /* 0x000fe20008000026 */
[----:B------:R-:W-:-:S04]  /*dc10*/  IADD3 R5, P1, R28, R36, RZ ;  /* 0x000000241c057210 */ /* 0x000fc80007f3e0ff */
[----:B------:R0:W-:Y:S01]  /*dc20*/  @P0 STG.E desc[UR16][R24.64], R38 ;  /* 0x0000002618000986 */ /* 0x0001e2000c101910 */
[----:B------:R-:W-:Y:S01]  /*dc30*/  IMAD.X R39, R45, 0x1, R27, P1 ;  /* 0x000000012d277824 */ /* 0x000fe200008e061b */
[----:B------:R-:W-:-:S04]  /*dc40*/  LEA R4, P1, R5, UR8, 0x2 ;  /* 0x0000000805047c11 */ /* 0x000fc8000f8210ff */
[----:B------:R-:W-:-:S05]  /*dc50*/  LEA.HI.X R5, R5, UR9, R39, 0x2, P1 ;  /* 0x0000000905057c11 */ /* 0x000fca00088f1427 */
[----:B------:R2:W0:Y:S01]  /*dc60*/  @P3 LDG.E.LTC128B R44, desc[UR16][R4.64] ;  /* 0x00000010042c3981 */ /* 0x000422000c1e1920 */
[----:B------:R-:W-:Y:S01]  /*dc70*/  BSSY B1, `(.L_x_25) ;  /* 0x0000017000017945 */ /* 0x000fe20003800000 */
[C---:B--2---:R-:W-:Y:S02]  /*dc80*/  LEA R4, P0, R32.reuse, R24, 0x2 ;  /* 0x0000001820047211 */ /* 0x044fe400078010ff */
[----:B------:R-:W-:-:S04]  /*dc90*/  SHF.L.U64.HI R5, R32, 0x2, R33 ;  /* 0x0000000220057819 */ /* 0x000fc80000010221 */
[----:B------:R-:W-:Y:S01]  /*dca0*/  IADD3.X R5, R5, R25, RZ, P0, !PT ;  /* 0x0000001905057210 */ /* 0x000fe200007fe4ff */
[----:B0-----:R-:W-:-:S04]  /*dcb0*/  FMUL R38, R44, UR22 ;  /* 0x000000162c267c20 */ /* 0x001fc80008400000 */
[----:B------:R-:W-:-:S05]  /*dcc0*/  FFMA R38, R6, UR21, R38 ;  /* 0x0000001506267c23 */ /* 0x000fca0008000026 */
[----:B------:R0:W-:Y:S02]  /*dcd0*/  @P3 STG.E desc[UR16][R4.64], R38 ;  /* 0x0000002604003986 */ /* 0x0001e4000c101910 */
[----:B0-----:R-:W-:-:S04]  /*dce0*/  IMAD.WIDE.U32 R38, R3, R30, R34 ;  /* 0x0000001e03267225 */ /* 0x001fc800078e0022 */
[----:B------:R-:W-:Y:S02]  /*dcf0*/  IMAD.IADD R39, R0, 0x1, R39 ;  /* 0x0000000100277824 */ /* 0x000fe400078e0227 */
[----:B------:R-:W-:-:S05]  /*dd00*/  IMAD.WIDE.U32 R38, R2, UR13, R38 ;  /* 0x0000000d02267c25 */ /* 0x000fca000f8e0026 */
[----:B------:R-:W-:Y:S02]  /*dd10*/  IADD3 R6, R39, UR6, RZ ;  /* 0x0000000627067c10 */ /* 0x000fe4000fffe0ff */
[----:B------:R-:W-:-:S04]  /*dd20*/  LEA R40, P0, R38, UR8, 0x2 ;  /* 0x0000000826287c11 */ /* 0x000fc8000f8010ff */
[----:B------:R-:W-:Y:S02]  /*dd30*/  LEA.HI.X R41, R38, UR9, R6, 0x2, P0 ;  /* 0x0000000926297c11 */ /* 0x000fe400080f1406 */
[----:B------:R-:W-:-:S05]  /*dd40*/  IADD3 R42, P0, R34, R36, RZ ;  /* 0x00000024222a7210 */ /* 0x000fca0007f1e0ff */
[----:B------:R-:W-:Y:S01]  /*dd50*/  IMAD.X R43, R35, 0x1, R45, P0 ;  /* 0x00000001232b7824 */ /* 0x000fe200000e062d */
[----:B------:R-:W-:Y:S01]  /*dd60*/  ISETP.GT.AND P0, PT, R51, 0x8, PT ;  /* 0x000000083300780c */ /* 0x000fe20003f04270 */
[----:B------:R-:W-:-:S03]  /*dd70*/  IMAD.WIDE.U32 R42, R2, UR13, R42 ;  /* 0x0000000d022a7c25 */ /* 0x000fc6000f8e002a */
[----:B------:R-:W-:Y:S02]  /*dd80*/  ISETP.GT.AND P5, PT, R50, RZ, P0 ;  /* 0x000000ff3200720c */ /* 0x000fe400007a4270 */
[----:B------:R-:W-:Y:S02]  /*dd90*/  IADD3 R6, R43, UR6, RZ ;  /* 0x000000062b067c10 */ /* 0x000fe4000fffe0ff */
[----:B------:R-:W-:-:S04]  /*dda0*/  LEA R38, P1, R42, UR8, 0x2 ;  /* 0x000000082a267c11 */ /* 0x000fc8000f8210ff */
[----:B------:R-:W-:-:S05]  /*ddb0*/  LEA.HI.X R39, R42, UR9, R6, 0x2, P1 ;  /* 0x000000092a277c11 */ /* 0x000fca00088f1406 */
[----:B------:R-:W-:Y:S05]  /*ddc0*/  @!P5 BRA `(.L_x_26) ;  /* 0x000000000004d947 */ /* 0x000fea0003800000 */
[----:B------:R0:W5:Y:S02]  /*ddd0*/  LDG.E.LTC128B R44, desc[UR16][R40.64+0x20] ;  /* 0x00002010282c7981 */ /* 0x000164000c1e1920 */
.L_x_26:
[----:B------:R-:W-:Y:S05]  /*dde0*/  BSYNC B1 ;  /* 0x0000000000017941 */ /* 0x000fea0003800000 */
.L_x_25:
[----:B-----5:R-:W-:Y:S01]  /*ddf0*/  FMUL R37, R44, UR22 ;  /* 0x000000162c257c20 */ /* 0x020fe20008400000 */
[----:B------:R-:W-:Y:S01]  /*de00*/  ISETP.GT.AND P3, PT, R50, 0x1, P0 ;  /* 0x000000013200780c */ /* 0x000fe20000764270 */
[----:B------:R-:W-:Y:S01]  /*de10*/  BSSY B1, `(.L_x_27) ;  /* 0x0000007000017945 */ /* 0x000fe20003800000 */
[----:B------:R-:W-:Y:S02]  /*de20*/  IMAD.MOV.U32 R6, RZ, RZ, R36 ;  /* 0x000000ffff067224 */ /* 0x000fe400078e0024 */
[----:B------:R-:W-:Y:S01]  /*de30*/  FFMA R37, R7, UR21, R37 ;  /* 0x0000001507257c23 */ /* 0x000fe20008000025 */
[----:B------:R-:W-:-:S04]  /*de40*/  MOV R7, R45 ;  /* 0x0000002d00077202 */ /* 0x000fc80000000f00 */
[----:B------:R2:W-:Y:S04]  /*de50*/  @P5 STG.E desc[UR16][R24.64+0x20], R37 ;  /* 0x0000202518005986 */ /* 0x0005e8000c101910 */
[----:B------:R-:W-:Y:S05]  /*de60*/  @!P3 BRA `(.L_x_28) ;  /* 0x000000000004b947 */ /* 0x000fea0003800000 */
[----:B------:R3:W5:Y:S02]  /*de70*/  LDG.E.LTC128B R44, desc[UR16][R38.64+0x20] ;  /* 0x00002010262c7981 */ /* 0x000764000c1e1920 */
.L_x_28:
[----:B------:R-:W-:Y:S05]  /*de80*/  BSYNC B1 ;  /* 0x0000000000017941 */ /* 0x000fea0003800000 */
.L_x_27:
[----:B------:R-:W-:-:S04]  /*de90*/  IMAD.WIDE.U32 R6, R30, 0x7, R6 ;  /* 0x000000071e067825 */ /* 0x000fc800078e0006 */
[----:B-----5:R-:W-:Y:S01]  /*dea0*/  FMUL R36, R44, UR22 ;  /* 0x000000162c247c20 */ /* 0x020fe20008400000 */
[----:B------:R-:W-:Y:S01]  /*deb0*/  ISETP.GT.AND P1, PT, R50, 0x8, P2 ;  /* 0x000000083200780c */ /* 0x000fe20001724270 */
[----:B------:R-:W-:Y:S01]  /*dec0*/  IMAD R52, R31, 0x7, RZ ;  /* 0x000000071f347824 */ /* 0x000fe200078e02ff */
[----:B--2---:R-:W-:Y:S01]  /*ded0*/  IADD3 R37, P5, R28, R6, RZ ;  /* 0x000000061c257210 */ /* 0x004fe20007fbe0ff */
[----:B------:R-:W-:Y:S01]  /*dee0*/  FFMA R8, R8, UR21, R36 ;  /* 0x0000001508087c23 */ /* 0x000fe20008000024 */
[----:B------:R-:W-:Y:S02]  /*def0*/  IMAD.MOV.U32 R54, RZ, RZ, R44 ;  /* 0x000000ffff367224 */ /* 0x000fe400078e002c */
[----:B------:R-:W-:Y:S02]  /*df00*/  IMAD.IADD R7, R7, 0x1, R52 ;  /* 0x0000000107077824 */ /* 0x000fe400078e0234 */
[----:B------:R2:W-:Y:S03]  /*df10*/  @P3 STG.E desc[UR16][R4.64+0x20], R8 ;  /* 0x0000200804003986 */ /* 0x0005e6000c101910 */
[----:B------:R-:W-:-:S02]  /*df20*/  IADD3.X R42, R7, R27, RZ, P5, !PT ;  /* 0x0000001b072a7210 */ /* 0x000fc40002ffe4ff */
[----:B------:R-:W-:-:S04]  /*df30*/  LEA R36, P5, R37, UR8, 0x2 ;  /* 0x0000000825247c11 */ /* 0x000fc8000f8a10ff */
[----:B------:R-:W-:-:S05]  /*df40*/  LEA.HI.X R37, R37, UR9, R42, 0x2, P5 ;  /* 0x0000000925257c11 */ /* 0x000fca000a8f142a */
[----:B------:R4:W3:Y:S01]  /*df50*/  @P1 LDG.E.LTC128B R54, desc[UR16][R36.64] ;  /* 0x0000001024361981 */ /* 0x0008e2000c1e1920 */
[----:B------:R-:W-:Y:S01]  /*df60*/  IADD3 R6, P3, R6, R30, RZ ;  /* 0x0000001e06067210 */ /* 0x000fe20007f7e0ff */
[----:B------:R-:W-:-:S03]  /*df70*/  IMAD.WIDE.U32 R42, R32, 0x1c, R4 ;  /* 0x0000001c202a7825 */ /* 0x000fc600078e0004 */
[----:B------:R-:W-:Y:S01]  /*df80*/  IADD3.X R7, R7, R31, RZ, P3, !PT ;  /* 0x0000001f07077210 */ /* 0x000fe20001ffe4ff */
[----:B------:R-:W-:Y:S01]  /*df90*/  IMAD R53, R33, 0x1c, RZ ;  /* 0x0000001c21357824 */ /* 0x000fe200078e02ff */
[----:B--2---:R-:W-:-:S05]  /*dfa0*/  IADD3 R8, P3, R6, R28, RZ ;  /* 0x0000001c06087210 */ /* 0x004fca0007f7e0ff */
[----:B----4-:R-:W-:Y:S01]  /*dfb0*/  IMAD.X R37, R7, 0x1, R27, P3 ;  /* 0x0000000107257824 */ /* 0x010fe200018e061b */
[----:B------:R-:W-:-:S04]  /*dfc0*/  LEA R36, P3, R8, UR8, 0x2 ;  /* 0x0000000808247c11 */ /* 0x000fc8000f8610ff */
[----:B------:R-:W-:Y:S01]  /*dfd0*/  LEA.HI.X R37, R8, UR9, R37, 0x2, P3 ;  /* 0x0000000908257c11 */ /* 0x000fe200098f1425 */
[----:B------:R-:W-:Y:S01]  /*dfe0*/  IMAD.MOV.U32 R8, RZ, RZ, R42 ;  /* 0x000000ffff087224 */ /* 0x000fe200078e002a */
[----:B------:R-:W-:Y:S01]  /*dff0*/  ISETP.GT.AND P3, PT, R50, 0x9, P2 ;  /* 0x000000093200780c */ /* 0x000fe20001764270 */
[----:B---3--:R-:W-:-:S04]  /*e000*/  FMUL R44, R54, UR22 ;  /* 0x00000016362c7c20 */ /* 0x008fc80008400000 */
[----:B------:R-:W-:Y:S01]  /*e010*/  FFMA R44, R9, UR21, R44 ;  /* 0x00000015092c7c23 */ /* 0x000fe2000800002c */
[----:B------:R-:W-:-:S05]  /*e020*/  IADD3 R9, R43, R53, RZ ;  /* 0x000000352b097210 */ /* 0x000fca0007ffe0ff */
[----:B------:R2:W-:Y:S04]  /*e030*/  @P1 STG.E desc[UR16][R8.64], R44 ;  /* 0x0000002c08001986 */ /* 0x0005e8000c101910 */
[----:B------:R-:W3:Y:S01]  /*e040*/  @P3 LDG.E.LTC128B R54, desc[UR16][R36.64] ;  /* 0x0000001024363981 */ /* 0x000ee2000c1e1920 */
[----:B------:R-:W-:Y:S01]  /*e050*/  IMAD.WIDE.U32 R42, R30, 0x7, R46 ;  /* 0x000000071e2a7825 */ /* 0x000fe200078e002e */
[C---:B------:R-:W-:Y:S01]  /*e060*/  SHF.L.U32 R59, R32.reuse, 0x5, RZ ;  /* 0x00000005203b7819 */ /* 0x040fe200000006ff */
[----:B------:R-:W-:Y:S01]  /*e070*/  BSSY B1, `(.L_x_29) ;  /* 0x0000013000017945 */ /* 0x000fe20003800000 */
[----:B------:R-:W-:Y:S02]  /*e080*/  SHF.L.U64.HI R33, R32, 0x5, R33 ;  /* 0x0000000520217819 */ /* 0x000fe40000010221 */
[----:B------:R-:W-:Y:S01]  /*e090*/  IADD3 R45, R52, R43, RZ ;  /* 0x0000002b342d7210 */ /* 0x000fe20007ffe0ff */
[----:B--2---:R-:W-:-:S04]  /*e0a0*/  IMAD.MOV.U32 R44, RZ, RZ, R42 ;  /* 0x000000ffff2c7224 */ /* 0x004fc800078e002a */
[----:B------:R-:W-:-:S04]  /*e0b0*/  IMAD.WIDE.U32 R46, R3, R30, R44 ;  /* 0x0000001e032e7225 */ /* 0x000fc800078e002c */
[----:B---3--:R-:W-:-:S04]  /*e0c0*/  FMUL R36, R54, UR22 ;  /* 0x0000001636247c20 */ /* 0x008fc80008400000 */
[----:B------:R-:W-:Y:S01]  /*e0d0*/  FFMA R10, R10, UR21, R36 ;  /* 0x000000150a0a7c23 */ /* 0x000fe20008000024 */
[----:B------:R-:W-:-:S05]  /*e0e0*/  IADD3 R36, P1, R59, R4, RZ ;  /* 0x000000043b247210 */ /* 0x000fca0007f3e0ff */
[----:B------:R-:W-:Y:S01]  /*e0f0*/  IMAD.X R37, R33, 0x1, R5, P1 ;  /* 0x0000000121257824 */ /* 0x000fe200008e0605 */
[----:B------:R-:W-:-:S04]  /*e100*/  IADD3 R48, P1, R34, R46, RZ ;  /* 0x0000002e22307210 */ /* 0x000fc80007f3e0ff */
[----:B------:R-:W-:Y:S01]  /*e110*/  IADD3.X R49, R35, R0, R47, P1, !PT ;  /* 0x0000000023317210 */ /* 0x000fe20000ffe42f */
[----:B------:R2:W-:Y:S02]  /*e120*/  @P3 STG.E desc[UR16][R36.64], R10 ;  /* 0x0000000a24003986 */ /* 0x0005e4000c101910 */
[----:B------:R-:W-:-:S03]  /*e130*/  IMAD.WIDE.U32 R48, R2, UR13, R48 ;  /* 0x0000000d02307c25 */ /* 0x000fc6000f8e0030 */
[----:B------:R-:W-:Y:S02]  /*e140*/  LEA R46, P1, R48, UR8, 0x2 ;  /* 0x00000008302e7c11 */ /* 0x000fe4000f8210ff */
[----:B--2---:R-:W-:-:S04]  /*e150*/  IADD3 R10, R49, UR6, RZ ;  /* 0x00000006310a7c10 */ /* 0x004fc8000fffe0ff */
[----:B------:R-:W-:Y:S02]  /*e160*/  LEA.HI.X R47, R48, UR9, R10, 0x2, P1 ;  /* 0x00000009302f7c11 */ /* 0x000fe400088f140a */
[----:B------:R-:W-:-:S13]  /*e170*/  ISETP.GT.AND P1, PT, R50, 0x8, P0 ;  /* 0x000000083200780c */ /* 0x000fda0000724270 */
[----:B------:R-:W-:Y:S05]  /*e180*/  @!P1 BRA `(.L_x_30) ;  /* 0x0000000000049947 */ /* 0x000fea0003800000 */
[----:B------:R2:W5:Y:S02]  /*e190*/  LDG.E.LTC128B R54, desc[UR16][R46.64+0x20] ;  /* 0x000020102e367981 */ /* 0x000564000c1e1920 */
.L_x_30:
[----:B------:R-:W-:Y:S05]  /*e1a0*/  BSYNC B1 ;  /* 0x0000000000017941 */ /* 0x000fea0003800000 */
.L_x_29:
[----:B-----5:R-:W-:Y:S01]  /*e1b0*/  FMUL R10, R54, UR22 ;  /* 0x00000016360a7c20 */ /* 0x020fe20008400000 */
[----:B------:R-:W-:Y:S01]  /*e1c0*/  ISETP.GT.AND P5, PT, R50, 0x9, P0 ;  /* 0x000000093200780c */ /* 0x000fe200007a4270 */
[----:B------:R-:W-:Y:S01]  /*e1d0*/  BSSY B1, `(.L_x_31) ;  /* 0x000000f000017945 */ /* 0x000fe20003800000 */
[----:B------:R-:W-:-:S04]  /*e1e0*/  IMAD.WIDE.U32 R6, R30, 0x7, R6 ;  /* 0x000000071e067825 */ /* 0x000fc800078e0006 */
[----:B------:R-:W-:-:S05]  /*e1f0*/  FFMA R10, R11, UR21, R10 ;  /* 0x000000150b0a7c23 */ /* 0x000fca000800000a */
[----:B------:R3:W-:Y:S01]  /*e200*/  @P1 STG.E desc[UR16][R8.64+0x20], R10 ;  /* 0x0000200a08001986 */ /* 0x0007e2000c101910 */
[----:B------:R-:W-:-:S05]  /*e210*/  IADD3 R42, P1, R42, R30, RZ ;  /* 0x0000001e2a2a7210 */ /* 0x000fca0007f3e0ff */
[----:B------:R-:W-:Y:S02]  /*e220*/  IMAD.X R43, R45, 0x1, R31, P1 ;  /* 0x000000012d2b7824 */ /* 0x000fe400008e061f */
[----:B---3--:R-:W-:-:S03]  /*e230*/  IMAD.WIDE.U32 R8, R3, R30, R42 ;  /* 0x0000001e03087225 */ /* 0x008fc600078e002a */
[----:B------:R-:W-:-:S04]  /*e240*/  IADD3 R10, P1, R34, R8, RZ ;  /* 0x00000008220a7210 */ /* 0x000fc80007f3e0ff */
[----:B------:R-:W-:-:S03]  /*e250*/  IADD3.X R11, R35, R0, R9, P1, !PT ;  /* 0x00000000230b7210 */ /* 0x000fc60000ffe409 */
[----:B------:R-:W-:-:S05]  /*e260*/  IMAD.WIDE.U32 R10, R2, UR13, R10 ;  /* 0x0000000d020a7c25 */ /* 0x000fca000f8e000a */
[----:B------:R-:W-:Y:S02]  /*e270*/  IADD3 R9, R11, UR6, RZ ;  /* 0x000000060b097c10 */ /* 0x000fe4000fffe0ff */
[----:B------:R-:W-:-:S04]  /*e280*/  LEA R8, P1, R10, UR8, 0x2 ;  /* 0x000000080a087c11 */ /* 0x000fc8000f8210ff */
[----:B------:R-:W-:Y:S01]  /*e290*/  LEA.HI.X R9, R10, UR9, R9, 0x2, P1 ;  /* 0x000000090a097c11 */ /* 0x000fe200088f1409 */
[----:B------:R-:W-:Y:S08]  /*e2a0*/  @!P5 BRA `(.L_x_32) ;  /* 0x000000000004d947 */ /* 0x000ff00003800000 */
[----:B------:R3:W5:Y:S02]  /*e2b0*/  LDG.E.LTC128B R54, desc[UR16][R8.64+0x20] ;  /* 0x0000201008367981 */ /* 0x000764000c1e1920 */
.L_x_32:
[----:B------:R-:W-:Y:S05]  /*e2c0*/  BSYNC B1 ;  /* 0x0000000000017941 */ /* 0x000fea0003800000 */
.L_x_31:
[----:B------:R-:W-:Y:S02]  /*e2d0*/  IMAD.IADD R7, R52, 0x1, R7 ;  /* 0x0000000134077824 */ /* 0x000fe400078e0207 */
[----:B-----5:R-:W-:Y:S01]  /*e2e0*/  FMUL R10, R54, UR22 ;  /* 0x00000016360a7c20 */ /* 0x020fe20008400000 */
[----:B------:R-:W-:Y:S02]  /*e2f0*/  IADD3 R11, P3, R28, R6, RZ ;  /* 0x000000061c0b7210 */ /* 0x000fe40007f7e0ff */
[----:B------:R-:W-:Y:S01]  /*e300*/  ISETP.GT.AND P1, PT, R50, 0x10, P2 ;  /* 0x000000103200780c */ /* 0x000fe20001724270 */
[----:B------:R-:W-:Y:S01]  /*e310*/  FFMA R12, R12, UR21, R10 ;  /* 0x000000150c0c7c23 */ /* 0x000fe2000800000a */
[----:B------:R-:W-:Y:S02]  /*e320*/  IADD3.X R48, R7, R27, RZ, P3, !PT ;  /* 0x0000001b07307210 */ /* 0x000fe40001ffe4ff */
[C---:B------:R-:W-:Y:S02]  /*e330*/  LEA R10, P3, R11.reuse, UR8, 0x2 ;  /* 0x000000080b0a7c11 */ /* 0x040fe4000f8610ff */
[----:B------:R4:W-:Y:S02]  /*e340*/  @P5 STG.E desc[UR16][R36.64+0x20], R12 ;  /* 0x0000200c24005986 */ /* 0x0009e4000c101910 */
[----:B------:R-:W-:-:S05]  /*e350*/  LEA.HI.X R11, R11, UR9, R48, 0x2, P3 ;  /* 0x000000090b0b7c11 */ /* 0x000fca00098f1430 */
[----:B------:R0:W4:Y:S01]  /*e360*/  @P1 LDG.E.LTC128B R54, desc[UR16][R10.64] ;  /* 0x000000100a361981 */ /* 0x000122000c1e1920 */
[----:B------:R-:W-:Y:S01]  /*e370*/  IADD3 R6, P3, R6, R30, RZ ;  /* 0x0000001e06067210 */ /* 0x000fe20007f7e0ff */
[----:B------:R-:W-:Y:S03]  /*e380*/  BSSY B1, `(.L_x_33) ;  /* 0x000000e000017945 */ /* 0x000fe60003800000 */
[----:B------:R-:W-:Y:S01]  /*e390*/  IADD3.X R7, R7, R31, RZ, P3, !PT ;  /* 0x0000001f07077210 */ /* 0x000fe20001ffe4ff */
[----:B0-----:R-:W-:-:S04]  /*e3a0*/  IMAD.WIDE.U32 R10, R32, 0x1c, R36 ;  /* 0x0000001c200a7825 */ /* 0x001fc800078e0024 */
[----:B------:R-:W-:Y:S02]  /*e3b0*/  IMAD.IADD R11, R53, 0x1, R11 ;  /* 0x00000001350b7824 */ /* 0x000fe400078e020b */
[----:B----4-:R-:W-:-:S04]  /*e3c0*/  FMUL R12, R54, UR22 ;  /* 0x00000016360c7c20 */ /* 0x010fc80008400000 */
[----:B------:R-:W-:-:S05]  /*e3d0*/  FFMA R13, R13, UR21, R12 ;  /* 0x000000150d0d7c23 */ /* 0x000fca000800000c */
[----:B------:R0:W-:Y:S01]  /*e3e0*/  @P1 STG.E desc[UR16][R10.64], R13 ;  /* 0x0000000d0a001986 */ /* 0x0001e2000c101910 */
[----:B------:R-:W-:Y:S02]  /*e3f0*/  ISETP.GT.AND P1, PT, R50, 0x11, P2 ;  /* 0x000000113200780c */ /* 0x000fe40001724270 */
[----:B0-----:R-:W-:-:S05]  /*e400*/  IADD3 R13, P3, R6, R28, RZ ;  /* 0x0000001c060d7210 */ /* 0x001fca0007f7e0ff */
[----:B------:R-:W-:Y:S01]  /*e410*/  IMAD.X R48, R7, 0x1, R27, P3 ;  /* 0x0000000107307824 */ /* 0x000fe200018e061b */
[----:B------:R-:W-:-:S04]  /*e420*/  LEA R12, P3, R13, UR8, 0x2 ;  /* 0x000000080d0c7c11 */ /* 0x000fc8000f8610ff */
[----:B------:R-:W-:Y:S01]  /*e430*/  LEA.HI.X R13, R13, UR9, R48, 0x2, P3 ;  /* 0x000000090d0d7c11 */ /* 0x000fe200098f1430 */
[----:B------:R-:W-:Y:S08]  /*e440*/  @!P1 BRA `(.L_x_34) ;  /* 0x0000000000049947 */ /* 0x000ff00003800000 */
[----:B------:R0:W5:Y:S02]  /*e450*/  LDG.E.LTC128B R54, desc[UR16][R12.64] ;  /* 0x000000100c367981 */ /* 0x000164000c1e1920 */
.L_x_34:
[----:B------:R-:W-:Y:S05]  /*e460*/  BSYNC B1 ;  /* 0x0000000000017941 */ /* 0x000fea0003800000 */
.L_x_33:
[----:B0----5:R-:W-:Y:S01]  /*e470*/  FMUL R13, R54, UR22 ;  /* 0x00000016360d7c20 */ /* 0x021fe20008400000 */
[----:B------:R-:W-:Y:S01]  /*e480*/  IADD3 R12, P3, R36, R59, RZ ;  /* 0x0000003b240c7210 */ /* 0x000fe20007f7e0ff */
[----:B------:R-:W-:Y:S01]  /*e490*/  IMAD.WIDE.U32 R44, R30, 0x7, R44 ;  /* 0x000000071e2c7825 */ /* 0x000fe200078e002c */
[----:B------:R-:W-:Y:S03]  /*e4a0*/  BSSY B1, `(.L_x_35) ;  /* 0x0000010000017945 */ /* 0x000fe60003800000 */
[----:B------:R-:W-:Y:S01]  /*e4b0*/  FFMA R14, R14, UR21, R13 ;  /* 0x000000150e0e7c23 */ /* 0x000fe2000800000d */
[----:B------:R-:W-:-:S05]  /*e4c0*/  IADD3.X R13, R37, R33, RZ, P3, !PT ;  /* 0x00000021250d7210 */ /* 0x000fca0001ffe4ff */
[----:B------:R0:W-:Y:S01]  /*e4d0*/  @P1 STG.E desc[UR16][R12.64], R14 ;  /* 0x0000000e0c001986 */ /* 0x0001e2000c101910 */
[----:B------:R-:W-:-:S04]  /*e4e0*/  IADD3 R36, P1, R44, R30, RZ ;  /* 0x0000001e2c247210 */ /* 0x000fc80007f3e0ff */
[----:B------:R-:W-:-:S03]  /*e4f0*/  IADD3.X R37, R31, R52, R45, P1, !PT ;  /* 0x000000341f257210 */ /* 0x000fc60000ffe42d */
[----:B------:R-:W-:-:S03]  /*e500*/  IMAD.WIDE.U32 R44, R3, R30, R36 ;  /* 0x0000001e032c7225 */ /* 0x000fc600078e0024 */
[----:B------:R-:W-:-:S04]  /*e510*/  IADD3 R48, P1, R34, R44, RZ ;  /* 0x0000002c22307210 */ /* 0x000fc80007f3e0ff */
[----:B------:R-:W-:-:S03]  /*e520*/  IADD3.X R49, R35, R0, R45, P1, !PT ;  /* 0x0000000023317210 */ /* 0x000fc60000ffe42d */
[----:B------:R-:W-:-:S04]  /*e530*/  IMAD.WIDE.U32 R48, R2, UR13, R48 ;  /* 0x0000000d02307c25 */ /* 0x000fc8000f8e0030 */
[----:B0-----:R-:W-:Y:S01]  /*e540*/  VIADD R14, R49, UR6 ;  /* 0x00000006310e7c36 */ /* 0x001fe20008000000 */
[----:B------:R-:W-:-:S04]  /*e550*/  LEA R44, P1, R48, UR8, 0x2 ;  /* 0x00000008302c7c11 */ /* 0x000fc8000f8210ff */
[----:B------:R-:W-:Y:S02]  /*e560*/  LEA.HI.X R45, R48, UR9, R14, 0x2, P1 ;  /* 0x00000009302d7c11 */ /* 0x000fe400088f140e */
[----:B------:R-:W-:-:S13]  /*e570*/  ISETP.GT.AND P1, PT, R50, 0x10, P0 ;  /* 0x000000103200780c */ /* 0x000fda0000724270 */
[----:B------:R-:W-:Y:S05]  /*e580*/  @!P1 BRA `(.L_x_36) ;  /* 0x0000000000049947 */ /* 0x000fea0003800000 */
[----:B------:R0:W5:Y:S02]  /*e590*/  LDG.E.LTC128B R54, desc[UR16][R44.64+0x20] ;  /* 0x000020102c367981 */ /* 0x000164000c1e1920 */
.L_x_36:
[----:B------:R-:W-:Y:S05]  /*e5a0*/  BSYNC B1 ;  /* 0x0000000000017941 */ /* 0x000fea0003800000 */
.L_x_35:
[----:B-----5:R-:W-:Y:S01]  /*e5b0*/  FMUL R14, R54, UR22 ;  /* 0x00000016360e7c20 */ /* 0x020fe20008400000 */
[----:B------:R-:W-:Y:S01]  /*e5c0*/  IMAD.WIDE.U32 R42, R30, 0x7, R42 ;  /* 0x000000071e2a7825 */ /* 0x000fe200078e002a */
[----:B------:R-:W-:Y:S01]  /*e5d0*/  ISETP.GT.AND P5, PT, R50, 0x11, P0 ;  /* 0x000000113200780c */ /* 0x000fe200007a4270 */
[----:B------:R-:W-:Y:S02]  /*e5e0*/  BSSY B1, `(.L_x_37) ;  /* 0x000000f000017945 */ /* 0x000fe40003800000 */
[----:B------:R-:W-:Y:S01]  /*e5f0*/  FFMA R14, R15, UR21, R14 ;  /* 0x000000150f0e7c23 */ /* 0x000fe2000800000e */
[----:B------:R-:W-:-:S04]  /*e600*/  IMAD.WIDE.U32 R6, R30, 0x7, R6 ;  /* 0x000000071e067825 */ /* 0x000fc800078e0006 */
[----:B------:R4:W-:Y:S02]  /*e610*/  @P1 STG.E desc[UR16][R10.64+0x20], R14 ;  /* 0x0000200e0a001986 */ /* 0x0009e4000c101910 */
[----:B----4-:R-:W-:-:S04]  /*e620*/  IADD3 R10, P1, R42, R30, RZ ;  /* 0x0000001e2a0a7210 */ /* 0x010fc80007f3e0ff */
[----:B------:R-:W-:-:S03]  /*e630*/  IADD3.X R11, R31, R52, R43, P1, !PT ;  /* 0x000000341f0b7210 */ /* 0x000fc60000ffe42b */
[----:B------:R-:W-:-:S03]  /*e640*/  IMAD.WIDE.U32 R14, R3, R30, R10 ;  /* 0x0000001e030e7225 */ /* 0x000fc600078e000a */
        /* <DEDUP_REMOVED lines=8> */
.L_x_38:
[----:B------:R-:W-:Y:S05]  /*e6d0*/  BSYNC B1 ;  /* 0x0000000000017941 */ /* 0x000fea0003800000 */
.L_x_37:
        /* <DEDUP_REMOVED lines=9> */
[----:B------:R1:W2:Y:S01]  /*e770*/  @P1 LDG.E.LTC128B R54, desc[UR16][R42.64] ;  /* 0x000000102a361981 */ /* 0x0002a2000c1e1920 */
[----:B------:R-:W-:Y:S01]  /*e780*/  IADD3 R6, P3, R6, R30, RZ ;  /* 0x0000001e06067210 */ /* 0x000fe20007f7e0ff */
[----:B------:R-:W-:Y:S04]  /*e790*/  BSSY B1, `(.L_x_39) ;  /* 0x000000f000017945 */ /* 0x000fe80003800000 */
[----:B------:R-:W-:Y:S02]  /*e7a0*/  IMAD.X R7, R7, 0x1, R31, P3 ;  /* 0x0000000107077824 */ /* 0x000fe400018e061f */
[----:B-1----:R-:W-:-:S03]  /*e7b0*/  IMAD.WIDE.U32 R42, R32, 0x1c, R12 ;  /* 0x0000001c202a7825 */ /* 0x002fc600078e000c */
[----:B0-----:R-:W-:Y:S01]  /*e7c0*/  MOV R16, R42 ;  /* 0x0000002a00107202 */ /* 0x001fe20000000f00 */
[----:B--2---:R-:W-:-:S04]  /*e7d0*/  FMUL R48, R54, UR22 ;  /* 0x0000001636307c20 */ /* 0x004fc80008400000 */
[----:B------:R-:W-:Y:S01]  /*e7e0*/  FFMA R48, R17, UR21, R48 ;  /* 0x0000001511307c23 */ /* 0x000fe20008000030 */
[----:B------:R-:W-:Y:S01]  /*e7f0*/  IMAD.IADD R17, R53, 0x1, R43 ;  /* 0x0000000135117824 */ /* 0x000fe200078e022b */
[----:B------:R-:W-:-:S04]  /*e800*/  IADD3 R43, P3, R6, R28, RZ ;  /* 0x0000001c062b7210 */ /* 0x000fc80007f7e0ff */
[----:B------:R0:W-:Y:S01]  /*e810*/  @P1 STG.E desc[UR16][R16.64], R48 ;  /* 0x0000003010001986 */ /* 0x0001e2000c101910 */
[----:B------:R-:W-:Y:S02]  /*e820*/  ISETP.GT.AND P1, PT, R50, 0x19, P2 ;  /* 0x000000193200780c */ /* 0x000fe40001724270 */
[----:B0-----:R-:W-:Y:S02]  /*e830*/  IADD3.X R48, R7, R27, RZ, P3, !PT ;  /* 0x0000001b07307210 */ /* 0x001fe40001ffe4ff */
[----:B------:R-:W-:-:S04]  /*e840*/  LEA R42, P3, R43, UR8, 0x2 ;  /* 0x000000082b2a7c11 */ /* 0x000fc8000f8610ff */
[----:B------:R-:W-:-:S05]  /*e850*/  LEA.HI.X R43, R43, UR9, R48, 0x2, P3 ;  /* 0x000000092b2b7c11 */ /* 0x000fca00098f1430 */
[----:B------:R-:W-:Y:S05]  /*e860*/  @!P1 BRA `(.L_x_40) ;  /* 0x0000000000049947 */ /* 0x000fea0003800000 */
[----:B------:R0:W5:Y:S02]  /*e870*/  LDG.E.LTC128B R54, desc[UR16][R42.64] ;  /* 0x000000102a367981 */ /* 0x000164000c1e1920 */
.L_x_40:
[----:B------:R-:W-:Y:S05]  /*e880*/  BSYNC B1 ;  /* 0x0000000000017941 */ /* 0x000fea0003800000 */
.L_x_39:
[----:B------:R-:W-:Y:S01]  /*e890*/  IADD3 R12, P3, R12, R59, RZ ;  /* 0x0000003b0c0c7210 */ /* 0x000fe20007f7e0ff */
[----:B0----5:R-:W-:Y:S01]  /*e8a0*/  FMUL R42, R54, UR22 ;  /* 0x00000016362a7c20 */ /* 0x021fe20008400000 */
[----:B------:R-:W-:Y:S01]  /*e8b0*/  IMAD.WIDE.U32 R36, R30, 0x7, R36 ;  /* 0x000000071e247825 */ /* 0x000fe200078e0024 */
[----:B------:R-:W-:Y:S03]  /*e8c0*/  BSSY B1, `(.L_x_41) ;  /* 0x0000010000017945 */ /* 0x000fe60003800000 */
[----:B------:R-:W-:Y:S01]  /*e8d0*/  FFMA R42, R18, UR21, R42 ;  /* 0x00000015122a7c23 */ /* 0x000fe2000800002a */
[----:B------:R-:W-:-:S05]  /*e8e0*/  IMAD.X R13, R13, 0x1, R33, P3 ;  /* 0x000000010d0d7824 */ /* 0x000fca00018e0621 */
[----:B------:R0:W-:Y:S01]  /*e8f0*/  @P1 STG.E desc[UR16][R12.64], R42 ;  /* 0x0000002a0c001986 */ /* 0x0001e2000c101910 */
[----:B------:R-:W-:-:S04]  /*e900*/  IADD3 R36, P1, R36, R30, RZ ;  /* 0x0000001e24247210 */ /* 0x000fc80007f3e0ff */
[----:B------:R-:W-:-:S03]  /*e910*/  IADD3.X R37, R31, R52, R37, P1, !PT ;  /* 0x000000341f257210 */ /* 0x000fc60000ffe425 */
[----:B0-----:R-:W-:-:S03]  /*e920*/  IMAD.WIDE.U32 R42, R3, R30, R36 ;  /* 0x0000001e032a7225 */ /* 0x001fc600078e0024 */
[----:B------:R-:W-:-:S04]  /*e930*/  IADD3 R48, P1, R34, R42, RZ ;  /* 0x0000002a22307210 */ /* 0x000fc80007f3e0ff */
[----:B------:R-:W-:-:S03]  /*e940*/  IADD3.X R49, R35, R0, R43, P1, !PT ;  /* 0x0000000023317210 */ /* 0x000fc60000ffe42b */
[----:B------:R-:W-:-:S05]  /*e950*/  IMAD.WIDE.U32 R48, R2, UR13, R48 ;  /* 0x0000000d02307c25 */ /* 0x000fca000f8e0030 */
[----:B------:R-:W-:Y:S02]  /*e960*/  IADD3 R18, R49, UR6, RZ ;  /* 0x0000000631127c10 */ /* 0x000fe4000fffe0ff */
[----:B------:R-:W-:-:S04]  /*e970*/  LEA R42, P1, R48, UR8, 0x2 ;  /* 0x00000008302a7c11 */ /* 0x000fc8000f8210ff */
[----:B------:R-:W-:Y:S02]  /*e980*/  LEA.HI.X R43, R48, UR9, R18, 0x2, P1 ;  /* 0x00000009302b7c11 */ /* 0x000fe400088f1412 */
[----:B------:R-:W-:-:S13]  /*e990*/  ISETP.GT.AND P1, PT, R50, 0x18, P0 ;  /* 0x000000183200780c */ /* 0x000fda0000724270 */
[----:B------:R-:W-:Y:S05]  /*e9a0*/  @!P1 BRA `(.L_x_42) ;  /* 0x0000000000049947 */ /* 0x000fea0003800000 */
[----:B------:R0:W5:Y:S02]  /*e9b0*/  LDG.E.LTC128B R54, desc[UR16][R42.64+0x20] ;  /* 0x000020102a367981 */ /* 0x000164000c1e1920 */
.L_x_42:
[----:B------:R-:W-:Y:S05]  /*e9c0*/  BSYNC B1 ;  /* 0x0000000000017941 */ /* 0x000fea0003800000 */
.L_x_41:
[----:B-----5:R-:W-:Y:S01]  /*e9d0*/  FMUL R18, R54, UR22 ;  /* 0x0000001636127c20 */ /* 0x020fe20008400000 */
[----:B------:R-:W-:Y:S01]  /*e9e0*/  IMAD.WIDE.U32 R10, R30, 0x7, R10 ;  /* 0x000000071e0a7825 */ /* 0x000fe200078e000a */
[----:B------:R-:W-:Y:S01]  /*e9f0*/  ISETP.GT.AND P5, PT, R50, 0x19, P0 ;  /* 0x000000193200780c */ /* 0x000fe200007a4270 */
[----:B------:R-:W-:Y:S02]  /*ea00*/  BSSY B1, `(.L_x_43) ;  /* 0x000000f000017945 */ /* 0x000fe40003800000 */
[----:B------:R-:W-:Y:S01]  /*ea10*/  FFMA R18, R19, UR21, R18 ;  /* 0x0000001513127c23 */ /* 0x000fe20008000012 */
[----:B------:R-:W-:-:S04]  /*ea20*/  IMAD.WIDE.U32 R6, R30, 0x7, R6 ;  /* 0x000000071e067825 */ /* 0x000fc800078e0006 */
[----:B------:R1:W-:Y:S01]  /*ea30*/  @P1 STG.E desc[UR16][R16.64+0x20], R18 ;  /* 0x0000201210001986 */ /* 0x0003e2000c101910 */
[----:B------:R-:W-:-:S04]  /*ea40*/  IADD3 R10, P1, R10, R30, RZ ;  /* 0x0000001e0a0a7210 */ /* 0x000fc80007f3e0ff */
[----:B------:R-:W-:-:S03]  /*ea50*/  IADD3.X R11, R31, R52, R11, P1, !PT ;  /* 0x000000341f0b7210 */ /* 0x000fc60000ffe40b */
[----:B-1----:R-:W-:-:S03]  /*ea60*/  IMAD.WIDE.U32 R16, R3, R30, R10 ;  /* 0x0000001e03107225 */ /* 0x002fc600078e000a */
[----:B------:R-:W-:-:S04]  /*ea70*/  IADD3 R18, P1, R34, R16, RZ ;  /* 0x0000001022127210 */ /* 0x000fc80007f3e0ff */
[----:B------:R-:W-:-:S03]  /*ea80*/  IADD3.X R19, R35, R0, R17, P1, !PT ;  /* 0x0000000023137210 */ /* 0x000fc60000ffe411 */
[----:B------:R-:W-:-:S04]  /*ea90*/  IMAD.WIDE.U32 R18, R2, UR13, R18 ;  /* 0x0000000d02127c25 */ /* 0x000fc8000f8e0012 */
[----:B------:R-:W-:Y:S01]  /*eaa0*/  VIADD R17, R19, UR6 ;  /* 0x0000000613117c36 */ /* 0x000fe20008000000 */
[----:B------:R-:W-:-:S04]  /*eab0*/  LEA R16, P1, R18, UR8, 0x2 ;  /* 0x0000000812107c11 */ /* 0x000fc8000f8210ff */
[----:B------:R-:W-:Y:S01]  /*eac0*/  LEA.HI.X R17, R18, UR9, R17, 0x2, P1 ;  /* 0x0000000912117c11 */ /* 0x000fe200088f1411 */
[----:B------:R-:W-:Y:S08]  /*ead0*/  @!P5 BRA `(.L_x_44) ;  /* 0x000000000004d947 */ /* 0x000ff00003800000 */
[----:B------:R1:W5:Y:S02]  /*eae0*/  LDG.E.LTC128B R54, desc[UR16][R16.64+0x20] ;  /* 0x0000201010367981 */ /* 0x000364000c1e1920 */
.L_x_44:
[----:B------:R-:W-:Y:S05]  /*eaf0*/  BSYNC B1 ;  /* 0x0000000000017941 */ /* 0x000fea0003800000 */
.L_x_43:
[----:B------:R-:W-:Y:S01]  /*eb00*/  IADD3 R7, R52, R7, RZ ;  /* 0x0000000734077210 */ /* 0x000fe20007ffe0ff */
[----:B-----5:R-:W-:Y:S01]  /*eb10*/  FMUL R18, R54, UR22 ;  /* 0x0000001636127c20 */ /* 0x020fe20008400000 */
[----:B------:R-:W-:Y:S02]  /*eb20*/  IADD3 R19, P3, R28, R6, RZ ;  /* 0x000000061c137210 */ /* 0x000fe40007f7e0ff */
[----:B------:R-:W-:Y:S01]  /*eb30*/  ISETP.GT.AND P1, PT, R50, 0x20, P2 ;  /* 0x000000203200780c */ /* 0x000fe20001724270 */
[----:B------:R-:W-:Y:S02]  /*eb40*/  FFMA R20, R20, UR21, R18 ;  /* 0x0000001514147c23 */ /* 0x000fe40008000012 */
[----:B------:R-:W-:Y:S01]  /*eb50*/  IMAD.X R48, R7, 0x1, R27, P3 ;  /* 0x0000000107307824 */ /* 0x000fe200018e061b */
[C---:B------:R-:W-:Y:S02]  /*eb60*/  LEA R18, P3, R19.reuse, UR8, 0x2 ;  /* 0x0000000813127c11 */ /* 0x040fe4000f8610ff */
[----:B------:R2:W-:Y:S02]  /*eb70*/  @P5 STG.E desc[UR16][R12.64+0x20], R20 ;  /* 0x000020140c005986 */ /* 0x0005e4000c101910 */
[----:B------:R-:W-:-:S05]  /*eb80*/  LEA.HI.X R19, R19, UR9, R48, 0x2, P3 ;  /* 0x0000000913137c11 */ /* 0x000fca00098f1430 */
[----:B------:R0:W2:Y:S01]  /*eb90*/  @P1 LDG.E.LTC128B R54, desc[UR16][R18.64] ;  /* 0x0000001012361981 */ /* 0x0000a2000c1e1920 */
[----:B------:R-:W-:Y:S01]  /*eba0*/  IADD3 R6, P3, R6, R30, RZ ;  /* 0x0000001e06067210 */ /* 0x000fe20007f7e0ff */
[----:B------:R-:W-:Y:S04]  /*ebb0*/  BSSY B1, `(.L_x_45) ;  /* 0x000000e000017945 */ /* 0x000fe80003800000 */
[----:B------:R-:W-:Y:S02]  /*ebc0*/  IMAD.X R7, R7, 0x1, R31, P3 ;  /* 0x0000000107077824 */ /* 0x000fe400018e061f */
[----:B0-----:R-:W-:-:S05]  /*ebd0*/  IMAD.WIDE.U32 R18, R32, 0x1c, R12 ;  /* 0x0000001c20127825 */ /* 0x001fca00078e000c */
[----:B------:R-:W-:Y:S01]  /*ebe0*/  IADD3 R19, R53, R19, RZ ;  /* 0x0000001335137210 */ /* 0x000fe20007ffe0ff */
[----:B--2---:R-:W-:-:S04]  /*ebf0*/  FMUL R20, R54, UR22 ;  /* 0x0000001636147c20 */ /* 0x004fc80008400000 */
[----:B------:R-:W-:-:S05]  /*ec00*/  FFMA R21, R21, UR21, R20 ;  /* 0x0000001515157c23 */ /* 0x000fca0008000014 */
[----:B------:R0:W-:Y:S01]  /*ec10*/  @P1 STG.E desc[UR16][R18.64], R21 ;  /* 0x0000001512001986 */ /* 0x0001e2000c101910 */
[----:B------:R-:W-:Y:S02]  /*ec20*/  ISETP.GT.AND P1, PT, R50, 0x21, P2 ;  /* 0x000000213200780c */ /* 0x000fe40001724270 */
[----:B0-----:R-:W-:-:S04]  /*ec30*/  IADD3 R21, P3, R6, R28, RZ ;  /* 0x0000001c06157210 */ /* 0x001fc80007f7e0ff */
[----:B------:R-:W-:Y:S02]  /*ec40*/  IADD3.X R48, R7, R27, RZ, P3, !PT ;  /* 0x0000001b07307210 */ /* 0x000fe40001ffe4ff */
[----:B------:R-:W-:-:S04]  /*ec50*/  LEA R20, P3, R21, UR8, 0x2 ;  /* 0x0000000815147c11 */ /* 0x000fc8000f8610ff */
[----:B------:R-:W-:Y:S01]  /*ec60*/  LEA.HI.X R21, R21, UR9, R48, 0x2, P3 ;  /* 0x0000000915157c11 */ /* 0x000fe200098f1430 */
[----:B------:R-:W-:Y:S08]  /*ec70*/  @!P1 BRA `(.L_x_46) ;  /* 0x0000000000049947 */ /* 0x000ff00003800000 */
[----:B------:R0:W5:Y:S02]  /*ec80*/  LDG.E.LTC128B R54, desc[UR16][R20.64] ;  /* 0x0000001014367981 */ /* 0x000164000c1e1920 */
.L_x_46:
[----:B------:R-:W-:Y:S05]  /*ec90*/  BSYNC B1 ;  /* 0x0000000000017941 */ /* 0x000fea0003800000 */
.L_x_45:
[----:B------:R-:W-:Y:S01]  /*eca0*/  IADD3 R12, P3, R12, R59, RZ ;  /* 0x0000003b0c0c7210 */ /* 0x000fe20007f7e0ff */
[----:B0----5:R-:W-:Y:S01]  /*ecb0*/  FMUL R20, R54, UR22 ;  /* 0x0000001636147c20 */ /* 0x021fe20008400000 */
[----:B------:R-:W-:Y:S01]  /*ecc0*/  IMAD.WIDE.U32 R36, R30, 0x7, R36 ;  /* 0x000000071e247825 */ /* 0x000fe200078e0024 */
[----:B------:R-:W-:Y:S03]  /*ecd0*/  BSSY B1, `(.L_x_47) ;  /* 0x0000010000017945 */ /* 0x000fe60003800000 */
[----:B------:R-:W-:Y:S01]  /*ece0*/  FFMA R20, R22, UR21, R20 ;  /* 0x0000001516147c23 */ /* 0x000fe20008000014 */
[----:B------:R-:W-:-:S05]  /*ecf0*/  IMAD.X R13, R13, 0x1, R33, P3 ;  /* 0x000000010d0d7824 */ /* 0x000fca00018e0621 */
[----:B------:R0:W-:Y:S02]  /*ed00*/  @P1 STG.E desc[UR16][R12.64], R20 ;  /* 0x000000140c001986 */ /* 0x0001e4000c101910 */
[----:B0-----:R-:W-:-:S04]  /*ed10*/  IADD3 R20, P1, R36, R30, RZ ;  /* 0x0000001e24147210 */ /* 0x001fc80007f3e0ff */
[----:B------:R-:W-:-:S03]  /*ed20*/  IADD3.X R21, R31, R52, R37, P1, !PT ;  /* 0x000000341f157210 */ /* 0x000fc60000ffe425 */
[----:B------:R-:W-:-:S03]  /*ed30*/  IMAD.WIDE.U32 R36, R3, R30, R20 ;  /* 0x0000001e03247225 */ /* 0x000fc600078e0014 */
        /* <DEDUP_REMOVED lines=9> */
.L_x_48:
[----:B------:R-:W-:Y:S05]  /*edd0*/  BSYNC B1 ;  /* 0x0000000000017941 */ /* 0x000fea0003800000 */
.L_x_47:
        /* <DEDUP_REMOVED lines=9> */
[----:B--2---:R-:W-:-:S03]  /*ee70*/  IMAD.WIDE.U32 R18, R3, R30, R10 ;  /* 0x0000001e03127225 */ /* 0x004fc600078e000a */
        /* <DEDUP_REMOVED lines=8> */
.L_x_50:
[----:B------:R-:W-:Y:S05]  /*ef00*/  BSYNC B1 ;  /* 0x0000000000017941 */ /* 0x000fea0003800000 */
.L_x_49:
[----:B------:R-:W-:Y:S01]  /*ef10*/  IADD3 R7, R52, R7, RZ ;  /* 0x0000000734077210 */ /* 0x000fe20007ffe0ff */
[----:B-----5:R-:W-:Y:S01]  /*ef20*/  FMUL R22, R54, UR22 ;  /* 0x0000001636167c20 */ /* 0x020fe20008400000 */
[----:B------:R-:W-:Y:S02]  /*ef30*/  IADD3 R23, P3, R28, R6, RZ ;  /* 0x000000061c177210 */ /* 0x000fe40007f7e0ff */
[----:B------:R-:W-:Y:S01]  /*ef40*/  ISETP.GT.AND P1, PT, R50, 0x28, P2 ;  /* 0x000000283200780c */ /* 0x000fe20001724270 */
[----:B------:R-:W-:Y:S01]  /*ef50*/  FFMA R152, R152, UR21, R22 ;  /* 0x0000001598987c23 */ /* 0x000fe20008000016 */
[----:B------:R-:W-:Y:S01]  /*ef60*/  MOV R56, R54 ;  /* 0x0000003600387202 */ /* 0x000fe20000000f00 */
[----:B------:R-:W-:Y:S01]  /*ef70*/  IMAD.X R48, R7, 0x1, R27, P3 ;  /* 0x0000000107307824 */ /* 0x000fe200018e061b */
[C---:B------:R-:W-:Y:S02]  /*ef80*/  LEA R22, P3, R23.reuse, UR8, 0x2 ;  /* 0x0000000817167c11 */ /* 0x040fe4000f8610ff */
[----:B------:R0:W-:Y:S02]  /*ef90*/  @P5 STG.E desc[UR16][R12.64+0x20], R152 ;  /* 0x000020980c005986 */ /* 0x0001e4000c101910 */
[----:B------:R-:W-:-:S05]  /*efa0*/  LEA.HI.X R23, R23, UR9, R48, 0x2, P3 ;  /* 0x0000000917177c11 */ /* 0x000fca00098f1430 */
[----:B------:R1:W3:Y:S01]  /*efb0*/  @P1 LDG.E.LTC128B R56, desc[UR16][R22.64] ;  /* 0x0000001016381981 */ /* 0x0002e2000c1e1920 */
[----:B------:R-:W-:Y:S01]  /*efc0*/  IADD3 R6, P3, R6, R30, RZ ;  /* 0x0000001e06067210 */ /* 0x000fe20007f7e0ff */
[----:B------:R-:W-:Y:S03]  /*efd0*/  BSSY B1, `(.L_x_51) ;  /* 0x000000e000017945 */ /* 0x000fe60003800000 */
[----:B------:R-:W-:Y:S02]  /*efe0*/  IADD3.X R7, R7, R31, RZ, P3, !PT ;  /* 0x0000001f07077210 */ /* 0x000fe40001ffe4ff */
[----:B------:R-:W-:Y:S01]  /*eff0*/  IADD3 R49, P3, R6, R28, RZ ;  /* 0x0000001c06317210 */ /* 0x000fe20007f7e0ff */
[----:B-1----:R-:W-:-:S04]  /*f000*/  IMAD.WIDE.U32 R22, R32, 0x1c, R12 ;  /* 0x0000001c20167825 */ /* 0x002fc800078e000c */
[----:B------:R-:W-:Y:S02]  /*f010*/  IMAD.IADD R23, R53, 0x1, R23 ;  /* 0x0000000135177824 */ /* 0x000fe400078e0217 */
[----:B------:R-:W-:Y:S02]  /*f020*/  IMAD.X R54, R7, 0x1, R27, P3 ;  /* 0x0000000107367824 */ /* 0x000fe400018e061b */
[----:B---3--:R-:W-:-:S04]  /*f030*/  FMUL R48, R56, UR22 ;  /* 0x0000001638307c20 */ /* 0x008fc80008400000 */
[----:B------:R-:W-:Y:S01]  /*f040*/  FFMA R153, R153, UR21, R48 ;  /* 0x0000001599997c23 */ /* 0x000fe20008000030 */
[----:B------:R-:W-:-:S04]  /*f050*/  LEA R48, P3, R49, UR8, 0x2 ;  /* 0x0000000831307c11 */ /* 0x000fc8000f8610ff */
[----:B------:R0:W-:Y:S01]  /*f060*/  @P1 STG.E desc[UR16][R22.64], R153 ;  /* 0x0000009916001986 */ /* 0x0001e2000c101910 */
[----:B------:R-:W-:Y:S02]  /*f070*/  ISETP.GT.AND P1, PT, R50, 0x29, P2 ;  /* 0x000000293200780c */ /* 0x000fe40001724270 */
[----:B------:R-:W-:-:S11]  /*f080*/  LEA.HI.X R49, R49, UR9, R54, 0x2, P3 ;  /* 0x0000000931317c11 */ /* 0x000fd600098f1436 */
[----:B0-----:R-:W-:Y:S05]  /*f090*/  @!P1 BRA `(.L_x_52) ;  /* 0x0000000000049947 */ /* 0x001fea0003800000 */
[----:B------:R0:W5:Y:S02]  /*f0a0*/  LDG.E.LTC128B R56, desc[UR16][R48.64] ;  /* 0x0000001030387981 */ /* 0x000164000c1e1920 */
.L_x_52:
[----:B------:R-:W-:Y:S05]  /*f0b0*/  BSYNC B1 ;  /* 0x0000000000017941 */ /* 0x000fea0003800000 */
.L_x_51:
[----:B------:R-:W-:Y:S01]  /*f0c0*/  IADD3 R12, P3, R12, R59, RZ ;  /* 0x0000003b0c0c7210 */ /* 0x000fe20007f7e0ff */
[----:B0----5:R-:W-:Y:S01]  /*f0d0*/  FMUL R48, R56, UR22 ;  /* 0x0000001638307c20 */ /* 0x021fe20008400000 */
[----:B------:R-:W-:Y:S01]  /*f0e0*/  IMAD.WIDE.U32 R20, R30, 0x7, R20 ;  /* 0x000000071e147825 */ /* 0x000fe200078e0014 */
[----:B------:R-:W-:Y:S01]  /*f0f0*/  BSSY B1, `(.L_x_53) ;  /* 0x0000010000017945 */ /* 0x000fe20003800000 */
[----:B------:R-:W-:Y:S02]  /*f100*/  IADD3.X R13, R13, R33, RZ, P3, !PT ;  /* 0x000000210d0d7210 */ /* 0x000fe40001ffe4ff */
[----:B------:R-:W-:-:S05]  /*f110*/  FFMA R48, R154, UR21, R48 ;  /* 0x000000159a307c23 */ /* 0x000fca0008000030 */
[----:B------:R0:W-:Y:S01]  /*f120*/  @P1 STG.E desc[UR16][R12.64], R48 ;  /* 0x000000300c001986 */ /* 0x0001e2000c101910 */
[----:B------:R-:W-:-:S04]  /*f130*/  IADD3 R20, P1, R20, R30, RZ ;  /* 0x0000001e14147210 */ /* 0x000fc80007f3e0ff */
[----:B------:R-:W-:-:S03]  /*f140*/  IADD3.X R21, R31, R52, R21, P1, !PT ;  /* 0x000000341f157210 */ /* 0x000fc60000ffe415 */
[----:B0-----:R-:W-:-:S03]  /*f150*/  IMAD.WIDE.U32 R48, R3, R30, R20 ;  /* 0x0000001e03307225 */ /* 0x001fc600078e0014 */
[----:B------:R-:W-:-:S04]  /*f160*/  IADD3 R54, P1, R34, R48, RZ ;  /* 0x0000003022367210 */ /* 0x000fc80007f3e0ff */
[----:B------:R-:W-:-:S03]  /*f170*/  IADD3.X R55, R35, R0, R49, P1, !PT ;  /* 0x0000000023377210 */ /* 0x000fc60000ffe431 */
[----:B------:R-:W-:-:S04]  /*f180*/  IMAD.WIDE.U32 R54, R2, UR13, R54 ;  /* 0x0000000d02367c25 */ /* 0x000fc8000f8e0036 */
[----:B------:R-:W-:Y:S01]  /*f190*/  VIADD R49, R55, UR6 ;  /* 0x0000000637317c36 */ /* 0x000fe20008000000 */
[----:B------:R-:W-:-:S04]  /*f1a0*/  LEA R48, P1, R54, UR8, 0x2 ;  /* 0x0000000836307c11 */ /* 0x000fc8000f8210ff */
[----:B------:R-:W-:Y:S02]  /*f1b0*/  LEA.HI.X R49, R54, UR9, R49, 0x2, P1 ;  /* 0x0000000936317c11 */ /* 0x000fe400088f1431 */
[----:B------:R-:W-:-:S13]  /*f1c0*/  ISETP.GT.AND P1, PT, R50, 0x28, P0 ;  /* 0x000000283200780c */ /* 0x000fda0000724270 */
[----:B------:R-:W-:Y:S05]  /*f1d0*/  @!P1 BRA `(.L_x_54) ;  /* 0x0000000000049947 */ /* 0x000fea0003800000 */
[----:B------:R0:W5:Y:S02]  /*f1e0*/  LDG.E.LTC128B R56, desc[UR16][R48.64+0x20] ;  /* 0x0000201030387981 */ /* 0x000164000c1e1920 */
.L_x_54:
[----:B------:R-:W-:Y:S05]  /*f1f0*/  BSYNC B1 ;  /* 0x0000000000017941 */ /* 0x000fea0003800000 */
.L_x_53:
        /* <DEDUP_REMOVED lines=18> */
.L_x_56:
[----:B------:R-:W-:Y:S05]  /*f320*/  BSYNC B1 ;  /* 0x0000000000017941 */ /* 0x000fea0003800000 */
.L_x_55:
[----:B------:R-:W-:Y:S02]  /*f330*/  IMAD.IADD R7, R52, 0x1, R7 ;  /* 0x0000000134077824 */ /* 0x000fe400078e0207 */
[----:B-----5:R-:W-:Y:S01]  /*f340*/  FMUL R54, R56, UR22 ;  /* 0x0000001638367c20 */ /* 0x020fe20008400000 */
[----:B------:R-:W-:Y:S01]  /*f350*/  IADD3 R55, P3, R28, R6, RZ ;  /* 0x000000061c377210 */ /* 0x000fe20007f7e0ff */
[----:B------:R-:W-:Y:S01]  /*f360*/  IMAD.MOV.U32 R60, RZ, RZ, R56 ;  /* 0x000000ffff3c7224 */ /* 0x000fe200078e0038 */
        /* <DEDUP_REMOVED lines=9> */
[----:B------:R-:W-:Y:S01]  /*f400*/  IMAD.X R7, R7, 0x1, R31, P3 ;  /* 0x0000000107077824 */ /* 0x000fe200018e061f */
[----:B------:R-:W-:Y:S01]  /*f410*/  IADD3 R57, P3, R6, R28, RZ ;  /* 0x0000001c06397210 */ /* 0x000fe20007f7e0ff */
[----:B0-----:R-:W-:-:S03]  /*f420*/  IMAD.WIDE.U32 R54, R32, 0x1c, R12 ;  /* 0x0000001c20367825 */ /* 0x001fc600078e000c */
[----:B------:R-:W-:Y:S02]  /*f430*/  IADD3.X R58, R7, R27, RZ, P3, !PT ;  /* 0x0000001b073a7210 */ /* 0x000fe40001ffe4ff */
[----:B------:R-:W-:Y:S01]  /*f440*/  IADD3 R55, R53, R55, RZ ;  /* 0x0000003735377210 */ /* 0x000fe20007ffe0ff */
[----:B--2---:R-:W-:-:S04]  /*f450*/  FMUL R56, R60, UR22 ;  /* 0x000000163c387c20 */ /* 0x004fc80008400000 */
[----:B------:R-:W-:Y:S01]  /*f460*/  FFMA R157, R157, UR21, R56 ;  /* 0x000000159d9d7c23 */ /* 0x000fe20008000038 */
[----:B------:R-:W-:-:S04]  /*f470*/  LEA R56, P3, R57, UR8, 0x2 ;  /* 0x0000000839387c11 */ /* 0x000fc8000f8610ff */
[----:B------:R3:W-:Y:S01]  /*f480*/  @P1 STG.E desc[UR16][R54.64], R157 ;  /* 0x0000009d36001986 */ /* 0x0007e2000c101910 */
[----:B------:R-:W-:Y:S02]  /*f490*/  ISETP.GT.AND P1, PT, R50, 0x31, P2 ;  /* 0x000000313200780c */ /* 0x000fe40001724270 */
[----:B------:R-:W-:-:S11]  /*f4a0*/  LEA.HI.X R57, R57, UR9, R58, 0x2, P3 ;  /* 0x0000000939397c11 */ /* 0x000fd600098f143a */
[----:B---3--:R-:W-:Y:S05]  /*f4b0*/  @!P1 BRA `(.L_x_58) ;  /* 0x0000000000049947 */ /* 0x008fea0003800000 */
[----:B------:R0:W5:Y:S02]  /*f4c0*/  LDG.E.LTC128B R60, desc[UR16][R56.64] ;  /* 0x00000010383c7981 */ /* 0x000164000c1e1920 */
.L_x_58:
[----:B------:R-:W-:Y:S05]  /*f4d0*/  BSYNC B1 ;  /* 0x0000000000017941 */ /* 0x000fea0003800000 */
.L_x_57:
        /* <DEDUP_REMOVED lines=19> */
.L_x_60:
[----:B------:R-:W-:Y:S05]  /*f610*/  BSYNC B1 ;  /* 0x0000000000017941 */ /* 0x000fea0003800000 */
.L_x_59:
        /* <DEDUP_REMOVED lines=18> */
.L_x_62:
[----:B------:R-:W-:Y:S05]  /*f740*/  BSYNC B1 ;  /* 0x0000000000017941 */ /* 0x000fea0003800000 */
.L_x_61:
        /* <DEDUP_REMOVED lines=10> */
[----:B------:R0:W4:Y:S01]  /*f7f0*/  @P1 LDG.E.LTC128B R64, desc[UR16][R58.64] ;  /* 0x000000103a401981 */ /* 0x000122000c1e1920 */
[----:B------:R-:W-:Y:S01]  /*f800*/  IADD3 R6, P3, R6, R30, RZ ;  /* 0x0000001e06067210 */ /* 0x000fe20007f7e0ff */
[----:B------:R-:W-:Y:S03]  /*f810*/  BSSY B1, `(.L_x_63) ;  /* 0x000000e000017945 */ /* 0x000fe60003800000 */
[----:B------:R-:W-:Y:S02]  /*f820*/  IADD3.X R7, R7, R31, RZ, P3, !PT ;  /* 0x0000001f07077210 */ /* 0x000fe40001ffe4ff */
[----:B------:R-:W-:Y:S01]  /*f830*/  IADD3 R61, P3, R6, R28, RZ ;  /* 0x0000001c063d7210 */ /* 0x000fe20007f7e0ff */
[----:B0-----:R-:W-:-:S04]  /*f840*/  IMAD.WIDE.U32 R58, R32, 0x1c, R12 ;  /* 0x0000001c203a7825 */ /* 0x001fc800078e000c */
[----:B------:R-:W-:Y:S02]  /*f850*/  IMAD.IADD R59, R53, 0x1, R59 ;  /* 0x00000001353b7824 */ /* 0x000fe400078e023b */
[----:B------:R-:W-:Y:S02]  /*f860*/  IMAD.X R62, R7, 0x1, R27, P3 ;  /* 0x00000001073e7824 */ /* 0x000fe400018e061b */
[----:B----4-:R-:W-:-:S04]  /*f870*/  FMUL R60, R64, UR22 ;  /* 0x00000016403c7c20 */ /* 0x010fc80008400000 */
[----:B------:R-:W-:Y:S01]  /*f880*/  FFMA R161, R161, UR21, R60 ;  /* 0x00000015a1a17c23 */ /* 0x000fe2000800003c */
[----:B------:R-:W-:-:S04]  /*f890*/  LEA R60, P3, R61, UR8, 0x2 ;  /* 0x000000083d3c7c11 */ /* 0x000fc8000f8610ff */
[----:B------:R3:W-:Y:S01]  /*f8a0*/  @P1 STG.E desc[UR16][R58.64], R161 ;  /* 0x000000a13a001986 */ /* 0x0007e2000c101910 */
[----:B------:R-:W-:Y:S02]  /*f8b0*/  ISETP.GT.AND P1, PT, R50, 0x39, P2 ;  /* 0x000000393200780c */ /* 0x000fe40001724270 */
[----:B------:R-:W-:-:S11]  /*f8c0*/  LEA.HI.X R61, R61, UR9, R62, 0x2, P3 ;  /* 0x000000093d3d7c11 */ /* 0x000fd600098f143e */
[----:B---3--:R-:W-:Y:S05]  /*f8d0*/  @!P1 BRA `(.L_x_64) ;  /* 0x0000000000049947 */ /* 0x008fea0003800000 */
[----:B------:R0:W5:Y:S02]  /*f8e0*/  LDG.E.LTC128B R64, desc[UR16][R60.64] ;  /* 0x000000103c407981 */ /* 0x000164000c1e1920 */
.L_x_64:
[----:B------:R-:W-:Y:S05]  /*f8f0*/  BSYNC B1 ;  /* 0x0000000000017941 */ /* 0x000fea0003800000 */
.L_x_63:
[----:B------:R-:W-:Y:S01]  /*f900*/  SHF.L.U32 R158, R32, 0x5, RZ ;  /* 0x00000005209e7819 */ /* 0x000fe200000006ff */
[----:B0----5:R-:W-:Y:S01]  /*f910*/  FMUL R60, R64, UR22 ;  /* 0x00000016403c7c20 */ /* 0x021fe20008400000 */
[----:B------:R-:W-:Y:S01]  /*f920*/  IMAD.WIDE.U32 R20, R30, 0x7, R20 ;  /* 0x000000071e147825 */ /* 0x000fe200078e0014 */
[----:B------:R-:W-:Y:S01]  /*f930*/  BSSY B1, `(.L_x_65) ;  /* 0x0000011000017945 */ /* 0x000fe20003800000 */
[----:B------:R-:W-:Y:S02]  /*f940*/  IADD3 R12, P3, R12, R158, RZ ;  /* 0x0000009e0c0c7210 */ /* 0x000fe40007f7e0ff */
[----:B------:R-:W-:-:S03]  /*f950*/  FFMA R60, R162, UR21, R60 ;  /* 0x00000015a23c7c23 */ /* 0x000fc6000800003c */
        /* <DEDUP_REMOVED lines=14> */
.L_x_66:
[----:B------:R-:W-:Y:S05]  /*fa40*/  BSYNC B1 ;  /* 0x0000000000017941 */ /* 0x000fea0003800000 */
.L_x_65:
        /* <DEDUP_REMOVED lines=9> */
[----:B---3--:R-:W-:-:S03]  /*fae0*/  IMAD.WIDE.U32 R58, R3, R30, R10 ;  /* 0x0000001e033a7225 */ /* 0x008fc600078e000a */
        /* <DEDUP_REMOVED lines=8> */
.L_x_68:
[----:B------:R-:W-:Y:S05]  /*fb70*/  BSYNC B1 ;  /* 0x0000000000017941 */ /* 0x000fea0003800000 */
.L_x_67:
        /* <DEDUP_REMOVED lines=10> */
[----:B------:R0:W2:Y:S01]  /*fc20*/  @P1 LDG.E.LTC128B R68, desc[UR16][R62.64] ;  /* 0x000000103e441981 */ /* 0x0000a2000c1e1920 */
[----:B------:R-:W-:Y:S01]  /*fc30*/  IADD3 R6, P3, R6, R30, RZ ;  /* 0x0000001e06067210 */ /* 0x000fe20007f7e0ff */
[----:B------:R-:W-:Y:S03]  /*fc40*/  BSSY B1, `(.L_x_69) ;  /* 0x000000e000017945 */ /* 0x000fe60003800000 */
[----:B------:R-:W-:Y:S02]  /*fc50*/  IADD3.X R7, R7, R31, RZ, P3, !PT ;  /* 0x0000001f07077210 */ /* 0x000fe40001ffe4ff */
[----:B------:R-:W-:Y:S01]  /*fc60*/  IADD3 R65, P3, R6, R28, RZ ;  /* 0x0000001c06417210 */ /* 0x000fe20007f7e0ff */
[----:B0-----:R-:W-:-:S04]  /*fc70*/  IMAD.WIDE.U32 R62, R32, 0x1c, R12 ;  /* 0x0000001c203e7825 */ /* 0x001fc800078e000c */
[----:B------:R-:W-:Y:S02]  /*fc80*/  IMAD.IADD R63, R53, 0x1, R63 ;  /* 0x00000001353f7824 */ /* 0x000fe400078e023f */
[----:B------:R-:W-:Y:S02]  /*fc90*/  IMAD.X R66, R7, 0x1, R27, P3 ;  /* 0x0000000107427824 */ /* 0x000fe400018e061b */
[----:B--2---:R-:W-:-:S04]  /*fca0*/  FMUL R64, R68, UR22 ;  /* 0x0000001644407c20 */ /* 0x004fc80008400000 */
[----:B------:R-:W-:Y:S01]  /*fcb0*/  FFMA R165, R165, UR21, R64 ;  /* 0x00000015a5a57c23 */ /* 0x000fe20008000040 */
[----:B------:R-:W-:-:S04]  /*fcc0*/  LEA R64, P3, R65, UR8, 0x2 ;  /* 0x0000000841407c11 */ /* 0x000fc8000f8610ff */
[----:B------:R4:W-:Y:S01]  /*fcd0*/  @P1 STG.E desc[UR16][R62.64], R165 ;  /* 0x000000a53e001986 */ /* 0x0009e2000c101910 */
[----:B------:R-:W-:Y:S02]  /*fce0*/  ISETP.GT.AND P1, PT, R50, 0x41, P2 ;  /* 0x000000413200780c */ /* 0x000fe40001724270 */
[----:B------:R-:W-:-:S11]  /*fcf0*/  LEA.HI.X R65, R65, UR9, R66, 0x2, P3 ;  /* 0x0000000941417c11 */ /* 0x000fd600098f1442 */
[----:B----4-:R-:W-:Y:S05]  /*fd00*/  @!P1 BRA `(.L_x_70) ;  /* 0x0000000000049947 */ /* 0x010fea0003800000 */
[----:B------:R0:W5:Y:S02]  /*fd10*/  LDG.E.LTC128B R68, desc[UR16][R64.64] ;  /* 0x0000001040447981 */ /* 0x000164000c1e1920 */
.L_x_70:
[----:B------:R-:W-:Y:S05]  /*fd20*/  BSYNC B1 ;  /* 0x0000000000017941 */ /* 0x000fea0003800000 */
.L_x_69:
        /* <DEDUP_REMOVED lines=19> */
.L_x_72:
[----:B------:R-:W-:Y:S05]  /*fe60*/  BSYNC B1 ;  /* 0x0000000000017941 */ /* 0x000fea0003800000 */
.L_x_71:
        /* <DEDUP_REMOVED lines=18> */
.L_x_74:
[----:B------:R-:W-:Y:S05]  /*ff90*/  BSYNC B1 ;  /* 0x0000000000017941 */ /* 0x000fea0003800000 */
.L_x_73:
        /* <DEDUP_REMOVED lines=10> */
[----:B------:R0:W3:Y:S01]  /*10040*/  @P1 LDG.E.LTC128B R72, desc[UR16][R66.64] ;  /* 0x0000001042481981 */ /* 0x0000e2000c1e1920 */
[----:B------:R-:W-:Y:S01]  /*10050*/  IADD3 R6, P3, R6, R30, RZ ;  /* 0x0000001e06067210 */ /* 0x000fe20007f7e0ff */
[----:B------:R-:W-:Y:S04]  /*10060*/  BSSY B1, `(.L_x_75) ;  /* 0x000000e000017945 */ /* 0x000fe80003800000 */
[----:B------:R-:W-:Y:S01]  /*10070*/  IMAD.X R7, R7, 0x1, R31, P3 ;  /* 0x0000000107077824 */ /* 0x000fe200018e061f */
[----:B------:R-:W-:Y:S01]  /*10080*/  IADD3 R69, P3, R6, R28, RZ ;  /* 0x0000001c06457210 */ /* 0x000fe20007f7e0ff */
[----:B0-----:R-:W-:-:S03]  /*10090*/  IMAD.WIDE.U32 R66, R32, 0x1c, R12 ;  /* 0x0000001c20427825 */ /* 0x001fc600078e000c */
[----:B------:R-:W-:Y:S02]  /*100a0*/  IADD3.X R70, R7, R27, RZ, P3, !PT ;  /* 0x0000001b07467210 */ /* 0x000fe40001ffe4ff */
[----:B------:R-:W-:Y:S01]  /*100b0*/  IADD3 R67, R53, R67, RZ ;  /* 0x0000004335437210 */ /* 0x000fe20007ffe0ff */
[----:B---3--:R-:W-:-:S04]  /*100c0*/  FMUL R68, R72, UR22 ;  /* 0x0000001648447c20 */ /* 0x008fc80008400000 */
[----:B------:R-:W-:Y:S01]  /*100d0*/  FFMA R169, R169, UR21, R68 ;  /* 0x00000015a9a97c23 */ /* 0x000fe20008000044 */
[----:B------:R-:W-:-:S04]  /*100e0*/  LEA R68, P3, R69, UR8, 0x2 ;  /* 0x0000000845447c11 */ /* 0x000fc8000f8610ff */
[----:B------:R4:W-:Y:S01]  /*100f0*/  @P1 STG.E desc[UR16][R66.64], R169 ;  /* 0x000000a942001986 */ /* 0x0009e2000c101910 */
[----:B------:R-:W-:Y:S02]  /*10100*/  ISETP.GT.AND P1, PT, R50, 0x49, P2 ;  /* 0x000000493200780c */ /* 0x000fe40001724270 */
[----:B------:R-:W-:-:S11]  /*10110*/  LEA.HI.X R69, R69, UR9, R70, 0x2, P3 ;  /* 0x0000000945457c11 */ /* 0x000fd600098f1446 */
[----:B----4-:R-:W-:Y:S05]  /*10120*/  @!P1 BRA `(.L_x_76) ;  /* 0x0000000000049947 */ /* 0x010fea0003800000 */
[----:B------:R0:W5:Y:S02]  /*10130*/  LDG.E.LTC128B R72, desc[UR16][R68.64] ;  /* 0x0000001044487981 */ /* 0x000164000c1e1920 */
.L_x_76:
[----:B------:R-:W-:Y:S05]  /*10140*/  BSYNC B1 ;  /* 0x0000000000017941 */ /* 0x000fea0003800000 */
.L_x_75:
        /* <DEDUP_REMOVED lines=19> */
.L_x_78:
[----:B------:R-:W-:Y:S05]  /*10280*/  BSYNC B1 ;  /* 0x0000000000017941 */ /* 0x000fea0003800000 */
.L_x_77:
        /* <DEDUP_REMOVED lines=18> */
.L_x_80:
[----:B------:R-:W-:Y:S05]  /*103b0*/  BSYNC B1 ;  /* 0x0000000000017941 */ /* 0x000fea0003800000 */
.L_x_79:
        /* <DEDUP_REMOVED lines=26> */
.L_x_82:
[----:B------:R-:W-:Y:S05]  /*10560*/  BSYNC B1 ;  /* 0x0000000000017941 */ /* 0x000fea0003800000 */
.L_x_81:
        /* <DEDUP_REMOVED lines=19> */
.L_x_84:
[----:B------:R-:W-:Y:S05]  /*106a0*/  BSYNC B1 ;  /* 0x0000000000017941 */ /* 0x000fea0003800000 */
.L_x_83:
        /* <DEDUP_REMOVED lines=18> */
.L_x_86:
[----:B------:R-:W-:Y:S05]  /*107d0*/  BSYNC B1 ;  /* 0x0000000000017941 */ /* 0x000fea0003800000 */
.L_x_85:
        /* <DEDUP_REMOVED lines=26> */
.L_x_88:
[----:B------:R-:W-:Y:S05]  /*10980*/  BSYNC B1 ;  /* 0x0000000000017941 */ /* 0x000fea0003800000 */
.L_x_87:
        /* <DEDUP_REMOVED lines=19> */
.L_x_90:
[----:B------:R-:W-:Y:S05]  /*10ac0*/  BSYNC B1 ;  /* 0x0000000000017941 */ /* 0x000fea0003800000 */
.L_x_89:
        /* <DEDUP_REMOVED lines=18> */
.L_x_92:
[----:B------:R-:W-:Y:S05]  /*10bf0*/  BSYNC B1 ;  /* 0x0000000000017941 */ /* 0x000fea0003800000 */
.L_x_91:
        /* <DEDUP_REMOVED lines=26> */
.L_x_94:
[----:B------:R-:W-:Y:S05]  /*10da0*/  BSYNC B1 ;  /* 0x0000000000017941 */ /* 0x000fea0003800000 */
.L_x_93:
        /* <DEDUP_REMOVED lines=19> */
.L_x_96:
[----:B------:R-:W-:Y:S05]  /*10ee0*/  BSYNC B1 ;  /* 0x0000000000017941 */ /* 0x000fea0003800000 */
.L_x_95:
        /* <DEDUP_REMOVED lines=18> */
.L_x_98:
[----:B------:R-:W-:Y:S05]  /*11010*/  BSYNC B1 ;  /* 0x0000000000017941 */ /* 0x000fea0003800000 */
.L_x_97:
        /* <DEDUP_REMOVED lines=26> */
.L_x_100:
[----:B------:R-:W-:Y:S05]  /*111c0*/  BSYNC B1 ;  /* 0x0000000000017941 */ /* 0x000fea0003800000 */
.L_x_99:
        /* <DEDUP_REMOVED lines=19> */
.L_x_102:
[----:B------:R-:W-:Y:S05]  /*11300*/  BSYNC B1 ;  /* 0x0000000000017941 */ /* 0x000fea0003800000 */
.L_x_101:
        /* <DEDUP_REMOVED lines=18> */
.L_x_104:
[----:B------:R-:W-:Y:S05]  /*11430*/  BSYNC B1 ;  /* 0x0000000000017941 */ /* 0x000fea0003800000 */
.L_x_103:
        /* <DEDUP_REMOVED lines=26> */
.L_x_106:
[----:B------:R-:W-:Y:S05]  /*115e0*/  BSYNC B1 ;  /* 0x0000000000017941 */ /* 0x000fea0003800000 */
.L_x_105:
        /* <DEDUP_REMOVED lines=19> */
.L_x_108:
[----:B------:R-:W-:Y:S05]  /*11720*/  BSYNC B1 ;  /* 0x0000000000017941 */ /* 0x000fea0003800000 */
.L_x_107:
        /* <DEDUP_REMOVED lines=18> */
.L_x_110:
[----:B------:R-:W-:Y:S05]  /*11850*/  BSYNC B1 ;  /* 0x0000000000017941 */ /* 0x000fea0003800000 */
.L_x_109:
        /* <DEDUP_REMOVED lines=26> */
.L_x_112:
[----:B------:R-:W-:Y:S05]  /*11a00*/  BSYNC B1 ;  /* 0x0000000000017941 */ /* 0x000fea0003800000 */
.L_x_111:
        /* <DEDUP_REMOVED lines=19> */
.L_x_114:
[----:B------:R-:W-:Y:S05]  /*11b40*/  BSYNC B1 ;  /* 0x0000000000017941 */ /* 0x000fea0003800000 */
.L_x_113:
        /* <DEDUP_REMOVED lines=18> */
.L_x_116:
[----:B------:R-:W-:Y:S05]  /*11c70*/  BSYNC B1 ;  /* 0x0000000000017941 */ /* 0x000fea0003800000 */
.L_x_115:
        /* <DEDUP_REMOVED lines=26> */
.L_x_118:
[----:B------:R-:W-:Y:S05]  /*11e20*/  BSYNC B1 ;  /* 0x0000000000017941 */ /* 0x000fea0003800000 */
.L_x_117:
        /* <DEDUP_REMOVED lines=19> */
.L_x_120:
[----:B------:R-:W-:Y:S05]  /*11f60*/  BSYNC B1 ;  /* 0x0000000000017941 */ /* 0x000fea0003800000 */
.L_x_119:
        /* <DEDUP_REMOVED lines=18> */
.L_x_122:
[----:B------:R-:W-:Y:S05]  /*12090*/  BSYNC B1 ;  /* 0x0000000000017941 */ /* 0x000fea0003800000 */
.L_x_121:
        /* <DEDUP_REMOVED lines=26> */
.L_x_124:
[----:B------:R-:W-:Y:S05]  /*12240*/  BSYNC B1 ;  /* 0x0000000000017941 */ /* 0x000fea0003800000 */
.L_x_123:
        /* <DEDUP_REMOVED lines=19> */
.L_x_126:
[----:B------:R-:W-:Y:S05]  /*12380*/  BSYNC B1 ;  /* 0x0000000000017941 */ /* 0x000fea0003800000 */
.L_x_125:
        /* <DEDUP_REMOVED lines=18> */
.L_x_128:
[----:B------:R-:W-:Y:S05]  /*124b0*/  BSYNC B1 ;  /* 0x0000000000017941 */ /* 0x000fea0003800000 */
.L_x_127:
        /* <DEDUP_REMOVED lines=26> */
.L_x_130:
[----:B------:R-:W-:Y:S05]  /*12660*/  BSYNC B1 ;  /* 0x0000000000017941 */ /* 0x000fea0003800000 */
.L_x_129:
        /* <DEDUP_REMOVED lines=19> */
.L_x_132:
[----:B------:R-:W-:Y:S05]  /*127a0*/  BSYNC B1 ;  /* 0x0000000000017941 */ /* 0x000fea0003800000 */
.L_x_131:
        /* <DEDUP_REMOVED lines=18> */
.L_x_134:
[----:B------:R-:W-:Y:S05]  /*128d0*/  BSYNC B1 ;  /* 0x0000000000017941 */ /* 0x000fea0003800000 */
.L_x_133:
        /* <DEDUP_REMOVED lines=26> */
.L_x_136:
[----:B------:R-:W-:Y:S05]  /*12a80*/  BSYNC B1 ;  /* 0x0000000000017941 */ /* 0x000fea0003800000 */
.L_x_135:
        /* <DEDUP_REMOVED lines=19> */
.L_x_138:
[----:B------:R-:W-:Y:S05]  /*12bc0*/  BSYNC B1 ;  /* 0x0000000000017941 */ /* 0x000fea0003800000 */
.L_x_137:
        /* <DEDUP_REMOVED lines=18> */
.L_x_140:
[----:B------:R-:W-:Y:S05]  /*12cf0*/  BSYNC B1 ;  /* 0x0000000000017941 */ /* 0x000fea0003800000 */
.L_x_139:
        /* <DEDUP_REMOVED lines=26> */
.L_x_142:
[----:B------:R-:W-:Y:S05]  /*12ea0*/  BSYNC B1 ;  /* 0x0000000000017941 */ /* 0x000fea0003800000 */
.L_x_141:
        /* <DEDUP_REMOVED lines=19> */
.L_x_144:
[----:B------:R-:W-:Y:S05]  /*12fe0*/  BSYNC B1 ;  /* 0x0000000000017941 */ /* 0x000fea0003800000 */
.L_x_143:
        /* <DEDUP_REMOVED lines=18> */
.L_x_146:
[----:B------:R-:W-:Y:S05]  /*13110*/  BSYNC B1 ;  /* 0x0000000000017941 */ /* 0x000fea0003800000 */
.L_x_145:
        /* <DEDUP_REMOVED lines=26> */
.L_x_148:
[----:B------:R-:W-:Y:S05]  /*132c0*/  BSYNC B1 ;  /* 0x0000000000017941 */ /* 0x000fea0003800000 */
.L_x_147:
        /* <DEDUP_REMOVED lines=19> */
.L_x_150:
[----:B------:R-:W-:Y:S05]  /*13400*/  BSYNC B1 ;  /* 0x0000000000017941 */ /* 0x000fea0003800000 */
.L_x_149:
        /* <DEDUP_REMOVED lines=18> */
.L_x_152:
[----:B------:R-:W-:Y:S05]  /*13530*/  BSYNC B1 ;  /* 0x0000000000017941 */ /* 0x000fea0003800000 */
.L_x_151:
        /* <DEDUP_REMOVED lines=26> */
.L_x_154:
[----:B------:R-:W-:Y:S05]  /*136e0*/  BSYNC B1 ;  /* 0x0000000000017941 */ /* 0x000fea0003800000 */
.L_x_153:
        /* <DEDUP_REMOVED lines=19> */
.L_x_156:
[----:B------:R-:W-:Y:S05]  /*13820*/  BSYNC B1 ;  /* 0x0000000000017941 */ /* 0x000fea0003800000 */
.L_x_155:
        /* <DEDUP_REMOVED lines=18> */
.L_x_158:
[----:B------:R-:W-:Y:S05]  /*13950*/  BSYNC B1 ;  /* 0x0000000000017941 */ /* 0x000fea0003800000 */
.L_x_157:
        /* <DEDUP_REMOVED lines=26> */
.L_x_160:
[----:B------:R-:W-:Y:S05]  /*13b00*/  BSYNC B1 ;  /* 0x0000000000017941 */ /* 0x000fea0003800000 */
.L_x_159:
        /* <DEDUP_REMOVED lines=19> */
.L_x_162:
[----:B------:R-:W-:Y:S05]  /*13c40*/  BSYNC B1 ;  /* 0x0000000000017941 */ /* 0x000fea0003800000 */
.L_x_161:
        /* <DEDUP_REMOVED lines=18> */
.L_x_164:
[----:B------:R-:W-:Y:S05]  /*13d70*/  BSYNC B1 ;  /* 0x0000000000017941 */ /* 0x000fea0003800000 */
.L_x_163:
        /* <DEDUP_REMOVED lines=26> */
.L_x_166:
[----:B------:R-:W-:Y:S05]  /*13f20*/  BSYNC B1 ;  /* 0x0000000000017941 */ /* 0x000fea0003800000 */
.L_x_165:
        /* <DEDUP_REMOVED lines=19> */
.L_x_168:
[----:B------:R-:W-:Y:S05]  /*14060*/  BSYNC B1 ;  /* 0x0000000000017941 */ /* 0x000fea0003800000 */
.L_x_167:
        /* <DEDUP_REMOVED lines=18> */
.L_x_170:
[----:B------:R-:W-:Y:S05]  /*14190*/  BSYNC B1 ;  /* 0x0000000000017941 */ /* 0x000fea0003800000 */
.L_x_169:
        /* <DEDUP_REMOVED lines=26> */
.L_x_172:
[----:B------:R-:W-:Y:S05]  /*14340*/  BSYNC B1 ;  /* 0x0000000000017941 */ /* 0x000fea0003800000 */
.L_x_171:
        /* <DEDUP_REMOVED lines=19> */
.L_x_174:
[----:B------:R-:W-:Y:S05]  /*14480*/  BSYNC B1 ;  /* 0x0000000000017941 */ /* 0x000fea0003800000 */
.L_x_173:
        /* <DEDUP_REMOVED lines=18> */
.L_x_176:
[----:B------:R-:W-:Y:S05]  /*145b0*/  BSYNC B1 ;  /* 0x0000000000017941 */ /* 0x000fea0003800000 */
.L_x_175:
        /* <DEDUP_REMOVED lines=26> */
.L_x_178:
[----:B------:R-:W-:Y:S05]  /*14760*/  BSYNC B1 ;  /* 0x0000000000017941 */ /* 0x000fea0003800000 */
.L_x_177:
[----:B0-----:R-:W2:Y:S01]  /*14770*/  LDL.LU R137, [R1+0x200] ;  /* 0x0002000001897983 */ /* 0x001ea20000300800 */
[----:B------:R-:W-:Y:S01]  /*14780*/  IADD3 R12, P3, R12, R158, RZ ;  /* 0x0000009e0c0c7210 */ /* 0x000fe20007f7e0ff */
[----:B-----5:R-:W-:Y:S01]  /*14790*/  FMUL R136, R140, UR22 ;  /* 0x000000168c887c20 */ /* 0x020fe20008400000 */
[----:B------:R-:W-:Y:S01]  /*147a0*/  IMAD.WIDE.U32 R20, R30, 0x7, R20 ;  /* 0x000000071e147825 */ /* 0x000fe200078e0014 */
[----:B------:R-:W-:Y:S01]  /*147b0*/  BSSY B1, `(.L_x_179) ;  /* 0x0000010000017945 */ /* 0x000fe20003800000 */
[----:B------:R-:W-:Y:S02]  /*147c0*/  IADD3.X R13, R13, R33, RZ, P3, !PT ;  /* 0x000000210d0d7210 */ /* 0x000fe40001ffe4ff */
[----:B--2---:R-:W-:-:S05]  /*147d0*/  FFMA R136, R137, UR21, R136 ;  /* 0x0000001589887c23 */ /* 0x004fca0008000088 */
        /* <DEDUP_REMOVED lines=13> */
.L_x_180:
[----:B------:R-:W-:Y:S05]  /*148b0*/  BSYNC B1 ;  /* 0x0000000000017941 */ /* 0x000fea0003800000 */
.L_x_179:
[----:B------:R-:W2:Y:S01]  /*148c0*/  LDL.LU R139, [R1+0x204] ;  /* 0x00020400018b7983 */ /* 0x000ea20000300800 */
[----:B-----5:R-:W-:Y:S01]  /*148d0*/  FMUL R138, R140, UR22 ;  /* 0x000000168c8a7c20 */ /* 0x020fe20008400000 */
[----:B------:R-:W-:Y:S01]  /*148e0*/  IMAD.WIDE.U32 R10, R30, 0x7, R10 ;  /* 0x000000071e0a7825 */ /* 0x000fe200078e000a */
[----:B------:R-:W-:Y:S01]  /*148f0*/  ISETP.GT.AND P5, PT, R50, 0xd1, P0 ;  /* 0x000000d13200780c */ /* 0x000fe200007a4270 */
[----:B------:R-:W-:Y:S02]  /*14900*/  BSSY B1, `(.L_x_181) ;  /* 0x0000010000017945 */ /* 0x000fe40003800000 */
[----:B------:R-:W-:-:S04]  /*14910*/  IMAD.WIDE.U32 R6, R30, 0x7, R6 ;  /* 0x000000071e067825 */ /* 0x000fc800078e0006 */
[----:B------:R-:W-:Y:S02]  /*14920*/  IMAD.MOV.U32 R144, RZ, RZ, R140 ;  /* 0x000000ffff907224 */ /* 0x000fe400078e008c */
[----:B--2---:R-:W-:-:S05]  /*14930*/  FFMA R138, R139, UR21, R138 ;  /* 0x000000158b8a7c23 */ /* 0x004fca000800008a */
        /* <DEDUP_REMOVED lines=12> */
.L_x_182:
[----:B------:R-:W-:Y:S05]  /*14a00*/  BSYNC B1 ;  /* 0x0000000000017941 */ /* 0x000fea0003800000 */
.L_x_181:
[----:B------:R-:W4:Y:S01]  /*14a10*/  LDL.LU R138, [R1+0x208] ;  /* 0x00020800018a7983 */ /* 0x000f220000300800 */
[----:B------:R-:W-:Y:S01]  /*14a20*/  IADD3 R7, R52, R7, RZ ;  /* 0x0000000734077210 */ /* 0x000fe20007ffe0ff */
[----:B-----5:R-:W-:Y:S01]  /*14a30*/  FMUL R140, R144, UR22 ;  /* 0x00000016908c7c20 */ /* 0x020fe20008400000 */
[----:B------:R-:W-:Y:S01]  /*14a40*/  IADD3 R139, P3, R28, R6, RZ ;  /* 0x000000061c8b7210 */ /* 0x000fe20007f7e0ff */
[----:B------:R-:W3:Y:S01]  /*14a50*/  LDL.LU R142, [R1+0x20c] ;  /* 0x00020c00018e7983 */ /* 0x000ee20000300800 */
[----:B------:R-:W-:-:S03]  /*14a60*/  ISETP.GT.AND P1, PT, R50, 0xd8, P2 ;  /* 0x000000d83200780c */ /* 0x000fc60001724270 */
[----:B------:R-:W-:Y:S02]  /*14a70*/  IMAD.X R141, R7, 0x1, R27, P3 ;  /* 0x00000001078d7824 */ /* 0x000fe400018e061b */
[----:B----4-:R-:W-:Y:S01]  /*14a80*/  FFMA R140, R138, UR21, R140 ;  /* 0x000000158a8c7c23 */ /* 0x010fe2000800008c */
[----:B------:R-:W-:-:S04]  /*14a90*/  LEA R138, P3, R139, UR8, 0x2 ;  /* 0x000000088b8a7c11 */ /* 0x000fc8000f8610ff */
[----:B------:R-:W-:Y:S01]  /*14aa0*/  LEA.HI.X R139, R139, UR9, R141, 0x2, P3 ;  /* 0x000000098b8b7c11 */ /* 0x000fe200098f148d */
[----:B------:R4:W-:Y:S04]  /*14ab0*/  @P5 STG.E desc[UR16][R12.64+0x20], R140 ;  /* 0x0000208c0c005986 */ /* 0x0009e8000c101910 */
[----:B------:R0:W4:Y:S01]  /*14ac0*/  @P1 LDG.E.LTC128B R144, desc[UR16][R138.64] ;  /* 0x000000108a901981 */ /* 0x000122000c1e1920 */
[----:B------:R-:W-:Y:S01]  /*14ad0*/  IADD3 R6, P3, R6, R30, RZ ;  /* 0x0000001e06067210 */ /* 0x000fe20007f7e0ff */
[----:B------:R-:W-:Y:S04]  /*14ae0*/  BSSY B1, `(.L_x_183) ;  /* 0x000000e000017945 */ /* 0x000fe80003800000 */
[----:B------:R-:W-:Y:S01]  /*14af0*/  IMAD.X R7, R7, 0x1, R31, P3 ;  /* 0x0000000107077824 */ /* 0x000fe200018e061f */
[----:B------:R-:W-:Y:S01]  /*14b00*/  IADD3 R141, P3, R6, R28, RZ ;  /* 0x0000001c068d7210 */ /* 0x000fe20007f7e0ff */
[----:B0-----:R-:W-:-:S05]  /*14b10*/  IMAD.WIDE.U32 R138, R32, 0x1c, R12 ;  /* 0x0000001c208a7825 */ /* 0x001fca00078e000c */
[----:B------:R-:W-:Y:S01]  /*14b20*/  IADD3 R139, R53, R139, RZ ;  /* 0x0000008b358b7210 */ /* 0x000fe20007ffe0ff */
[----:B----4-:R-:W-:-:S04]  /*14b30*/  FMUL R140, R144, UR22 ;  /* 0x00000016908c7c20 */ /* 0x010fc80008400000 */
[----:B---3--:R-:W-:Y:S01]  /*14b40*/  FFMA R140, R142, UR21, R140 ;  /* 0x000000158e8c7c23 */ /* 0x008fe2000800008c */
[----:B------:R-:W-:-:S04]  /*14b50*/  IADD3.X R142, R7, R27, RZ, P3, !PT ;  /* 0x0000001b078e7210 */ /* 0x000fc80001ffe4ff */
[----:B------:R0:W-:Y:S01]  /*14b60*/  @P1 STG.E desc[UR16][R138.64], R140 ;  /* 0x0000008c8a001986 */ /* 0x0001e2000c101910 */
[----:B------:R-:W-:Y:S02]  /*14b70*/  ISETP.GT.AND P1, PT, R50, 0xd9, P2 ;  /* 0x000000d93200780c */ /* 0x000fe40001724270 */
[----:B0-----:R-:W-:-:S04]  /*14b80*/  LEA R140, P3, R141, UR8, 0x2 ;  /* 0x000000088d8c7c11 */ /* 0x001fc8000f8610ff */
[----:B------:R-:W-:-:S07]  /*14b90*/  LEA.HI.X R141, R141, UR9, R142, 0x2, P3 ;  /* 0x000000098d8d7c11 */ /* 0x000fce00098f148e */
[----:B------:R-:W-:Y:S05]  /*14ba0*/  @!P1 BRA `(.L_x_184) ;  /* 0x0000000000049947 */ /* 0x000fea0003800000 */
[----:B------:R0:W5:Y:S02]  /*14bb0*/  LDG.E.LTC128B R144, desc[UR16][R140.64] ;  /* 0x000000108c907981 */ /* 0x000164000c1e1920 */
.L_x_184:
[----:B------:R-:W-:Y:S05]  /*14bc0*/  BSYNC B1 ;  /* 0x0000000000017941 */ /* 0x000fea0003800000 */
.L_x_183:
[----:B0-----:R-:W3:Y:S01]  /*14bd0*/  LDL.LU R141, [R1+0x210] ;  /* 0x00021000018d7983 */ /* 0x001ee20000300800 */
[----:B------:R-:W-:Y:S01]  /*14be0*/  IADD3 R12, P3, R12, R158, RZ ;  /* 0x0000009e0c0c7210 */ /* 0x000fe20007f7e0ff */
[----:B-----5:R-:W-:Y:S01]  /*14bf0*/  FMUL R140, R144, UR22 ;  /* 0x00000016908c7c20 */ /* 0x020fe20008400000 */
[----:B------:R-:W-:Y:S01]  /*14c00*/  IMAD.WIDE.U32 R20, R30, 0x7, R20 ;  /* 0x000000071e147825 */ /* 0x000fe200078e0014 */
[----:B------:R-:W-:Y:S03]  /*14c10*/  BSSY B1, `(.L_x_185) ;  /* 0x0000010000017945 */ /* 0x000fe60003800000 */
[----:B------:R-:W-:Y:S02]  /*14c20*/  IMAD.X R13, R13, 0x1, R33, P3 ;  /* 0x000000010d0d7824 */ /* 0x000fe400018e0621 */
[----:B---3--:R-:W-:-:S05]  /*14c30*/  FFMA R140, R141, UR21, R140 ;  /* 0x000000158d8c7c23 */ /* 0x008fca000800008c */
        /* <DEDUP_REMOVED lines=13> */
.L_x_186:
[----:B------:R-:W-:Y:S05]  /*14d10*/  BSYNC B1 ;  /* 0x0000000000017941 */ /* 0x000fea0003800000 */
.L_x_185:
[----:B------:R-:W3:Y:S01]  /*14d20*/  LDL.LU R143, [R1+0x214] ;  /* 0x00021400018f7983 */ /* 0x000ee20000300800 */
[----:B-----5:R-:W-:Y:S01]  /*14d30*/  FMUL R142, R144, UR22 ;  /* 0x00000016908e7c20 */ /* 0x020fe20008400000 */
[----:B------:R-:W-:Y:S01]  /*14d40*/  IMAD.WIDE.U32 R10, R30, 0x7, R10 ;  /* 0x000000071e0a7825 */ /* 0x000fe200078e000a */
[----:B------:R-:W-:Y:S01]  /*14d50*/  ISETP.GT.AND P5, PT, R50, 0xd9, P0 ;  /* 0x000000d93200780c */ /* 0x000fe200007a4270 */
[----:B------:R-:W-:Y:S01]  /*14d60*/  BSSY B1, `(.L_x_187) ;  /* 0x0000010000017945 */ /* 0x000fe20003800000 */
[----:B------:R-:W-:Y:S01]  /*14d70*/  MOV R148, R144 ;  /* 0x0000009000947202 */ /* 0x000fe20000000f00 */
[----:B------:R-:W-:-:S04]  /*14d80*/  IMAD.WIDE.U32 R6, R30, 0x7, R6 ;  /* 0x000000071e067825 */ /* 0x000fc800078e0006 */
[----:B---3--:R-:W-:-:S05]  /*14d90*/  FFMA R142, R143, UR21, R142 ;  /* 0x000000158f8e7c23 */ /* 0x008fca000800008e */
        /* <DEDUP_REMOVED lines=12> */
.L_x_188:
[----:B------:R-:W-:Y:S05]  /*14e60*/  BSYNC B1 ;  /* 0x0000000000017941 */ /* 0x000fea0003800000 */
.L_x_187:
[----:B------:R-:W4:Y:S01]  /*14e70*/  LDL.LU R142, [R1+0x218] ;  /* 0x00021800018e7983 */ /* 0x000f220000300800 */
[----:B------:R-:W-:Y:S02]  /*14e80*/  IMAD.IADD R7, R52, 0x1, R7 ;  /* 0x0000000134077824 */ /* 0x000fe400078e0207 */
[----:B-----5:R-:W-:Y:S01]  /*14e90*/  FMUL R144, R148, UR22 ;  /* 0x0000001694907c20 */ /* 0x020fe20008400000 */
[----:B------:R-:W-:Y:S01]  /*14ea0*/  IADD3 R143, P3, R28, R6, RZ ;  /* 0x000000061c8f7210 */ /* 0x000fe20007f7e0ff */
[----:B------:R-:W2:Y:S01]  /*14eb0*/  LDL.LU R146, [R1+0x21c] ;  /* 0x00021c0001927983 */ /* 0x000ea20000300800 */
[----:B------:R-:W-:Y:S02]  /*14ec0*/  ISETP.GT.AND P1, PT, R50, 0xe0, P2 ;  /* 0x000000e03200780c */ /* 0x000fe40001724270 */
[----:B------:R-:W-:Y:S01]  /*14ed0*/  IADD3.X R145, R7, R27, RZ, P3, !PT ;  /* 0x0000001b07917210 */ /* 0x000fe20001ffe4ff */
[----:B----4-:R-:W-:Y:S01]  /*14ee0*/  FFMA R144, R142, UR21, R144 ;  /* 0x000000158e907c23 */ /* 0x010fe20008000090 */
[----:B------:R-:W-:-:S04]  /*14ef0*/  LEA R142, P3, R143, UR8, 0x2 ;  /* 0x000000088f8e7c11 */ /* 0x000fc8000f8610ff */
[----:B------:R-:W-:Y:S01]  /*14f00*/  LEA.HI.X R143, R143, UR9, R145, 0x2, P3 ;  /* 0x000000098f8f7c11 */ /* 0x000fe200098f1491 */
[----:B------:R4:W-:Y:S04]  /*14f10*/  @P5 STG.E desc[UR16][R12.64+0x20], R144 ;  /* 0x000020900c005986 */ /* 0x0009e8000c101910 */
[----:B------:R0:W4:Y:S01]  /*14f20*/  @P1 LDG.E.LTC128B R148, desc[UR16][R142.64] ;  /* 0x000000108e941981 */ /* 0x000122000c1e1920 */
[----:B------:R-:W-:Y:S01]  /*14f30*/  IADD3 R6, P3, R6, R30, RZ ;  /* 0x0000001e06067210 */ /* 0x000fe20007f7e0ff */
[----:B------:R-:W-:Y:S03]  /*14f40*/  BSSY B1, `(.L_x_189) ;  /* 0x000000e000017945 */ /* 0x000fe60003800000 */
[----:B------:R-:W-:-:S02]  /*14f50*/  IADD3.X R7, R7, R31, RZ, P3, !PT ;  /* 0x0000001f07077210 */ /* 0x000fc40001ffe4ff */
[----:B------:R-:W-:Y:S01]  /*14f60*/  IADD3 R145, P3, R6, R28, RZ ;  /* 0x0000001c06917210 */ /* 0x000fe20007f7e0ff */
[----:B0-----:R-:W-:-:S04]  /*14f70*/  IMAD.WIDE.U32 R142, R32, 0x1c, R12 ;  /* 0x0000001c208e7825 */ /* 0x001fc800078e000c */
[----:B------:R-:W-:Y:S02]  /*14f80*/  IMAD.IADD R143, R53, 0x1, R143 ;  /* 0x00000001358f7824 */ /* 0x000fe400078e028f */
[----:B----4-:R-:W-:-:S04]  /*14f90*/  FMUL R144, R148, UR22 ;  /* 0x0000001694907c20 */ /* 0x010fc80008400000 */
[----:B--2---:R-:W-:Y:S01]  /*14fa0*/  FFMA R144, R146, UR21, R144 ;  /* 0x0000001592907c23 */ /* 0x004fe20008000090 */
[----:B------:R-:W-:-:S04]  /*14fb0*/  IMAD.X R146, R7, 0x1, R27, P3 ;  /* 0x0000000107927824 */ /* 0x000fc800018e061b */
[----:B------:R0:W-:Y:S01]  /*14fc0*/  @P1 STG.E desc[UR16][R142.64], R144 ;  /* 0x000000908e001986 */ /* 0x0001e2000c101910 */
[----:B------:R-:W-:Y:S02]  /*14fd0*/  ISETP.GT.AND P1, PT, R50, 0xe1, P2 ;  /* 0x000000e13200780c */ /* 0x000fe40001724270 */
[----:B0-----:R-:W-:-:S04]  /*14fe0*/  LEA R144, P3, R145, UR8, 0x2 ;  /* 0x0000000891907c11 */ /* 0x001fc8000f8610ff */
[----:B------:R-:W-:-:S07]  /*14ff0*/  LEA.HI.X R145, R145, UR9, R146, 0x2, P3 ;  /* 0x0000000991917c11 */ /* 0x000fce00098f1492 */
[----:B------:R-:W-:Y:S05]  /*15000*/  @!P1 BRA `(.L_x_190) ;  /* 0x0000000000049947 */ /* 0x000fea0003800000 */
[----:B------:R0:W5:Y:S02]  /*15010*/  LDG.E.LTC128B R148, desc[UR16][R144.64] ;  /* 0x0000001090947981 */ /* 0x000164000c1e1920 */
.L_x_190:
[----:B------:R-:W-:Y:S05]  /*15020*/  BSYNC B1 ;  /* 0x0000000000017941 */ /* 0x000fea0003800000 */
.L_x_189:
        /* <DEDUP_REMOVED lines=20> */
.L_x_192:
[----:B------:R-:W-:Y:S05]  /*15170*/  BSYNC B1 ;  /* 0x0000000000017941 */ /* 0x000fea0003800000 */
.L_x_191:
        /* <DEDUP_REMOVED lines=20> */
.L_x_194:
[----:B------:R-:W-:Y:S05]  /*152c0*/  BSYNC B1 ;  /* 0x0000000000017941 */ /* 0x000fea0003800000 */
.L_x_193:
        /* <DEDUP_REMOVED lines=27> */
.L_x_196:
[----:B------:R-:W-:Y:S05]  /*15480*/  BSYNC B1 ;  /* 0x0000000000017941 */ /* 0x000fea0003800000 */
.L_x_195:
        /* <DEDUP_REMOVED lines=20> */
.L_x_198:
[----:B------:R-:W-:Y:S05]  /*155d0*/  BSYNC B1 ;  /* 0x0000000000017941 */ /* 0x000fea0003800000 */
.L_x_197:
        /* <DEDUP_REMOVED lines=20> */
.L_x_200:
[----:B------:R-:W-:Y:S05]  /*15720*/  BSYNC B1 ;  /* 0x0000000000017941 */ /* 0x000fea0003800000 */
.L_x_199:
        /* <DEDUP_REMOVED lines=27> */
.L_x_202:
[----:B------:R-:W-:Y:S05]  /*158e0*/  BSYNC B1 ;  /* 0x0000000000017941 */ /* 0x000fea0003800000 */
.L_x_201:
        /* <DEDUP_REMOVED lines=20> */
.L_x_204:
[----:B------:R-:W-:Y:S05]  /*15a30*/  BSYNC B1 ;  /* 0x0000000000017941 */ /* 0x000fea0003800000 */
.L_x_203:
        /* <DEDUP_REMOVED lines=20> */
.L_x_206:
[----:B------:R-:W-:Y:S05]  /*15b80*/  BSYNC B1 ;  /* 0x0000000000017941 */ /* 0x000fea0003800000 */
.L_x_205:
[----:B------:R-:W4:Y:S01]  /*15b90*/  LDL.LU R154, [R1+0x248] ;  /* 0x00024800019a7983 */ /* 0x000f220000300800 */
[----:B------:R-:W-:Y:S01]  /*15ba0*/  IADD3 R29, P3, R28, R6, RZ ;  /* 0x000000061c1d7210 */ /* 0x000fe20007f7e0ff */
[----:B-----5:R-:W-:Y:S01]  /*15bb0*/  FMUL R156, R157, UR22 ;  /* 0x000000169d9c7c20 */ /* 0x020fe20008400000 */
[----:B------:R-:W-:Y:S01]  /*15bc0*/  IADD3 R26, R52, R7, RZ ;  /* 0x00000007341a7210 */ /* 0x000fe20007ffe0ff */
[----:B------:R-:W3:Y:S01]  /*15bd0*/  LDL.LU R159, [R1+0x24c] ;  /* 0x00024c00019f7983 */ /* 0x000ee20000300800 */
[----:B------:R-:W-:-:S03]  /*15be0*/  ISETP.GT.AND P1, PT, R50, 0xf8, P2 ;  /* 0x000000f83200780c */ /* 0x000fc60001724270 */
[----:B------:R-:W-:Y:S02]  /*15bf0*/  IMAD.X R7, R26, 0x1, R27, P3 ;  /* 0x000000011a077824 */ /* 0x000fe400018e061b */
[----:B------:R-:W-:-:S04]  /*15c00*/  IMAD.WIDE.U32 R20, R30, 0x7, R20 ;  /* 0x000000071e147825 */ /* 0x000fc800078e0014 */
[----:B----4-:R-:W-:Y:S01]  /*15c10*/  FFMA R156, R154, UR21, R156 ;  /* 0x000000159a9c7c23 */ /* 0x010fe2000800009c */
[----:B------:R-:W-:-:S04]  /*15c20*/  LEA R154, P5, R29, UR8, 0x2 ;  /* 0x000000081d9a7c11 */ /* 0x000fc8000f8a10ff */
[----:B------:R-:W-:Y:S01]  /*15c30*/  LEA.HI.X R155, R29, UR9, R7, 0x2, P5 ;  /* 0x000000091d9b7c11 */ /* 0x000fe2000a8f1407 */
[----:B------:R4:W-:Y:S01]  /*15c40*/  @P6 STG.E desc[UR16][R12.64+0x20], R156 ;  /* 0x0000209c0c006986 */ /* 0x0009e2000c101910 */
[----:B------:R-:W-:-:S06]  /*15c50*/  MOV R29, R157 ;  /* 0x0000009d001d7202 */ /* 0x000fcc0000000f00 */
[----:B------:R-:W2:Y:S01]  /*15c60*/  @P1 LDG.E.LTC128B R29, desc[UR16][R154.64] ;  /* 0x000000109a1d1981 */ /* 0x000ea2000c1e1920 */
[-C--:B------:R-:W-:Y:S01]  /*15c70*/  IADD3 R28, P3, P5, R28, R30.reuse, R6 ;  /* 0x0000001e1c1c7210 */ /* 0x080fe20007d7e006 */
[----:B------:R-:W-:Y:S01]  /*15c80*/  IMAD.WIDE.U32 R10, R30, 0x7, R10 ;  /* 0x000000071e0a7825 */ /* 0x000fe200078e000a */
[----:B------:R-:W-:Y:S01]  /*15c90*/  IADD3 R6, P6, R20, R30, RZ ;  /* 0x0000001e14067210 */ /* 0x000fe20007fde0ff */
[----:B------:R-:W-:Y:S01]  /*15ca0*/  BSSY B1, `(.L_x_207) ;  /* 0x0000016000017945 */ /* 0x000fe20003800000 */
[----:B------:R-:W-:Y:S02]  /*15cb0*/  ISETP.GT.AND P2, PT, R50, 0xf9, P2 ;  /* 0x000000f93200780c */ /* 0x000fe40001744270 */
[----:B------:R-:W-:Y:S01]  /*15cc0*/  IADD3.X R7, R31, R52, R21, P6, !PT ;  /* 0x000000341f077210 */ /* 0x000fe200037fe415 */
[----:B------:R-:W-:Y:S01]  /*15cd0*/  IMAD.WIDE.U32 R20, R32, 0x1c, R12 ;  /* 0x0000001c20147825 */ /* 0x000fe200078e000c */
[-C--:B------:R-:W-:Y:S02]  /*15ce0*/  IADD3 R10, P6, R10, R30.reuse, RZ ;  /* 0x0000001e0a0a7210 */ /* 0x080fe40007fde0ff */
[----:B------:R-:W-:Y:S01]  /*15cf0*/  IADD3.X R27, R27, R31, R26, P3, P5 ;  /* 0x0000001f1b1b7210 */ /* 0x000fe20001fea41a */
[----:B------:R-:W-:Y:S01]  /*15d00*/  IMAD.WIDE.U32 R6, R3, R30, R6 ;  /* 0x0000001e03067225 */ /* 0x000fe200078e0006 */
[----:B------:R-:W-:-:S02]  /*15d10*/  IADD3.X R11, R31, R52, R11, P6, !PT ;  /* 0x000000341f0b7210 */ /* 0x000fc400037fe40b */
[----:B------:R-:W-:Y:S01]  /*15d20*/  LEA R26, P3, R28, UR8, 0x2 ;  /* 0x000000081c1a7c11 */ /* 0x000fe2000f8610ff */
[----:B------:R-:W-:Y:S01]  /*15d30*/  IMAD.IADD R21, R53, 0x1, R21 ;  /* 0x0000000135157824 */ /* 0x000fe200078e0215 */
[----:B------:R-:W-:Y:S01]  /*15d40*/  IADD3 R6, P6, R34, R6, RZ ;  /* 0x0000000622067210 */ /* 0x000fe20007fde0ff */
[----:B------:R-:W-:Y:S01]  /*15d50*/  IMAD.WIDE.U32 R10, R3, R30, R10 ;  /* 0x0000001e030a7225 */ /* 0x000fe200078e000a */
[----:B------:R-:W-:Y:S02]  /*15d60*/  LEA.HI.X R27, R28, UR9, R27, 0x2, P3 ;  /* 0x000000091c1b7c11 */ /* 0x000fe400098f141b */
[----:B------:R-:W-:Y:S02]  /*15d70*/  IADD3.X R7, R35, R0, R7, P6, !PT ;  /* 0x0000000023077210 */ /* 0x000fe400037fe407 */
[----:B------:R-:W-:Y:S01]  /*15d80*/  IADD3 R10, P6, R34, R10, RZ ;  /* 0x0000000a220a7210 */ /* 0x000fe20007fde0ff */
[----:B------:R-:W-:-:S03]  /*15d90*/  IMAD.WIDE.U32 R6, R2, UR13, R6 ;  /* 0x0000000d02067c25 */ /* 0x000fc6000f8e0006 */
[----:B------:R-:W-:Y:S01]  /*15da0*/  IADD3.X R11, R35, R0, R11, P6, !PT ;  /* 0x00000000230b7210 */ /* 0x000fe200037fe40b */
[----:B--2---:R-:W-:-:S04]  /*15db0*/  FMUL R0, R29, UR22 ;  /* 0x000000161d007c20 */ /* 0x004fc80008400000 */
[----:B---3--:R-:W-:-:S05]  /*15dc0*/  FFMA R0, R159, UR21, R0 ;  /* 0x000000159f007c23 */ /* 0x008fca0008000000 */
[----:B------:R4:W-:Y:S01]  /*15dd0*/  @P1 STG.E desc[UR16][R20.64], R0 ;  /* 0x0000000014001986 */ /* 0x0009e2000c101910 */
[----:B------:R-:W-:Y:S05]  /*15de0*/  @!P2 BRA `(.L_x_208) ;  /* 0x000000000004a947 */ /* 0x000fea0003800000 */
[----:B------:R2:W5:Y:S02]  /*15df0*/  LDG.E.LTC128B R29, desc[UR16][R26.64] ;  /* 0x000000101a1d7981 */ /* 0x000564000c1e1920 */
.L_x_208:
[----:B------:R-:W-:Y:S05]  /*15e00*/  BSYNC B1 ;  /* 0x0000000000017941 */ /* 0x000fea0003800000 */
.L_x_207:
[----:B------:R-:W3:Y:S01]  /*15e10*/  LDL.LU R28, [R1+0x250] ;  /* 0x00025000011c7983 */ /* 0x000ee20000300800 */
[----:B----4-:R-:W-:Y:S01]  /*15e20*/  IADD3 R12, P1, R12, R158, RZ ;  /* 0x0000009e0c0c7210 */ /* 0x010fe20007f3e0ff */
[----:B-----5:R-:W-:Y:S01]  /*15e30*/  FMUL R3, R29, UR22 ;  /* 0x000000161d037c20 */ /* 0x020fe20008400000 */
[----:B------:R-:W-:Y:S01]  /*15e40*/  ISETP.GT.AND P3, PT, R50, 0xf8, P0 ;  /* 0x000000f83200780c */ /* 0x000fe20000764270 */
[----:B------:R-:W-:Y:S01]  /*15e50*/  BSSY B1, `(.L_x_209) ;  /* 0x000000a000017945 */ /* 0x000fe20003800000 */
[----:B------:R-:W-:Y:S01]  /*15e60*/  IADD3 R0, R7, UR6, RZ ;  /* 0x0000000607007c10 */ /* 0x000fe2000fffe0ff */
[----:B------:R-:W-:Y:S01]  /*15e70*/  IMAD.X R13, R13, 0x1, R33, P1 ;  /* 0x000000010d0d7824 */ /* 0x000fe200008e0621 */
[----:B--2---:R-:W-:Y:S01]  /*15e80*/  LEA R26, P5, R6, UR8, 0x2 ;  /* 0x00000008061a7c11 */ /* 0x004fe2000f8a10ff */
[----:B------:R-:W-:-:S03]  /*15e90*/  IMAD.WIDE.U32 R10, R2, UR13, R10 ;  /* 0x0000000d020a7c25 */ /* 0x000fc6000f8e000a */
[----:B------:R-:W-:Y:S01]  /*15ea0*/  LEA.HI.X R27, R6, UR9, R0, 0x2, P5 ;  /* 0x00000009061b7c11 */ /* 0x000fe2000a8f1400 */
[----:B---3--:R-:W-:-:S05]  /*15eb0*/  FFMA R3, R28, UR21, R3 ;  /* 0x000000151c037c23 */ /* 0x008fca0008000003 */
[----:B------:R2:W-:Y:S01]  /*15ec0*/  @P2 STG.E desc[UR16][R12.64], R3 ;  /* 0x000000030c002986 */ /* 0x0005e2000c101910 */
[----:B------:R-:W-:Y:S05]  /*15ed0*/  @!P3 BRA `(.L_x_210) ;  /* 0x000000000004b947 */ /* 0x000fea0003800000 */
[----:B------:R3:W5:Y:S02]  /*15ee0*/  LDG.E.LTC128B R29, desc[UR16][R26.64+0x20] ;  /* 0x000020101a1d7981 */ /* 0x000764000c1e1920 */
.L_x_210:
[----:B------:R-:W-:Y:S05]  /*15ef0*/  BSYNC B1 ;  /* 0x0000000000017941 */ /* 0x000fea0003800000 */
.L_x_209:
[----:B------:R-:W4:Y:S01]  /*15f00*/  LDL.LU R6, [R1+0x254] ;  /* 0x0002540001067983 */ /* 0x000f220000300800 */
[----:B-----5:R-:W-:Y:S01]  /*15f10*/  FMUL R0, R29, UR22 ;  /* 0x000000161d007c20 */ /* 0x020fe20008400000 */
[----:B------:R-:W-:Y:S01]  /*15f20*/  ISETP.GT.AND P1, PT, R50, 0xf9, P0 ;  /* 0x000000f93200780c */ /* 0x000fe20000724270 */
[----:B------:R-:W-:Y:S01]  /*15f30*/  BSSY B1, `(.L_x_211) ;  /* 0x0000009000017945 */ /* 0x000fe20003800000 */
[----:B--2---:R-:W-:Y:S02]  /*15f40*/  IADD3 R3, R11, UR6, RZ ;  /* 0x000000060b037c10 */ /* 0x004fe4000fffe0ff */
[C---:B------:R-:W-:Y:S02]  /*15f50*/  LEA R2, P2, R10.reuse, UR8, 0x2 ;  /* 0x000000080a027c11 */ /* 0x040fe4000f8410ff */
[----:B------:R-:W-:Y:S02]  /*15f60*/  ISETP.GT.AND P0, PT, R51, 0x80, PT ;  /* 0x000000803300780c */ /* 0x000fe40003f04270 */
[----:B------:R-:W-:Y:S01]  /*15f70*/  LEA.HI.X R3, R10, UR9, R3, 0x2, P2 ;  /* 0x000000090a037c11 */ /* 0x000fe200090f1403 */
[----:B----4-:R-:W-:-:S05]  /*15f80*/  FFMA R0, R6, UR21, R0 ;  /* 0x0000001506007c23 */ /* 0x010fca0008000000 */
[----:B------:R2:W-:Y:S01]  /*15f90*/  @P3 STG.E desc[UR16][R20.64+0x20], R0 ;  /* 0x0000200014003986 */ /* 0x0005e2000c101910 */
[----:B------:R-:W-:Y:S05]  /*15fa0*/  @!P1 BRA `(.L_x_212) ;  /* 0x0000000000049947 */ /* 0x000fea0003800000 */
[----:B------:R4:W5:Y:S02]  /*15fb0*/  LDG.E.LTC128B R29, desc[UR16][R2.64+0x20] ;  /* 0x00002010021d7981 */ /* 0x000964000c1e1920 */
.L_x_212:
[----:B------:R-:W-:Y:S05]  /*15fc0*/  BSYNC B1 ;  /* 0x0000000000017941 */ /* 0x000fea0003800000 */
.L_x_211:
[----:B------:R-:W3:Y:S01]  /*15fd0*/  LDL.LU R6, [R1+0x258] ;  /* 0x0002580001067983 */ /* 0x000ee20000300800 */
[----:B--2--5:R-:W-:Y:S01]  /*15fe0*/  FMUL R0, R29, UR22 ;  /* 0x000000161d007c20 */ /* 0x024fe20008400000 */
[----:B------:R-:W-:Y:S01]  /*15ff0*/  ISETP.GT.AND P2, PT, R50, RZ, P0 ;  /* 0x000000ff3200720c */ /* 0x000fe20000744270 */
[----:B------:R-:W-:Y:S02]  /*16000*/  BSSY B1, `(.L_x_213) ;  /* 0x0000005000017945 */ /* 0x000fe40003800000 */
[----:B---3--:R-:W-:-:S05]  /*16010*/  FFMA R0, R6, UR21, R0 ;  /* 0x0000001506007c23 */ /* 0x008fca0008000000 */
[----:B------:R2:W-:Y:S05]  /*16020*/  @P1 STG.E desc[UR16][R12.64+0x20], R0 ;  /* 0x000020000c001986 */ /* 0x0005ea000c101910 */
[----:B------:R-:W-:Y:S05]  /*16030*/  @!P2 BRA `(.L_x_214) ;  /* 0x000000000004a947 */ /* 0x000fea0003800000 */
[----:B------:R3:W5:Y:S02]  /*16040*/  LDG.E.LTC128B R29, desc[UR16][R40.64+0x200] ;  /* 0x00020010281d7981 */ /* 0x000764000c1e1920 */
.L_x_214:
[----:B------:R-:W-:Y:S05]  /*16050*/  BSYNC B1 ;  /* 0x0000000000017941 */ /* 0x000fea0003800000 */
.L_x_213:
[----:B------:R-:W4:Y:S01]  /*16060*/  LDL.LU R6, [R1+0x25c] ;  /* 0x00025c0001067983 */ /* 0x000f220000300800 */
[----:B--2--5:R-:W-:Y:S01]  /*16070*/  FMUL R0, R29, UR22 ;  /* 0x000000161d007c20 */ /* 0x024fe20008400000 */
[----:B------:R-:W-:Y:S01]  /*16080*/  ISETP.GT.AND P3, PT, R50, 0x1, P0 ;  /* 0x000000013200780c */ /* 0x000fe20000764270 */
[----:B------:R-:W-:Y:S01]  /*16090*/  BSSY B1, `(.L_x_215) ;  /* 0x0000006000017945 */ /* 0x000fe20003800000 */
[----:B------:R-:W-:Y:S01]  /*160a0*/  ISETP.GT.AND P1, PT, R51, 0x88, PT ;  /* 0x000000883300780c */ /* 0x000fe20003f24270 */
[----:B----4-:R-:W-:-:S05]  /*160b0*/  FFMA R0, R6, UR21, R0 ;  /* 0x0000001506007c23 */ /* 0x010fca0008000000 */
[----:B------:R2:W-:Y:S05]  /*160c0*/  @P2 STG.E desc[UR16][R24.64+0x200], R0 ;  /* 0x0002000018002986 */ /* 0x0005ea000c101910 */
[----:B------:R-:W-:Y:S05]  /*160d0*/  @!P3 BRA `(.L_x_216) ;  /* 0x000000000004b947 */ /* 0x000fea0003800000 */
[----:B------:R4:W5:Y:S02]  /*160e0*/  LDG.E.LTC128B R29, desc[UR16][R38.64+0x200] ;  /* 0x00020010261d7981 */ /* 0x000964000c1e1920 */
.L_x_216:
[----:B------:R-:W-:Y:S05]  /*160f0*/  BSYNC B1 ;  /* 0x0000000000017941 */ /* 0x000fea0003800000 */
.L_x_215:
        /* <DEDUP_REMOVED lines=8> */
.L_x_218:
[----:B------:R-:W-:Y:S05]  /*16180*/  BSYNC B1 ;  /* 0x0000000000017941 */ /* 0x000fea0003800000 */
.L_x_217:
[----:B------:R-:W4:Y:S01]  /*16190*/  LDL.LU R6, [R1+0x264] ;  /* 0x0002640001067983 */ /* 0x000f220000300800 */
[C---:B------:R-:W-:Y:S01]  /*161a0*/  ISETP.GT.AND P3, PT, R50.reuse, 0x1, P1 ;  /* 0x000000013200780c */ /* 0x040fe20000f64270 */
[----:B--2--5:R-:W-:Y:S01]  /*161b0*/  FMUL R0, R29, UR22 ;  /* 0x000000161d007c20 */ /* 0x024fe20008400000 */
[----:B------:R-:W-:Y:S01]  /*161c0*/  BSSY B1, `(.L_x_219) ;  /* 0x0000007000017945 */ /* 0x000fe20003800000 */
[----:B------:R-:W-:Y:S02]  /*161d0*/  ISETP.GT.AND P2, PT, R50, 0x8, P0 ;  /* 0x000000083200780c */ /* 0x000fe40000744270 */
[----:B----4-:R-:W-:-:S05]  /*161e0*/  FFMA R0, R6, UR21, R0 ;  /* 0x0000001506007c23 */ /* 0x010fca0008000000 */
[----:B------:R2:W-:Y:S02]  /*161f0*/  @P5 STG.E desc[UR16][R24.64+0x220], R0 ;  /* 0x0002200018005986 */ /* 0x0005e4000c101910 */
[----:B--2---:R-:W-:Y:S01]  /*16200*/  IMAD.MOV.U32 R0, RZ, RZ, R29 ;  /* 0x000000ffff007224 */ /* 0x004fe200078e001d */
[----:B------:R-:W-:Y:S06]  /*16210*/  @!P3 BRA `(.L_x_220) ;  /* 0x000000000004b947 */ /* 0x000fec0003800000 */
[----:B------:R2:W5:Y:S02]  /*16220*/  LDG.E.LTC128B R0, desc[UR16][R38.64+0x220] ;  /* 0x0002201026007981 */ /* 0x000564000c1e1920 */
.L_x_220:
[----:B------:R-:W-:Y:S05]  /*16230*/  BSYNC B1 ;  /* 0x0000000000017941 */ /* 0x000fea0003800000 */
.L_x_219:
[----:B------:R-:W4:Y:S01]  /*16240*/  LDL.LU R7, [R1+0x268] ;  /* 0x0002680001077983 */ /* 0x000f220000300800 */
[----:B-----5:R-:W-:Y:S01]  /*16250*/  FMUL R6, R0, UR22 ;  /* 0x0000001600067c20 */ /* 0x020fe20008400000 */
[----:B------:R-:W-:Y:S01]  /*16260*/  MOV R10, R4 ;  /* 0x00000004000a7202 */ /* 0x000fe20000000f00 */
[----:B------:R-:W-:Y:S01]  /*16270*/  IMAD.MOV.U32 R11, RZ, RZ, R5 ;  /* 0x000000ffff0b7224 */ /* 0x000fe200078e0005 */
[----:B------:R-:W3:Y:S01]  /*16280*/  LDL.LU R12, [R1+0x26c] ;  /* 0x00026c00010c7983 */ /* 0x000ee20000300800 */
[----:B----4-:R-:W-:-:S05]  /*16290*/  FFMA R6, R7, UR21, R6 ;  /* 0x0000001507067c23 */ /* 0x010fca0008000006 */
[----:B------:R4:W-:Y:S04]  /*162a0*/  @P3 STG.E desc[UR16][R10.64+0x220], R6 ;  /* 0x000220060a003986 */ /* 0x0009e8000c101910 */
[----:B------:R-:W2:Y:S01]  /*162b0*/  @P2 LDG.E.LTC128B R0, desc[UR16][R46.64+0x200] ;  /* 0x000200102e002981 */ /* 0x000ea2000c1e1920 */
[----:B------:R-:W-:Y:S01]  /*162c0*/  ISETP.GT.AND P5, PT, R50, 0x9, P0 ;  /* 0x000000093200780c */ /* 0x000fe200007a4270 */
[----:B------:R-:W-:Y:S01]  /*162d0*/  BSSY B1, `(.L_x_221) ;  /* 0x0000009000017945 */ /* 0x000fe20003800000 */
[----:B----4-:R-:W-:Y:S01]  /*162e0*/  IMAD.WIDE.U32 R10, R32, 0x1c, R10 ;  /* 0x0000001c200a7825 */ /* 0x010fe200078e000a */
[----:B------:R-:W-:-:S04]  /*162f0*/  IADD3 R6, P3, R4, R158, RZ ;  /* 0x0000009e04067210 */ /* 0x000fc80007f7e0ff */
[----:B------:R-:W-:Y:S01]  /*16300*/  IADD3 R11, R53, R11, RZ ;  /* 0x0000000b350b7210 */ /* 0x000fe20007ffe0ff */
[----:B--2---:R-:W-:-:S04]  /*16310*/  FMUL R7, R0, UR22 ;  /* 0x0000001600077c20 */ /* 0x004fc80008400000 */
[----:B---3--:R-:W-:-:S05]  /*16320*/  FFMA R12, R12, UR21, R7 ;  /* 0x000000150c0c7c23 */ /* 0x008fca0008000007 */
[----:B------:R2:W-:Y:S01]  /*16330*/  @P2 STG.E desc[UR16][R10.64+0x200], R12 ;  /* 0x0002000c0a002986 */ /* 0x0005e2000c101910 */
[----:B------:R-:W-:Y:S05]  /*16340*/  @!P5 BRA `(.L_x_222) ;  /* 0x000000000004d947 */ /* 0x000fea0003800000 */
[----:B------:R3:W5:Y:S02]  /*16350*/  LDG.E.LTC128B R0, desc[UR16][R8.64+0x200] ;  /* 0x0002001008007981 */ /* 0x000764000c1e1920 */
.L_x_222:
[----:B------:R-:W-:Y:S05]  /*16360*/  BSYNC B1 ;  /* 0x0000000000017941 */ /* 0x000fea0003800000 */
.L_x_221:
[----:B--2---:R-:W2:Y:S01]  /*16370*/  LDL.LU R12, [R1+0x270] ;  /* 0x00027000010c7983 */ /* 0x004ea20000300800 */
[----:B-----5:R-:W-:Y:S01]  /*16380*/  FMUL R4, R0, UR22 ;  /* 0x0000001600047c20 */ /* 0x020fe20008400000 */
[----:B------:R-:W-:Y:S01]  /*16390*/  IMAD.X R7, R5, 0x1, R33, P3 ;  /* 0x0000000105077824 */ /* 0x000fe200018e0621 */
[----:B------:R-:W-:Y:S01]  /*163a0*/  ISETP.GT.AND P2, PT, R50, 0x8, P1 ;  /* 0x000000083200780c */ /* 0x000fe20000f44270 */
[----:B------:R-:W-:Y:S01]  /*163b0*/  BSSY B1, `(.L_x_223) ;  /* 0x0000005000017945 */ /* 0x000fe20003800000 */
[----:B--2---:R-:W-:-:S05]  /*163c0*/  FFMA R4, R12, UR21, R4 ;  /* 0x000000150c047c23 */ /* 0x004fca0008000004 */
[----:B------:R2:W-:Y:S06]  /*163d0*/  @P5 STG.E desc[UR16][R6.64+0x200], R4 ;  /* 0x0002000406005986 */ /* 0x0005ec000c101910 */
[----:B------:R-:W-:Y:S05]  /*163e0*/  @!P2 BRA `(.L_x_224) ;  /* 0x000000000004a947 */ /* 0x000fea0003800000 */
[----:B------:R4:W5:Y:S02]  /*163f0*/  LDG.E.LTC128B R0, desc[UR16][R46.64+0x220] ;  /* 0x000220102e007981 */ /* 0x000964000c1e1920 */
.L_x_224:
[----:B------:R-:W-:Y:S05]  /*16400*/  BSYNC B1 ;  /* 0x0000000000017941 */ /* 0x000fea0003800000 */
.L_x_223:
[----:B------:R-:W3:Y:S01]  /*16410*/  LDL.LU R5, [R1+0x274] ;  /* 0x0002740001057983 */ /* 0x000ee20000300800 */
[----:B--2--5:R-:W-:Y:S01]  /*16420*/  FMUL R4, R0, UR22 ;  /* 0x0000001600047c20 */ /* 0x024fe20008400000 */
[C---:B------:R-:W-:Y:S01]  /*16430*/  ISETP.GT.AND P5, PT, R50.reuse, 0x9, P1 ;  /* 0x000000093200780c */ /* 0x040fe20000fa4270 */
[----:B------:R-:W-:Y:S01]  /*16440*/  BSSY B1, `(.L_x_225) ;  /* 0x0000006000017945 */ /* 0x000fe20003800000 */
[----:B------:R-:W-:Y:S01]  /*16450*/  ISETP.GT.AND P3, PT, R50, 0x10, P0 ;  /* 0x000000103200780c */ /* 0x000fe20000764270 */
[----:B---3--:R-:W-:-:S05]  /*16460*/  FFMA R4, R5, UR21, R4 ;  /* 0x0000001505047c23 */ /* 0x008fca0008000004 */
[----:B------:R2:W-:Y:S05]  /*16470*/  @P2 STG.E desc[UR16][R10.64+0x220], R4 ;  /* 0x000220040a002986 */ /* 0x0005ea000c101910 */
[----:B------:R-:W-:Y:S05]  /*16480*/  @!P5 BRA `(.L_x_226) ;  /* 0x000000000004d947 */ /* 0x000fea0003800000 */
[----:B------:R3:W5:Y:S02]  /*16490*/  LDG.E.LTC128B R0, desc[UR16][R8.64+0x220] ;  /* 0x0002201008007981 */ /* 0x000764000c1e1920 */
.L_x_226:
[----:B------:R-:W-:Y:S05]  /*164a0*/  BSYNC B1 ;  /* 0x0000000000017941 */ /* 0x000fea0003800000 */
.L_x_225:
[----:B------:R-:W4:Y:S01]  /*164b0*/  LDL.LU R5, [R1+0x278] ;  /* 0x0002780001057983 */ /* 0x000f220000300800 */
[----:B--2--5:R-:W-:Y:S01]  /*164c0*/  FMUL R4, R0, UR22 ;  /* 0x0000001600047c20 */ /* 0x024fe20008400000 */
[----:B---3--:R-:W-:Y:S01]  /*164d0*/  MOV R8, R6 ;  /* 0x0000000600087202 */ /* 0x008fe20000000f00 */
[----:B------:R-:W-:Y:S01]  /*164e0*/  IMAD.MOV.U32 R9, RZ, RZ, R7 ;  /* 0x000000ffff097224 */ /* 0x000fe200078e0007 */
[----:B------:R-:W2:Y:S01]  /*164f0*/  LDL.LU R10, [R1+0x27c] ;  /* 0x00027c00010a7983 */ /* 0x000ea20000300800 */
[----:B----4-:R-:W-:-:S05]  /*16500*/  FFMA R4, R5, UR21, R4 ;  /* 0x0000001505047c23 */ /* 0x010fca0008000004 */
[----:B------:R3:W-:Y:S04]  /*16510*/  @P5 STG.E desc[UR16][R8.64+0x220], R4 ;  /* 0x0002200408005986 */ /* 0x0007e8000c101910 */
[----:B------:R-:W4:Y:S01]  /*16520*/  @P3 LDG.E.LTC128B R0, desc[UR16][R44.64+0x200] ;  /* 0x000200102c003981 */ /* 0x000f22000c1e1920 */
[----:B------:R-:W-:Y:S01]  /*16530*/  ISETP.GT.AND P6, PT, R50, 0x11, P0 ;  /* 0x000000113200780c */ /* 0x000fe200007c4270 */
[----:B------:R-:W-:Y:S01]  /*16540*/  BSSY B1, `(.L_x_227) ;  /* 0x0000009000017945 */ /* 0x000fe20003800000 */
[----:B---3--:R-:W-:Y:S01]  /*16550*/  IMAD.WIDE.U32 R8, R32, 0x1c, R8 ;  /* 0x0000001c20087825 */ /* 0x008fe200078e0008 */
[----:B------:R-:W-:-:S04]  /*16560*/  IADD3 R4, P5, R6, R158, RZ ;  /* 0x0000009e06047210 */ /* 0x000fc80007fbe0ff */
[----:B------:R-:W-:Y:S01]  /*16570*/  IADD3 R9, R53, R9, RZ ;  /* 0x0000000935097210 */ /* 0x000fe20007ffe0ff */
[----:B----4-:R-:W-:-:S04]  /*16580*/  FMUL R5, R0, UR22 ;  /* 0x0000001600057c20 */ /* 0x010fc80008400000 */
[----:B--2---:R-:W-:-:S05]  /*16590*/  FFMA R10, R10, UR21, R5 ;  /* 0x000000150a0a7c23 */ /* 0x004fca0008000005 */
[----:B------:R2:W-:Y:S01]  /*165a0*/  @P3 STG.E desc[UR16][R8.64+0x200], R10 ;  /* 0x0002000a08003986 */ /* 0x0005e2000c101910 */
[----:B------:R-:W-:Y:S05]  /*165b0*/  @!P6 BRA `(.L_x_228) ;  /* 0x000000000004e947 */ /* 0x000fea0003800000 */
[----:B------:R3:W5:Y:S02]  /*165c0*/  LDG.E.LTC128B R0, desc[UR16][R14.64+0x200] ;  /* 0x000200100e007981 */ /* 0x000764000c1e1920 */
.L_x_228:
[----:B------:R-:W-:Y:S05]  /*165d0*/  BSYNC B1 ;  /* 0x0000000000017941 */ /* 0x000fea0003800000 */
.L_x_227:
        /* <DEDUP_REMOVED lines=9> */
.L_x_230:
[----:B------:R-:W-:Y:S05]  /*16670*/  BSYNC B1 ;  /* 0x0000000000017941 */ /* 0x000fea0003800000 */
.L_x_229:
        /* <DEDUP_REMOVED lines=9> */
.L_x_232:
[----:B------:R-:W-:Y:S05]  /*16710*/  BSYNC B1 ;  /* 0x0000000000017941 */ /* 0x000fea0003800000 */
.L_x_231:
[----:B------:R-:W4:Y:S01]  /*16720*/  LDL.LU R7, [R1+0x288] ;  /* 0x0002880001077983 */ /* 0x000f220000300800 */
[----:B--2--5:R-:W-:Y:S01]  /*16730*/  FMUL R6, R0, UR22 ;  /* 0x0000001600067c20 */ /* 0x024fe20008400000 */
[----:B------:R-:W-:Y:S01]  /*16740*/  MOV R8, R4 ;  /* 0x0000000400087202 */ /* 0x000fe20000000f00 */
[----:B------:R-:W-:Y:S01]  /*16750*/  IMAD.MOV.U32 R9, RZ, RZ, R5 ;  /* 0x000000ffff097224 */ /* 0x000fe200078e0005 */
[----:B------:R-:W2:Y:S01]  /*16760*/  LDL.LU R10, [R1+0x28c] ;  /* 0x00028c00010a7983 */ /* 0x000ea20000300800 */
[----:B----4-:R-:W-:-:S05]  /*16770*/  FFMA R6, R7, UR21, R6 ;  /* 0x0000001507067c23 */ /* 0x010fca0008000006 */
[----:B------:R4:W-:Y:S04]  /*16780*/  @P5 STG.E desc[UR16][R8.64+0x220], R6 ;  /* 0x0002200608005986 */ /* 0x0009e8000c101910 */
[----:B------:R-:W3:Y:S01]  /*16790*/  @P3 LDG.E.LTC128B R0, desc[UR16][R42.64+0x200] ;  /* 0x000200102a003981 */ /* 0x000ee2000c1e1920 */
[----:B------:R-:W-:Y:S01]  /*167a0*/  ISETP.GT.AND P6, PT, R50, 0x19, P0 ;  /* 0x000000193200780c */ /* 0x000fe200007c4270 */
[----:B------:R-:W-:Y:S01]  /*167b0*/  BSSY B1, `(.L_x_233) ;  /* 0x0000009000017945 */ /* 0x000fe20003800000 */
[----:B----4-:R-:W-:Y:S01]  /*167c0*/  IMAD.WIDE.U32 R8, R32, 0x1c, R8 ;  /* 0x0000001c20087825 */ /* 0x010fe200078e0008 */
[----:B------:R-:W-:-:S04]  /*167d0*/  IADD3 R6, P5, R4, R158, RZ ;  /* 0x0000009e04067210 */ /* 0x000fc80007fbe0ff */
[----:B------:R-:W-:Y:S01]  /*167e0*/  IADD3 R9, R53, R9, RZ ;  /* 0x0000000935097210 */ /* 0x000fe20007ffe0ff */
[----:B---3--:R-:W-:-:S04]  /*167f0*/  FMUL R7, R0, UR22 ;  /* 0x0000001600077c20 */ /* 0x008fc80008400000 */
[----:B--2---:R-:W-:-:S05]  /*16800*/  FFMA R10, R10, UR21, R7 ;  /* 0x000000150a0a7c23 */ /* 0x004fca0008000007 */
[----:B------:R2:W-:Y:S01]  /*16810*/  @P3 STG.E desc[UR16][R8.64+0x200], R10 ;  /* 0x0002000a08003986 */ /* 0x0005e2000c101910 */
[----:B------:R-:W-:Y:S05]  /*16820*/  @!P6 BRA `(.L_x_234) ;  /* 0x000000000004e947 */ /* 0x000fea0003800000 */
[----:B------:R3:W5:Y:S02]  /*16830*/  LDG.E.LTC128B R0, desc[UR16][R16.64+0x200] ;  /* 0x0002001010007981 */ /* 0x000764000c1e1920 */
.L_x_234:
[----:B------:R-:W-:Y:S05]  /*16840*/  BSYNC B1 ;  /* 0x0000000000017941 */ /* 0x000fea0003800000 */
.L_x_233:
        /* <DEDUP_REMOVED lines=9> */
.L_x_236:
[----:B------:R-:W-:Y:S05]  /*168e0*/  BSYNC B1 ;  /* 0x0000000000017941 */ /* 0x000fea0003800000 */
.L_x_235:
        /* <DEDUP_REMOVED lines=9> */
.L_x_238:
[----:B------:R-:W-:Y:S05]  /*16980*/  BSYNC B1 ;  /* 0x0000000000017941 */ /* 0x000fea0003800000 */
.L_x_237:
        /* <DEDUP_REMOVED lines=18> */
.L_x_240:
[----:B------:R-:W-:Y:S05]  /*16ab0*/  BSYNC B1 ;  /* 0x0000000000017941 */ /* 0x000fea0003800000 */
.L_x_239:
        /* <DEDUP_REMOVED lines=9> */
.L_x_242:
[----:B------:R-:W-:Y:S05]  /*16b50*/  BSYNC B1 ;  /* 0x0000000000017941 */ /* 0x000fea0003800000 */
.L_x_241:
        /* <DEDUP_REMOVED lines=9> */
.L_x_244:
[----:B------:R-:W-:Y:S05]  /*16bf0*/  BSYNC B1 ;  /* 0x0000000000017941 */ /* 0x000fea0003800000 */
.L_x_243:
[----:B--2---:R-:W2:Y:S01]  /*16c00*/  LDL.LU R7, [R1+0x2a8] ;  /* 0x0002a80001077983 */ /* 0x004ea20000300800 */
[----:B-----5:R-:W-:Y:S01]  /*16c10*/  FMUL R6, R0, UR22 ;  /* 0x0000001600067c20 */ /* 0x020fe20008400000 */
[----:B------:R-:W-:Y:S01]  /*16c20*/  MOV R8, R4 ;  /* 0x0000000400087202 */ /* 0x000fe20000000f00 */
[----:B------:R-:W-:Y:S01]  /*16c30*/  IMAD.MOV.U32 R9, RZ, RZ, R5 ;  /* 0x000000ffff097224 */ /* 0x000fe200078e0005 */
[----:B------:R-:W4:Y:S01]  /*16c40*/  LDL.LU R10, [R1+0x2ac] ;  /* 0x0002ac00010a7983 */ /* 0x000f220000300800 */
[----:B--2---:R-:W-:-:S05]  /*16c50*/  FFMA R11, R7, UR21, R6 ;  /* 0x00000015070b7c23 */ /* 0x004fca0008000006 */
[----:B------:R2:W-:Y:S04]  /*16c60*/  @P5 STG.E desc[UR16][R8.64+0x220], R11 ;  /* 0x0002200b08005986 */ /* 0x0005e8000c101910 */
[----:B------:R-:W3:Y:S01]  /*16c70*/  @P3 LDG.E.LTC128B R0, desc[UR16][R48.64+0x200] ;  /* 0x0002001030003981 */ /* 0x000ee2000c1e1920 */
[----:B------:R-:W-:Y:S01]  /*16c80*/  ISETP.GT.AND P6, PT, R50, 0x29, P0 ;  /* 0x000000293200780c */ /* 0x000fe200007c4270 */
[----:B------:R-:W-:Y:S01]  /*16c90*/  BSSY B1, `(.L_x_245) ;  /* 0x0000009000017945 */ /* 0x000fe20003800000 */
[----:B------:R-:W-:Y:S01]  /*16ca0*/  IADD3 R6, P5, R4, R158, RZ ;  /* 0x0000009e04067210 */ /* 0x000fe20007fbe0ff */
[----:B--2---:R-:W-:-:S05]  /*16cb0*/  IMAD.WIDE.U32 R8, R32, 0x1c, R8 ;  /* 0x0000001c20087825 */ /* 0x004fca00078e0008 */
[----:B------:R-:W-:Y:S01]  /*16cc0*/  IADD3 R9, R53, R9, RZ ;  /* 0x0000000935097210 */ /* 0x000fe20007ffe0ff */
[----:B---3--:R-:W-:-:S04]  /*16cd0*/  FMUL R7, R0, UR22 ;  /* 0x0000001600077c20 */ /* 0x008fc80008400000 */
[----:B----4-:R-:W-:-:S05]  /*16ce0*/  FFMA R13, R10, UR21, R7 ;  /* 0x000000150a0d7c23 */ /* 0x010fca0008000007 */
[----:B------:R2:W-:Y:S01]  /*16cf0*/  @P3 STG.E desc[UR16][R8.64+0x200], R13 ;  /* 0x0002000d08003986 */ /* 0x0005e2000c101910 */
[----:B------:R-:W-:Y:S05]  /*16d00*/  @!P6 BRA `(.L_x_246) ;  /* 0x000000000004e947 */ /* 0x000fea0003800000 */
[----:B------:R3:W5:Y:S02]  /*16d10*/  LDG.E.LTC128B R0, desc[UR16][R22.64+0x200] ;  /* 0x0002001016007981 */ /* 0x000764000c1e1920 */
.L_x_246:
[----:B------:R-:W-:Y:S05]  /*16d20*/  BSYNC B1 ;  /* 0x0000000000017941 */ /* 0x000fea0003800000 */
.L_x_245:
[----:B------:R-:W4:Y:S01]  /*16d30*/  LDL.LU R10, [R1+0x2b0] ;  /* 0x0002b000010a7983 */ /* 0x000f220000300800 */
[----:B-----5:R-:W-:Y:S01]  /*16d40*/  FMUL R4, R0, UR22 ;  /* 0x0000001600047c20 */ /* 0x020fe20008400000 */
[----:B------:R-:W-:Y:S01]  /*16d50*/  IMAD.X R7, R5, 0x1, R33, P5 ;  /* 0x0000000105077824 */ /* 0x000fe200028e0621 */
[----:B------:R-:W-:Y:S01]  /*16d60*/  ISETP.GT.AND P2, PT, R50, 0x28, P1 ;  /* 0x000000283200780c */ /* 0x000fe20000f44270 */
[----:B------:R-:W-:Y:S01]  /*16d70*/  BSSY B1, `(.L_x_247) ;  /* 0x0000005000017945 */ /* 0x000fe20003800000 */
[----:B----4-:R-:W-:-:S05]  /*16d80*/  FFMA R5, R10, UR21, R4 ;  /* 0x000000150a057c23 */ /* 0x010fca0008000004 */
[----:B------:R4:W-:Y:S06]  /*16d90*/  @P6 STG.E desc[UR16][R6.64+0x200], R5 ;  /* 0x0002000506006986 */ /* 0x0009ec000c101910 */
[----:B------:R-:W-:Y:S05]  /*16da0*/  @!P2 BRA `(.L_x_248) ;  /* 0x000000000004a947 */ /* 0x000fea0003800000 */
[----:B------:R0:W5:Y:S02]  /*16db0*/  LDG.E.LTC128B R0, desc[UR16][R48.64+0x220] ;  /* 0x0002201030007981 */ /* 0x000164000c1e1920 */
.L_x_248:
[----:B------:R-:W-:Y:S05]  /*16dc0*/  BSYNC B1 ;  /* 0x0000000000017941 */ /* 0x000fea0003800000 */
.L_x_247:
[----:B----4-:R-:W4:Y:S01]  /*16dd0*/  LDL.LU R5, [R1+0x2b4] ;  /* 0x0002b40001057983 */ /* 0x010f220000300800 */
[----:B-----5:R-:W-:Y:S01]  /*16de0*/  FMUL R4, R0, UR22 ;  /* 0x0000001600047c20 */ /* 0x020fe20008400000 */
[C---:B------:R-:W-:Y:S01]  /*16df0*/  ISETP.GT.AND P5, PT, R50.reuse, 0x29, P1 ;  /* 0x000000293200780c */ /* 0x040fe20000fa4270 */
[----:B------:R-:W-:Y:S01]  /*16e00*/  BSSY B1, `(.L_x_249) ;  /* 0x0000006000017945 */ /* 0x000fe20003800000 */
[----:B------:R-:W-:Y:S01]  /*16e10*/  ISETP.GT.AND P3, PT, R50, 0x30, P0 ;  /* 0x000000303200780c */ /* 0x000fe20000764270 */
[----:B----4-:R-:W-:-:S05]  /*16e20*/  FFMA R5, R5, UR21, R4 ;  /* 0x0000001505057c23 */ /* 0x010fca0008000004 */
[----:B------:R4:W-:Y:S05]  /*16e30*/  @P2 STG.E desc[UR16][R8.64+0x220], R5 ;  /* 0x0002200508002986 */ /* 0x0009ea000c101910 */
[----:B------:R-:W-:Y:S05]  /*16e40*/  @!P5 BRA `(.L_x_250) ;  /* 0x000000000004d947 */ /* 0x000fea0003800000 */
[----:B------:R0:W5:Y:S02]  /*16e50*/  LDG.E.LTC128B R0, desc[UR16][R22.64+0x220] ;  /* 0x0002201016007981 */ /* 0x000164000c1e1920 */
.L_x_250:
[----:B------:R-:W-:Y:S05]  /*16e60*/  BSYNC B1 ;  /* 0x0000000000017941 */ /* 0x000fea0003800000 */
.L_x_249:
[----:B--2-4-:R-:W2:Y:S01]  /*16e70*/  LDL.LU R8, [R1+0x2b8] ;  /* 0x0002b80001087983 */ /* 0x014ea20000300800 */
[----:B-----5:R-:W-:Y:S01]  /*16e80*/  FMUL R4, R0, UR22 ;  /* 0x0000001600047c20 */ /* 0x020fe20008400000 */
[----:B------:R-:W-:Y:S02]  /*16e90*/  MOV R10, R0 ;  /* 0x00000000000a7202 */ /* 0x000fe40000000f00 */
[----:B------:R-:W-:Y:S01]  /*16ea0*/  MOV R9, R7 ;  /* 0x0000000700097202 */ /* 0x000fe20000000f00 */
[----:B------:R-:W4:Y:S01]  /*16eb0*/  LDL.LU R12, [R1+0x2bc] ;  /* 0x0002bc00010c7983 */ /* 0x000f220000300800 */
[----:B--2---:R-:W-:Y:S01]  /*16ec0*/  FFMA R11, R8, UR21, R4 ;  /* 0x00000015080b7c23 */ /* 0x004fe20008000004 */
[----:B------:R-:W-:-:S05]  /*16ed0*/  IMAD.MOV.U32 R8, RZ, RZ, R6 ;  /* 0x000000ffff087224 */ /* 0x000fca00078e0006 */
[----:B------:R2:W-:Y:S04]  /*16ee0*/  @P5 STG.E desc[UR16][R8.64+0x220], R11 ;  /* 0x0002200b08005986 */ /* 0x0005e8000c101910 */
[----:B------:R-:W3:Y:S01]  /*16ef0*/  @P3 LDG.E.LTC128B R10, desc[UR16][R56.64+0x200] ;  /* 0x00020010380a3981 */ /* 0x000ee2000c1e1920 */
[----:B------:R-:W-:Y:S01]  /*16f00*/  ISETP.GT.AND P6, PT, R50, 0x31, P0 ;  /* 0x000000313200780c */ /* 0x000fe200007c4270 */
[----:B------:R-:W-:Y:S01]  /*16f10*/  BSSY B1, `(.L_x_251) ;  /* 0x0000009000017945 */ /* 0x000fe20003800000 */
[----:B------:R-:W-:Y:S01]  /*16f20*/  IADD3 R4, P5, R6, R158, RZ ;  /* 0x0000009e06047210 */ /* 0x000fe20007fbe0ff */
[----:B--2---:R-:W-:-:S04]  /*16f30*/  IMAD.WIDE.U32 R8, R32, 0x1c, R8 ;  /* 0x0000001c20087825 */ /* 0x004fc800078e0008 */
[----:B------:R-:W-:Y:S02]  /*16f40*/  IMAD.IADD R9, R53, 0x1, R9 ;  /* 0x0000000135097824 */ /* 0x000fe400078e0209 */
[----:B---3--:R-:W-:-:S04]  /*16f50*/  FMUL R0, R10, UR22 ;  /* 0x000000160a007c20 */ /* 0x008fc80008400000 */
[----:B----4-:R-:W-:-:S05]  /*16f60*/  FFMA R13, R12, UR21, R0 ;  /* 0x000000150c0d7c23 */ /* 0x010fca0008000000 */
[----:B------:R2:W-:Y:S01]  /*16f70*/  @P3 STG.E desc[UR16][R8.64+0x200], R13 ;  /* 0x0002000d08003986 */ /* 0x0005e2000c101910 */
[----:B------:R-:W-:Y:S05]  /*16f80*/  @!P6 BRA `(.L_x_252) ;  /* 0x000000000004e947 */ /* 0x000fea0003800000 */
[----:B------:R3:W5:Y:S02]  /*16f90*/  LDG.E.LTC128B R10, desc[UR16][R54.64+0x200] ;  /* 0x00020010360a7981 */ /* 0x000764000c1e1920 */
.L_x_252:
[----:B------:R-:W-:Y:S05]  /*16fa0*/  BSYNC B1 ;  /* 0x0000000000017941 */ /* 0x000fea0003800000 */
.L_x_251:
[----:B------:R-:W4:Y:S01]  /*16fb0*/  LDL.LU R11, [R1+0x2c0] ;  /* 0x0002c000010b7983 */ /* 0x000f220000300800 */
[----:B-----5:R-:W-:Y:S01]  /*16fc0*/  FMUL R0, R10, UR22 ;  /* 0x000000160a007c20 */ /* 0x020fe20008400000 */
[----:B------:R-:W-:Y:S01]  /*16fd0*/  IADD3.X R5, R7, R33, RZ, P5, !PT ;  /* 0x0000002107057210 */ /* 0x000fe20002ffe4ff */
[----:B------:R-:W-:Y:S01]  /*16fe0*/  BSSY B1, `(.L_x_253) ;  /* 0x0000006000017945 */ /* 0x000fe20003800000 */
[----:B------:R-:W-:Y:S01]  /*16ff0*/  ISETP.GT.AND P2, PT, R50, 0x30, P1 ;  /* 0x000000303200780c */ /* 0x000fe20000f44270 */
[----:B----4-:R-:W-:-:S05]  /*17000*/  FFMA R7, R11, UR21, R0 ;  /* 0x000000150b077c23 */ /* 0x010fca0008000000 */
[----:B------:R4:W-:Y:S07]  /*17010*/  @P6 STG.E desc[UR16][R4.64+0x200], R7 ;  /* 0x0002000704006986 */ /* 0x0009ee000c101910 */
[----:B------:R-:W-:Y:S05]  /*17020*/  @!P2 BRA `(.L_x_254) ;  /* 0x000000000004a947 */ /* 0x000fea0003800000 */
[----:B------:R0:W5:Y:S02]  /*17030*/  LDG.E.LTC128B R10, desc[UR16][R56.64+0x220] ;  /* 0x00022010380a7981 */ /* 0x000164000c1e1920 */
.L_x_254:
[----:B------:R-:W-:Y:S05]  /*17040*/  BSYNC B1 ;  /* 0x0000000000017941 */ /* 0x000fea0003800000 */
.L_x_253:
[----:B------:R-:W4:Y:S01]  /*17050*/  LDL.LU R6, [R1+0x2c4] ;  /* 0x0002c40001067983 */ /* 0x000f220000300800 */
        /* <DEDUP_REMOVED lines=8> */
.L_x_256:
[----:B------:R-:W-:Y:S05]  /*170e0*/  BSYNC B1 ;  /* 0x0000000000017941 */ /* 0x000fea0003800000 */
.L_x_255:
[----:B------:R-:W3:Y:S01]  /*170f0*/  LDL.LU R6, [R1+0x2c8] ;  /* 0x0002c80001067983 */ /* 0x000ee20000300800 */
[----:B-----5:R-:W-:Y:S01]  /*17100*/  FMUL R0, R10, UR22 ;  /* 0x000000160a007c20 */ /* 0x020fe20008400000 */
[----:B--2-4-:R-:W-:Y:S01]  /*17110*/  IMAD.MOV.U32 R8, RZ, RZ, R4 ;  /* 0x000000ffff087224 */ /* 0x014fe200078e0004 */
[----:B------:R-:W-:Y:S01]  /*17120*/  MOV R9, R5 ;  /* 0x0000000500097202 */ /* 0x000fe20000000f00 */
[----:B------:R-:W2:Y:S01]  /*17130*/  LDL.LU R12, [R1+0x2cc] ;  /* 0x0002cc00010c7983 */ /* 0x000ea20000300800 */
[----:B---3--:R-:W-:-:S05]  /*17140*/  FFMA R11, R6, UR21, R0 ;  /* 0x00000015060b7c23 */ /* 0x008fca0008000000 */
[----:B------:R3:W-:Y:S04]  /*17150*/  @P5 STG.E desc[UR16][R8.64+0x220], R11 ;  /* 0x0002200b08005986 */ /* 0x0007e8000c101910 */
[----:B------:R-:W4:Y:S01]  /*17160*/  @P3 LDG.E.LTC128B R10, desc[UR16][R60.64+0x200] ;  /* 0x000200103c0a3981 */ /* 0x000f22000c1e1920 */
[----:B------:R-:W-:Y:S01]  /*17170*/  ISETP.GT.AND P6, PT, R50, 0x39, P0 ;  /* 0x000000393200780c */ /* 0x000fe200007c4270 */
[----:B------:R-:W-:Y:S01]  /*17180*/  BSSY B1, `(.L_x_257) ;  /* 0x0000009000017945 */ /* 0x000fe20003800000 */
[----:B------:R-:W-:Y:S01]  /*17190*/  IADD3 R6, P5, R4, R158, RZ ;  /* 0x0000009e04067210 */ /* 0x000fe20007fbe0ff */
[----:B---3--:R-:W-:-:S04]  /*171a0*/  IMAD.WIDE.U32 R8, R32, 0x1c, R8 ;  /* 0x0000001c20087825 */ /* 0x008fc800078e0008 */
[----:B------:R-:W-:Y:S02]  /*171b0*/  IMAD.IADD R9, R53, 0x1, R9 ;  /* 0x0000000135097824 */ /* 0x000fe400078e0209 */
[----:B----4-:R-:W-:-:S04]  /*171c0*/  FMUL R0, R10, UR22 ;  /* 0x000000160a007c20 */ /* 0x010fc80008400000 */
[----:B--2---:R-:W-:-:S05]  /*171d0*/  FFMA R13, R12, UR21, R0 ;  /* 0x000000150c0d7c23 */ /* 0x004fca0008000000 */
[----:B------:R2:W-:Y:S01]  /*171e0*/  @P3 STG.E desc[UR16][R8.64+0x200], R13 ;  /* 0x0002000d08003986 */ /* 0x0005e2000c101910 */
[----:B------:R-:W-:Y:S05]  /*171f0*/  @!P6 BRA `(.L_x_258) ;  /* 0x000000000004e947 */ /* 0x000fea0003800000 */
[----:B------:R3:W5:Y:S02]  /*17200*/  LDG.E.LTC128B R10, desc[UR16][R58.64+0x200] ;  /* 0x000200103a0a7981 */ /* 0x000764000c1e1920 */
.L_x_258:
[----:B------:R-:W-:Y:S05]  /*17210*/  BSYNC B1 ;  /* 0x0000000000017941 */ /* 0x000fea0003800000 */
.L_x_257:
        /* <DEDUP_REMOVED lines=9> */
.L_x_260:
[----:B------:R-:W-:Y:S05]  /*172b0*/  BSYNC B1 ;  /* 0x0000000000017941 */ /* 0x000fea0003800000 */
.L_x_259:
        /* <DEDUP_REMOVED lines=9> */
.L_x_262:
[----:B------:R-:W-:Y:S05]  /*17350*/  BSYNC B1 ;  /* 0x0000000000017941 */ /* 0x000fea0003800000 */
.L_x_261:
        /* <DEDUP_REMOVED lines=18> */
.L_x_264:
[----:B------:R-:W-:Y:S05]  /*17480*/  BSYNC B1 ;  /* 0x0000000000017941 */ /* 0x000fea0003800000 */
.L_x_263:
        /* <DEDUP_REMOVED lines=9> */
.L_x_266:
[----:B------:R-:W-:Y:S05]  /*17520*/  BSYNC B1 ;  /* 0x0000000000017941 */ /* 0x000fea0003800000 */
.L_x_265:
        /* <DEDUP_REMOVED lines=9> */
.L_x_268:
[----:B------:R-:W-:Y:S05]  /*175c0*/  BSYNC B1 ;  /* 0x0000000000017941 */ /* 0x000fea0003800000 */
.L_x_267:
        /* <DEDUP_REMOVED lines=18> */
.L_x_270:
[----:B------:R-:W-:Y:S05]  /*176f0*/  BSYNC B1 ;  /* 0x0000000000017941 */ /* 0x000fea0003800000 */
.L_x_269:
        /* <DEDUP_REMOVED lines=9> */
.L_x_272:
[----:B------:R-:W-:Y:S05]  /*17790*/  BSYNC B1 ;  /* 0x0000000000017941 */ /* 0x000fea0003800000 */
.L_x_271:
        /* <DEDUP_REMOVED lines=9> */
.L_x_274:
[----:B------:R-:W-:Y:S05]  /*17830*/  BSYNC B1 ;  /* 0x0000000000017941 */ /* 0x000fea0003800000 */
.L_x_273:
        /* <DEDUP_REMOVED lines=18> */
.L_x_276:
[----:B------:R-:W-:Y:S05]  /*17960*/  BSYNC B1 ;  /* 0x0000000000017941 */ /* 0x000fea0003800000 */
.L_x_275:
        /* <DEDUP_REMOVED lines=9> */
.L_x_278:
[----:B------:R-:W-:Y:S05]  /*17a00*/  BSYNC B1 ;  /* 0x0000000000017941 */ /* 0x000fea0003800000 */
.L_x_277:
        /* <DEDUP_REMOVED lines=9> */
.L_x_280:
[----:B------:R-:W-:Y:S05]  /*17aa0*/  BSYNC B1 ;  /* 0x0000000000017941 */ /* 0x000fea0003800000 */
.L_x_279:
        /* <DEDUP_REMOVED lines=18> */
.L_x_282:
[----:B------:R-:W-:Y:S05]  /*17bd0*/  BSYNC B1 ;  /* 0x0000000000017941 */ /* 0x000fea0003800000 */
.L_x_281:
        /* <DEDUP_REMOVED lines=9> */
.L_x_284:
[----:B------:R-:W-:Y:S05]  /*17c70*/  BSYNC B1 ;  /* 0x0000000000017941 */ /* 0x000fea0003800000 */
.L_x_283:
        /* <DEDUP_REMOVED lines=9> */
.L_x_286:
[----:B------:R-:W-:Y:S05]  /*17d10*/  BSYNC B1 ;  /* 0x0000000000017941 */ /* 0x000fea0003800000 */
.L_x_285:
        /* <DEDUP_REMOVED lines=18> */
.L_x_288:
[----:B------:R-:W-:Y:S05]  /*17e40*/  BSYNC B1 ;  /* 0x0000000000017941 */ /* 0x000fea0003800000 */
.L_x_287:
        /* <DEDUP_REMOVED lines=9> */
.L_x_290:
[----:B------:R-:W-:Y:S05]  /*17ee0*/  BSYNC B1 ;  /* 0x0000000000017941 */ /* 0x000fea0003800000 */
.L_x_289:
        /* <DEDUP_REMOVED lines=9> */
.L_x_292:
[----:B------:R-:W-:Y:S05]  /*17f80*/  BSYNC B1 ;  /* 0x0000000000017941 */ /* 0x000fea0003800000 */
.L_x_291:
        /* <DEDUP_REMOVED lines=18> */
.L_x_294:
[----:B------:R-:W-:Y:S05]  /*180b0*/  BSYNC B1 ;  /* 0x0000000000017941 */ /* 0x000fea0003800000 */
.L_x_293:
        /* <DEDUP_REMOVED lines=9> */
.L_x_296:
[----:B------:R-:W-:Y:S05]  /*18150*/  BSYNC B1 ;  /* 0x0000000000017941 */ /* 0x000fea0003800000 */
.L_x_295:
        /* <DEDUP_REMOVED lines=9> */
.L_x_298:
[----:B------:R-:W-:Y:S05]  /*181f0*/  BSYNC B1 ;  /* 0x0000000000017941 */ /* 0x000fea0003800000 */
.L_x_297:
        /* <DEDUP_REMOVED lines=18> */
.L_x_300:
[----:B------:R-:W-:Y:S05]  /*18320*/  BSYNC B1 ;  /* 0x0000000000017941 */ /* 0x000fea0003800000 */
.L_x_299:
        /* <DEDUP_REMOVED lines=9> */
.L_x_302:
[----:B------:R-:W-:Y:S05]  /*183c0*/  BSYNC B1 ;  /* 0x0000000000017941 */ /* 0x000fea0003800000 */
.L_x_301:
        /* <DEDUP_REMOVED lines=9> */
.L_x_304:
[----:B------:R-:W-:Y:S05]  /*18460*/  BSYNC B1 ;  /* 0x0000000000017941 */ /* 0x000fea0003800000 */
.L_x_303:
[----:B------:R-:W2:Y:S01]  /*18470*/  LDL.LU R6, [R1+0x348] ;  /* 0x0003480001067983 */ /* 0x000ea20000300800 */
[----:B-----5:R-:W-:-:S03]  /*18480*/  FMUL R0, R10, UR22 ;  /* 0x000000160a007c20 */ /* 0x020fc60008400000 */
[----:B------:R-:W3:Y:S01]  /*18490*/  LDL.LU R12, [R1+0x34c] ;  /* 0x00034c00010c7983 */ /* 0x000ee20000300800 */
[----:B--2---:R-:W-:-:S05]  /*184a0*/  FFMA R11, R6, UR21, R0 ;  /* 0x00000015060b7c23 */ /* 0x004fca0008000000 */
[----:B------:R2:W-:Y:S04]  /*184b0*/  @P5 STG.E desc[UR16][R4.64+0x220], R11 ;  /* 0x0002200b04005986 */ /* 0x0005e8000c101910 */
[----:B------:R-:W3:Y:S01]  /*184c0*/  @P3 LDG.E.LTC128B R10, desc[UR16][R92.64+0x200] ;  /* 0x000200105c0a3981 */ /* 0x000ee2000c1e1920 */
[----:B----4-:R-:W-:Y:S01]  /*184d0*/  IMAD.WIDE.U32 R8, R32, 0x1c, R4 ;  /* 0x0000001c20087825 */ /* 0x010fe200078e0004 */
[----:B------:R-:W-:Y:S01]  /*184e0*/  ISETP.GT.AND P6, PT, R50, 0x79, P0 ;  /* 0x000000793200780c */ /* 0x000fe200007c4270 */
[----:B------:R-:W-:Y:S01]  /*184f0*/  BSSY B1, `(.L_x_305) ;  /* 0x0000008000017945 */ /* 0x000fe20003800000 */
[----:B------:R-:W-:Y:S01]  /*18500*/  IADD3 R6, P5, R4, R158, RZ ;  /* 0x0000009e04067210 */ /* 0x000fe20007fbe0ff */
[----:B------:R-:W-:Y:S02]  /*18510*/  IMAD.IADD R9, R53, 0x1, R9 ;  /* 0x0000000135097824 */ /* 0x000fe400078e0209 */
[----:B---3--:R-:W-:-:S04]  /*18520*/  FMUL R0, R10, UR22 ;  /* 0x000000160a007c20 */ /* 0x008fc80008400000 */
[----:B------:R-:W-:-:S05]  /*18530*/  FFMA R13, R12, UR21, R0 ;  /* 0x000000150c0d7c23 */ /* 0x000fca0008000000 */
[----:B------:R2:W-:Y:S01]  /*18540*/  @P3 STG.E desc[UR16][R8.64+0x200], R13 ;  /* 0x0002000d08003986 */ /* 0x0005e2000c101910 */
[----:B------:R-:W-:Y:S05]  /*18550*/  @!P6 BRA `(.L_x_306) ;  /* 0x000000000004e947 */ /* 0x000fea0003800000 */
[----:B------:R3:W5:Y:S02]  /*18560*/  LDG.E.LTC128B R10, desc[UR16][R90.64+0x200] ;  /* 0x000200105a0a7981 */ /* 0x000764000c1e1920 */
.L_x_306:
[----:B------:R-:W-:Y:S05]  /*18570*/  BSYNC B1 ;  /* 0x0000000000017941 */ /* 0x000fea0003800000 */
.L_x_305:
[----:B--2---:R-:W2:Y:S01]  /*18580*/  LDL.LU R11, [R1+0x350] ;  /* 0x00035000010b7983 */ /* 0x004ea20000300800 */
[----:B-----5:R-:W-:Y:S01]  /*18590*/  FMUL R0, R10, UR22 ;  /* 0x000000160a007c20 */ /* 0x020fe20008400000 */
[----:B------:R-:W-:Y:S01]  /*185a0*/  IADD3.X R7, R5, R33, RZ, P5, !PT ;  /* 0x0000002105077210 */ /* 0x000fe20002ffe4ff */
[----:B------:R-:W-:Y:S01]  /*185b0*/  BSSY B1, `(.L_x_307) ;  /* 0x0000006000017945 */ /* 0x000fe20003800000 */
[----:B------:R-:W-:Y:S01]  /*185c0*/  ISETP.GT.AND P2, PT, R50, 0x78, P1 ;  /* 0x000000783200780c */ /* 0x000fe20000f44270 */
[----:B--2---:R-:W-:-:S05]  /*185d0*/  FFMA R5, R11, UR21, R0 ;  /* 0x000000150b057c23 */ /* 0x004fca0008000000 */
[----:B------:R2:W-:Y:S07]  /*185e0*/  @P6 STG.E desc[UR16][R6.64+0x200], R5 ;  /* 0x0002000506006986 */ /* 0x0005ee000c101910 */
[----:B------:R-:W-:Y:S05]  /*185f0*/  @!P2 BRA `(.L_x_308) ;  /* 0x000000000004a947 */ /* 0x000fea0003800000 */
[----:B------:R4:W5:Y:S02]  /*18600*/  LDG.E.LTC128B R10, desc[UR16][R92.64+0x220] ;  /* 0x000220105c0a7981 */ /* 0x000964000c1e1920 */
.L_x_308:
[----:B------:R-:W-:Y:S05]  /*18610*/  BSYNC B1 ;  /* 0x0000000000017941 */ /* 0x000fea0003800000 */
.L_x_307:
[----:B------:R-:W2:Y:S01]  /*18620*/  LDL.LU R4, [R1+0x354] ;  /* 0x0003540001047983 */ /* 0x000ea20000300800 */
[----:B-----5:R-:W-:Y:S01]  /*18630*/  FMUL R0, R10, UR22 ;  /* 0x000000160a007c20 */ /* 0x020fe20008400000 */
[C---:B------:R-:W-:Y:S01]  /*18640*/  ISETP.GT.AND P5, PT, R50.reuse, 0x79, P1 ;  /* 0x000000793200780c */ /* 0x040fe20000fa4270 */
[----:B------:R-:W-:Y:S01]  /*18650*/  BSSY B1, `(.L_x_309) ;  /* 0x0000006000017945 */ /* 0x000fe20003800000 */
[----:B------:R-:W-:Y:S01]  /*18660*/  ISETP.GT.AND P3, PT, R50, 0x80, P0 ;  /* 0x000000803200780c */ /* 0x000fe20000764270 */
[----:B--2---:R-:W-:-:S05]  /*18670*/  FFMA R5, R4, UR21, R0 ;  /* 0x0000001504057c23 */ /* 0x004fca0008000000 */
[----:B------:R2:W-:Y:S05]  /*18680*/  @P2 STG.E desc[UR16][R8.64+0x220], R5 ;  /* 0x0002200508002986 */ /* 0x0005ea000c101910 */
[----:B------:R-:W-:Y:S05]  /*18690*/  @!P5 BRA `(.L_x_310) ;  /* 0x000000000004d947 */ /* 0x000fea0003800000 */
[----:B------:R0:W5:Y:S02]  /*186a0*/  LDG.E.LTC128B R10, desc[UR16][R90.64+0x220] ;  /* 0x000220105a0a7981 */ /* 0x000164000c1e1920 */
.L_x_310:
[----:B------:R-:W-:Y:S05]  /*186b0*/  BSYNC B1 ;  /* 0x0000000000017941 */ /* 0x000fea0003800000 */
.L_x_309:
[----:B------:R-:W3:Y:S01]  /*186c0*/  LDL.LU R4, [R1+0x358] ;  /* 0x0003580001047983 */ /* 0x000ee20000300800 */
[----:B-----5:R-:W-:-:S03]  /*186d0*/  FMUL R0, R10, UR22 ;  /* 0x000000160a007c20 */ /* 0x020fc60008400000 */
[----:B------:R-:W4:Y:S01]  /*186e0*/  LDL.LU R12, [R1+0x35c] ;  /* 0x00035c00010c7983 */ /* 0x000f220000300800 */
[----:B---3--:R-:W-:-:S05]  /*186f0*/  FFMA R11, R4, UR21, R0 ;  /* 0x00000015040b7c23 */ /* 0x008fca0008000000 */
[----:B------:R3:W-:Y:S04]  /*18700*/  @P5 STG.E desc[UR16][R6.64+0x220], R11 ;  /* 0x0002200b06005986 */ /* 0x0007e8000c101910 */
[----:B------:R-:W4:Y:S01]  /*18710*/  @P3 LDG.E.LTC128B R10, desc[UR16][R96.64+0x200] ;  /* 0x00020010600a3981 */ /* 0x000f22000c1e1920 */
[----:B--2---:R-:W-:Y:S01]  /*18720*/  IMAD.WIDE.U32 R8, R32, 0x1c, R6 ;  /* 0x0000001c20087825 */ /* 0x004fe200078e0006 */
[----:B------:R-:W-:Y:S01]  /*18730*/  ISETP.GT.AND P6, PT, R50, 0x81, P0 ;  /* 0x000000813200780c */ /* 0x000fe200007c4270 */
[----:B------:R-:W-:Y:S01]  /*18740*/  BSSY B1, `(.L_x_311) ;  /* 0x0000008000017945 */ /* 0x000fe20003800000 */
[----:B------:R-:W-:Y:S01]  /*18750*/  IADD3 R4, P5, R6, R158, RZ ;  /* 0x0000009e06047210 */ /* 0x000fe20007fbe0ff */
[----:B------:R-:W-:Y:S02]  /*18760*/  IMAD.IADD R9, R53, 0x1, R9 ;  /* 0x0000000135097824 */ /* 0x000fe400078e0209 */
[----:B----4-:R-:W-:-:S04]  /*18770*/  FMUL R0, R10, UR22 ;  /* 0x000000160a007c20 */ /* 0x010fc80008400000 */
[----:B------:R-:W-:-:S05]  /*18780*/  FFMA R13, R12, UR21, R0 ;  /* 0x000000150c0d7c23 */ /* 0x000fca0008000000 */
[----:B------:R3:W-:Y:S01]  /*18790*/  @P3 STG.E desc[UR16][R8.64+0x200], R13 ;  /* 0x0002000d08003986 */ /* 0x0007e2000c101910 */
[----:B------:R-:W-:Y:S05]  /*187a0*/  @!P6 BRA `(.L_x_312) ;  /* 0x000000000004e947 */ /* 0x000fea0003800000 */
[----:B------:R2:W5:Y:S02]  /*187b0*/  LDG.E.LTC128B R10, desc[UR16][R94.64+0x200] ;  /* 0x000200105e0a7981 */ /* 0x000564000c1e1920 */
.L_x_312:
[----:B------:R-:W-:Y:S05]  /*187c0*/  BSYNC B1 ;  /* 0x0000000000017941 */ /* 0x000fea0003800000 */
.L_x_311:
[----:B---3--:R-:W3:Y:S01]  /*187d0*/  LDL.LU R11, [R1+0x360] ;  /* 0x00036000010b7983 */ /* 0x008ee20000300800 */
[----:B-----5:R-:W-:Y:S01]  /*187e0*/  FMUL R0, R10, UR22 ;  /* 0x000000160a007c20 */ /* 0x020fe20008400000 */
[----:B------:R-:W-:Y:S01]  /*187f0*/  IADD3.X R5, R7, R33, RZ, P5, !PT ;  /* 0x0000002107057210 */ /* 0x000fe20002ffe4ff */
[----:B------:R-:W-:Y:S01]  /*18800*/  BSSY B1, `(.L_x_313) ;  /* 0x0000006000017945 */ /* 0x000fe20003800000 */
[----:B------:R-:W-:Y:S01]  /*18810*/  ISETP.GT.AND P2, PT, R50, 0x80, P1 ;  /* 0x000000803200780c */ /* 0x000fe20000f44270 */
[----:B---3--:R-:W-:-:S05]  /*18820*/  FFMA R7, R11, UR21, R0 ;  /* 0x000000150b077c23 */ /* 0x008fca0008000000 */
[----:B------:R3:W-:Y:S07]  /*18830*/  @P6 STG.E desc[UR16][R4.64+0x200], R7 ;  /* 0x0002000704006986 */ /* 0x0007ee000c101910 */
[----:B------:R-:W-:Y:S05]  /*18840*/  @!P2 BRA `(.L_x_314) ;  /* 0x000000000004a947 */ /* 0x000fea0003800000 */
[----:B------:R4:W5:Y:S02]  /*18850*/  LDG.E.LTC128B R10, desc[UR16][R96.64+0x220] ;  /* 0x00022010600a7981 */ /* 0x000964000c1e1920 */
.L_x_314:
[----:B------:R-:W-:Y:S05]  /*18860*/  BSYNC B1 ;  /* 0x0000000000017941 */ /* 0x000fea0003800000 */
.L_x_313:
[----:B------:R-:W3:Y:S01]  /*18870*/  LDL.LU R6, [R1+0x364] ;  /* 0x0003640001067983 */ /* 0x000ee20000300800 */
[----:B-----5:R-:W-:Y:S01]  /*18880*/  FMUL R0, R10, UR22 ;  /* 0x000000160a007c20 */ /* 0x020fe20008400000 */
[C---:B------:R-:W-:Y:S01]  /*18890*/  ISETP.GT.AND P5, PT, R50.reuse, 0x81, P1 ;  /* 0x000000813200780c */ /* 0x040fe20000fa4270 */
[----:B------:R-:W-:Y:S01]  /*188a0*/  BSSY B1, `(.L_x_315) ;  /* 0x0000006000017945 */ /* 0x000fe20003800000 */
[----:B------:R-:W-:Y:S01]  /*188b0*/  ISETP.GT.AND P3, PT, R50, 0x88, P0 ;  /* 0x000000883200780c */ /* 0x000fe20000764270 */
[----:B---3--:R-:W-:-:S05]  /*188c0*/  FFMA R7, R6, UR21, R0 ;  /* 0x0000001506077c23 */ /* 0x008fca0008000000 */
[----:B------:R3:W-:Y:S05]  /*188d0*/  @P2 STG.E desc[UR16][R8.64+0x220], R7 ;  /* 0x0002200708002986 */ /* 0x0007ea000c101910 */
[----:B------:R-:W-:Y:S05]  /*188e0*/  @!P5 BRA `(.L_x_316) ;  /* 0x000000000004d947 */ /* 0x000fea0003800000 */
[----:B------:R0:W5:Y:S02]  /*188f0*/  LDG.E.LTC128B R10, desc[UR16][R94.64+0x220] ;  /* 0x000220105e0a7981 */ /* 0x000164000c1e1920 */
.L_x_316:
[----:B------:R-:W-:Y:S05]  /*18900*/  BSYNC B1 ;  /* 0x0000000000017941 */ /* 0x000fea0003800000 */
.L_x_315:
[----:B------:R-:W2:Y:S01]  /*18910*/  LDL.LU R6, [R1+0x368] ;  /* 0x0003680001067983 */ /* 0x000ea20000300800 */
[----:B-----5:R-:W-:-:S03]  /*18920*/  FMUL R0, R10, UR22 ;  /* 0x000000160a007c20 */ /* 0x020fc60008400000 */
[----:B------:R-:W4:Y:S01]  /*18930*/  LDL.LU R12, [R1+0x36c] ;  /* 0x00036c00010c7983 */ /* 0x000f220000300800 */
[----:B--2---:R-:W-:-:S05]  /*18940*/  FFMA R11, R6, UR21, R0 ;  /* 0x00000015060b7c23 */ /* 0x004fca0008000000 */
[----:B------:R2:W-:Y:S04]  /*18950*/  @P5 STG.E desc[UR16][R4.64+0x220], R11 ;  /* 0x0002200b04005986 */ /* 0x0005e8000c101910 */
[----:B------:R-:W4:Y:S01]  /*18960*/  @P3 LDG.E.LTC128B R10, desc[UR16][R100.64+0x200] ;  /* 0x00020010640a3981 */ /* 0x000f22000c1e1920 */
[----:B---3--:R-:W-:Y:S01]  /*18970*/  IMAD.WIDE.U32 R8, R32, 0x1c, R4 ;  /* 0x0000001c20087825 */ /* 0x008fe200078e0004 */
        /* <DEDUP_REMOVED lines=9> */
.L_x_318:
[----:B------:R-:W-:Y:S05]  /*18a10*/  BSYNC B1 ;  /* 0x0000000000017941 */ /* 0x000fea0003800000 */
.L_x_317:
        /* <DEDUP_REMOVED lines=9> */
.L_x_320:
[----:B------:R-:W-:Y:S05]  /*18ab0*/  BSYNC B1 ;  /* 0x0000000000017941 */ /* 0x000fea0003800000 */
.L_x_319:
        /* <DEDUP_REMOVED lines=9> */
.L_x_322:
[----:B------:R-:W-:Y:S05]  /*18b50*/  BSYNC B1 ;  /* 0x0000000000017941 */ /* 0x000fea0003800000 */
.L_x_321:
        /* <DEDUP_REMOVED lines=9> */
[----:B------:R-:W-:Y:S02]  /*18bf0*/  IADD3 R8, P5, R6, R158, RZ ;  /* 0x0000009e06087210 */ /* 0x000fe40007fbe0ff */
[----:B------:R-:W-:Y:S01]  /*18c00*/  IADD3 R5, R53, R5, RZ ;  /* 0x0000000535057210 */ /* 0x000fe20007ffe0ff */
[----:B----4-:R-:W-:-:S04]  /*18c10*/  FMUL R0, R10, UR22 ;  /* 0x000000160a007c20 */ /* 0x010fc80008400000 */
[----:B------:R-:W-:-:S05]  /*18c20*/  FFMA R13, R12, UR21, R0 ;  /* 0x000000150c0d7c23 */ /* 0x000fca0008000000 */
[----:B------:R3:W-:Y:S01]  /*18c30*/  @P3 STG.E desc[UR16][R4.64+0x200], R13 ;  /* 0x0002000d04003986 */ /* 0x0007e2000c101910 */
[----:B------:R-:W-:Y:S05]  /*18c40*/  @!P6 BRA `(.L_x_324) ;  /* 0x000000000004e947 */ /* 0x000fea0003800000 */
[----:B------:R2:W5:Y:S02]  /*18c50*/  LDG.E.LTC128B R10, desc[UR16][R102.64+0x200] ;  /* 0x00020010660a7981 */ /* 0x000564000c1e1920 */
.L_x_324:
[----:B------:R-:W-:Y:S05]  /*18c60*/  BSYNC B1 ;  /* 0x0000000000017941 */ /* 0x000fea0003800000 */
.L_x_323:
[----:B---3--:R-:W3:Y:S01]  /*18c70*/  LDL.LU R11, [R1+0x380] ;  /* 0x00038000010b7983 */ /* 0x008ee20000300800 */
[----:B-----5:R-:W-:Y:S01]  /*18c80*/  FMUL R0, R10, UR22 ;  /* 0x000000160a007c20 */ /* 0x020fe20008400000 */
[----:B------:R-:W-:Y:S01]  /*18c90*/  IMAD.X R9, R7, 0x1, R33, P5 ;  /* 0x0000000107097824 */ /* 0x000fe200028e0621 */
[----:B------:R-:W-:Y:S01]  /*18ca0*/  ISETP.GT.AND P2, PT, R50, 0x90, P1 ;  /* 0x000000903200780c */ /* 0x000fe20000f44270 */
[----:B------:R-:W-:Y:S01]  /*18cb0*/  BSSY B1, `(.L_x_325) ;  /* 0x0000005000017945 */ /* 0x000fe20003800000 */
[----:B---3--:R-:W-:-:S05]  /*18cc0*/  FFMA R7, R11, UR21, R0 ;  /* 0x000000150b077c23 */ /* 0x008fca0008000000 */
[----:B------:R3:W-:Y:S06]  /*18cd0*/  @P6 STG.E desc[UR16][R8.64+0x200], R7 ;  /* 0x0002000708006986 */ /* 0x0007ec000c101910 */
[----:B------:R-:W-:Y:S05]  /*18ce0*/  @!P2 BRA `(.L_x_326) ;  /* 0x000000000004a947 */ /* 0x000fea0003800000 */
[----:B------:R4:W5:Y:S02]  /*18cf0*/  LDG.E.LTC128B R10, desc[UR16][R104.64+0x220] ;  /* 0x00022010680a7981 */ /* 0x000964000c1e1920 */
.L_x_326:
[----:B------:R-:W-:Y:S05]  /*18d00*/  BSYNC B1 ;  /* 0x0000000000017941 */ /* 0x000fea0003800000 */
.L_x_325:
        /* <DEDUP_REMOVED lines=9> */
.L_x_328:
[----:B------:R-:W-:Y:S05]  /*18da0*/  BSYNC B1 ;  /* 0x0000000000017941 */ /* 0x000fea0003800000 */
.L_x_327:
[----:B---3--:R-:W3:Y:S01]  /*18db0*/  LDL.LU R4, [R1+0x388] ;  /* 0x0003880001047983 */ /* 0x008ee20000300800 */
[----:B-----5:R-:W-:-:S03]  /*18dc0*/  FMUL R0, R10, UR22 ;  /* 0x000000160a007c20 */ /* 0x020fc60008400000 */
[----:B------:R-:W2:Y:S01]  /*18dd0*/  LDL.LU R12, [R1+0x38c] ;  /* 0x00038c00010c7983 */ /* 0x000ea20000300800 */
[----:B---3--:R-:W-:-:S05]  /*18de0*/  FFMA R11, R4, UR21, R0 ;  /* 0x00000015040b7c23 */ /* 0x008fca0008000000 */
[----:B------:R3:W-:Y:S04]  /*18df0*/  @P5 STG.E desc[UR16][R8.64+0x220], R11 ;  /* 0x0002200b08005986 */ /* 0x0007e8000c101910 */
[----:B------:R-:W4:Y:S01]  /*18e00*/  @P3 LDG.E.LTC128B R10, desc[UR16][R108.64+0x200] ;  /* 0x000200106c0a3981 */ /* 0x000f22000c1e1920 */
[----:B------:R-:W-:Y:S01]  /*18e10*/  IMAD.WIDE.U32 R4, R32, 0x1c, R8 ;  /* 0x0000001c20047825 */ /* 0x000fe200078e0008 */
[----:B------:R-:W-:Y:S01]  /*18e20*/  ISETP.GT.AND P6, PT, R50, 0x99, P0 ;  /* 0x000000993200780c */ /* 0x000fe200007c4270 */
[----:B------:R-:W-:Y:S01]  /*18e30*/  BSSY B1, `(.L_x_329) ;  /* 0x0000008000017945 */ /* 0x000fe20003800000 */
[----:B------:R-:W-:Y:S02]  /*18e40*/  IADD3 R6, P5, R8, R158, RZ ;  /* 0x0000009e08067210 */ /* 0x000fe40007fbe0ff */
[----:B------:R-:W-:Y:S01]  /*18e50*/  IADD3 R5, R53, R5, RZ ;  /* 0x0000000535057210 */ /* 0x000fe20007ffe0ff */
[----:B----4-:R-:W-:-:S04]  /*18e60*/  FMUL R0, R10, UR22 ;  /* 0x000000160a007c20 */ /* 0x010fc80008400000 */
[----:B--2---:R-:W-:-:S05]  /*18e70*/  FFMA R13, R12, UR21, R0 ;  /* 0x000000150c0d7c23 */ /* 0x004fca0008000000 */
[----:B------:R3:W-:Y:S01]  /*18e80*/  @P3 STG.E desc[UR16][R4.64+0x200], R13 ;  /* 0x0002000d04003986 */ /* 0x0007e2000c101910 */
[----:B------:R-:W-:Y:S05]  /*18e90*/  @!P6 BRA `(.L_x_330) ;  /* 0x000000000004e947 */ /* 0x000fea0003800000 */
[----:B------:R2:W5:Y:S02]  /*18ea0*/  LDG.E.LTC128B R10, desc[UR16][R106.64+0x200] ;  /* 0x000200106a0a7981 */ /* 0x000564000c1e1920 */
.L_x_330:
[----:B------:R-:W-:Y:S05]  /*18eb0*/  BSYNC B1 ;  /* 0x0000000000017941 */ /* 0x000fea0003800000 */
.L_x_329:
        /* <DEDUP_REMOVED lines=9> */
.L_x_332:
[----:B------:R-:W-:Y:S05]  /*18f50*/  BSYNC B1 ;  /* 0x0000000000017941 */ /* 0x000fea0003800000 */
.L_x_331:
        /* <DEDUP_REMOVED lines=9> */
.L_x_334:
[----:B------:R-:W-:Y:S05]  /*18ff0*/  BSYNC B1 ;  /* 0x0000000000017941 */ /* 0x000fea0003800000 */
.L_x_333:
        /* <DEDUP_REMOVED lines=9> */
[----:B------:R-:W-:Y:S01]  /*19090*/  IADD3 R8, P5, R6, R158, RZ ;  /* 0x0000009e06087210 */ /* 0x000fe20007fbe0ff */
[----:B------:R-:W-:Y:S02]  /*190a0*/  IMAD.IADD R5, R53, 0x1, R5 ;  /* 0x0000000135057824 */ /* 0x000fe400078e0205 */
[----:B----4-:R-:W-:-:S04]  /*190b0*/  FMUL R0, R10, UR22 ;  /* 0x000000160a007c20 */ /* 0x010fc80008400000 */
[----:B--2---:R-:W-:-:S05]  /*190c0*/  FFMA R13, R12, UR21, R0 ;  /* 0x000000150c0d7c23 */ /* 0x004fca0008000000 */
[----:B------:R3:W-:Y:S01]  /*190d0*/  @P3 STG.E desc[UR16][R4.64+0x200], R13 ;  /* 0x0002000d04003986 */ /* 0x0007e2000c101910 */
[----:B------:R-:W-:Y:S05]  /*190e0*/  @!P6 BRA `(.L_x_336) ;  /* 0x000000000004e947 */ /* 0x000fea0003800000 */
[----:B------:R2:W5:Y:S02]  /*190f0*/  LDG.E.LTC128B R10, desc[UR16][R110.64+0x200] ;  /* 0x000200106e0a7981 */ /* 0x000564000c1e1920 */
.L_x_336:
[----:B------:R-:W-:Y:S05]  /*19100*/  BSYNC B1 ;  /* 0x0000000000017941 */ /* 0x000fea0003800000 */
.L_x_335:
        /* <DEDUP_REMOVED lines=9> */
.L_x_338:
[----:B------:R-:W-:Y:S05]  /*191a0*/  BSYNC B1 ;  /* 0x0000000000017941 */ /* 0x000fea0003800000 */
.L_x_337:
        /* <DEDUP_REMOVED lines=9> */
.L_x_340:
[----:B------:R-:W-:Y:S05]  /*19240*/  BSYNC B1 ;  /* 0x0000000000017941 */ /* 0x000fea0003800000 */
.L_x_339:
        /* <DEDUP_REMOVED lines=16> */
.L_x_342:
[----:B------:R-:W-:Y:S05]  /*19350*/  BSYNC B1 ;  /* 0x0000000000017941 */ /* 0x000fea0003800000 */
.L_x_341:
        /* <DEDUP_REMOVED lines=9> */
.L_x_344:
[----:B------:R-:W-:Y:S05]  /*193f0*/  BSYNC B1 ;  /* 0x0000000000017941 */ /* 0x000fea0003800000 */
.L_x_343:
        /* <DEDUP_REMOVED lines=9> */
.L_x_346:
[----:B------:R-:W-:Y:S05]  /*19490*/  BSYNC B1 ;  /* 0x0000000000017941 */ /* 0x000fea0003800000 */
.L_x_345:
        /* <DEDUP_REMOVED lines=16> */
.L_x_348:
[----:B------:R-:W-:Y:S05]  /*195a0*/  BSYNC B1 ;  /* 0x0000000000017941 */ /* 0x000fea0003800000 */
.L_x_347:
        /* <DEDUP_REMOVED lines=9> */
.L_x_350:
[----:B------:R-:W-:Y:S05]  /*19640*/  BSYNC B1 ;  /* 0x0000000000017941 */ /* 0x000fea0003800000 */
.L_x_349:
        /* <DEDUP_REMOVED lines=9> */
.L_x_352:
[----:B------:R-:W-:Y:S05]  /*196e0*/  BSYNC B1 ;  /* 0x0000000000017941 */ /* 0x000fea0003800000 */
.L_x_351:
        /* <DEDUP_REMOVED lines=16> */
.L_x_354:
[----:B------:R-:W-:Y:S05]  /*197f0*/  BSYNC B1 ;  /* 0x0000000000017941 */ /* 0x000fea0003800000 */
.L_x_353:
        /* <DEDUP_REMOVED lines=9> */
.L_x_356:
[----:B------:R-:W-:Y:S05]  /*19890*/  BSYNC B1 ;  /* 0x0000000000017941 */ /* 0x000fea0003800000 */
.L_x_355:
        /* <DEDUP_REMOVED lines=9> */
.L_x_358:
[----:B------:R-:W-:Y:S05]  /*19930*/  BSYNC B1 ;  /* 0x0000000000017941 */ /* 0x000fea0003800000 */
.L_x_357:
        /* <DEDUP_REMOVED lines=16> */
.L_x_360:
[----:B------:R-:W-:Y:S05]  /*19a40*/  BSYNC B1 ;  /* 0x0000000000017941 */ /* 0x000fea0003800000 */
.L_x_359:
        /* <DEDUP_REMOVED lines=9> */
.L_x_362:
[----:B------:R-:W-:Y:S05]  /*19ae0*/  BSYNC B1 ;  /* 0x0000000000017941 */ /* 0x000fea0003800000 */
.L_x_361:
        /* <DEDUP_REMOVED lines=9> */
.L_x_364:
[----:B------:R-:W-:Y:S05]  /*19b80*/  BSYNC B1 ;  /* 0x0000000000017941 */ /* 0x000fea0003800000 */
.L_x_363:
        /* <DEDUP_REMOVED lines=16> */
.L_x_366:
[----:B------:R-:W-:Y:S05]  /*19c90*/  BSYNC B1 ;  /* 0x0000000000017941 */ /* 0x000fea0003800000 */
.L_x_365:
        /* <DEDUP_REMOVED lines=9> */
.L_x_368:
[----:B------:R-:W-:Y:S05]  /*19d30*/  BSYNC B1 ;  /* 0x0000000000017941 */ /* 0x000fea0003800000 */
.L_x_367:
        /* <DEDUP_REMOVED lines=9> */
.L_x_370:
[----:B------:R-:W-:Y:S05]  /*19dd0*/  BSYNC B1 ;  /* 0x0000000000017941 */ /* 0x000fea0003800000 */
.L_x_369:
        /* <DEDUP_REMOVED lines=16> */
.L_x_372:
[----:B------:R-:W-:Y:S05]  /*19ee0*/  BSYNC B1 ;  /* 0x0000000000017941 */ /* 0x000fea0003800000 */
.L_x_371:
        /* <DEDUP_REMOVED lines=9> */
.L_x_374:
[----:B------:R-:W-:Y:S05]  /*19f80*/  BSYNC B1 ;  /* 0x0000000000017941 */ /* 0x000fea0003800000 */
.L_x_373:
        /* <DEDUP_REMOVED lines=9> */
.L_x_376:
[----:B------:R-:W-:Y:S05]  /*1a020*/  BSYNC B1 ;  /* 0x0000000000017941 */ /* 0x000fea0003800000 */
.L_x_375:
        /* <DEDUP_REMOVED lines=16> */
.L_x_378:
[----:B------:R-:W-:Y:S05]  /*1a130*/  BSYNC B1 ;  /* 0x0000000000017941 */ /* 0x000fea0003800000 */
.L_x_377:
        /* <DEDUP_REMOVED lines=9> */
.L_x_380:
[----:B------:R-:W-:Y:S05]  /*1a1d0*/  BSYNC B1 ;  /* 0x0000000000017941 */ /* 0x000fea0003800000 */
.L_x_379:
        /* <DEDUP_REMOVED lines=9> */
.L_x_382:
[----:B------:R-:W-:Y:S05]  /*1a270*/  BSYNC B1 ;  /* 0x0000000000017941 */ /* 0x000fea0003800000 */
.L_x_381:
        /* <DEDUP_REMOVED lines=16> */
.L_x_384:
[----:B------:R-:W-:Y:S05]  /*1a380*/  BSYNC B1 ;  /* 0x0000000000017941 */ /* 0x000fea0003800000 */
.L_x_383:
        /* <DEDUP_REMOVED lines=9> */
.L_x_386:
[----:B------:R-:W-:Y:S05]  /*1a420*/  BSYNC B1 ;  /* 0x0000000000017941 */ /* 0x000fea0003800000 */
.L_x_385:
        /* <DEDUP_REMOVED lines=9> */
.L_x_388:
[----:B------:R-:W-:Y:S05]  /*1a4c0*/  BSYNC B1 ;  /* 0x0000000000017941 */ /* 0x000fea0003800000 */
.L_x_387:
        /* <DEDUP_REMOVED lines=16> */
.L_x_390:
[----:B------:R-:W-:Y:S05]  /*1a5d0*/  BSYNC B1 ;  /* 0x0000000000017941 */ /* 0x000fea0003800000 */
.L_x_389:
        /* <DEDUP_REMOVED lines=9> */
.L_x_392:
[----:B------:R-:W-:Y:S05]  /*1a670*/  BSYNC B1 ;  /* 0x0000000000017941 */ /* 0x000fea0003800000 */
.L_x_391:
        /* <DEDUP_REMOVED lines=9> */
.L_x_394:
[----:B------:R-:W-:Y:S05]  /*1a710*/  BSYNC B1 ;  /* 0x0000000000017941 */ /* 0x000fea0003800000 */
.L_x_393:
        /* <DEDUP_REMOVED lines=16> */
.L_x_396:
[----:B------:R-:W-:Y:S05]  /*1a820*/  BSYNC B1 ;  /* 0x0000000000017941 */ /* 0x000fea0003800000 */
.L_x_395:
        /* <DEDUP_REMOVED lines=9> */
.L_x_398:
[----:B------:R-:W-:Y:S05]  /*1a8c0*/  BSYNC B1 ;  /* 0x0000000000017941 */ /* 0x000fea0003800000 */
.L_x_397:
        /* <DEDUP_REMOVED lines=9> */
.L_x_400:
[----:B------:R-:W-:Y:S05]  /*1a960*/  BSYNC B1 ;  /* 0x0000000000017941 */ /* 0x000fea0003800000 */
.L_x_399:
        /* <DEDUP_REMOVED lines=16> */
.L_x_402:
[----:B------:R-:W-:Y:S05]  /*1aa70*/  BSYNC B1 ;  /* 0x0000000000017941 */ /* 0x000fea0003800000 */
.L_x_401:
        /* <DEDUP_REMOVED lines=9> */
.L_x_404:
[----:B------:R-:W-:Y:S05]  /*1ab10*/  BSYNC B1 ;  /* 0x0000000000017941 */ /* 0x000fea0003800000 */
.L_x_403:
[----:B------:R-:W3:Y:S01]  /*1ab20*/  LDL.LU R8, [R1+0x454] ;  /* 0x0004540001087983 */ /* 0x000ee20000300800 */
[----:B-----5:R-:W-:Y:S01]  /*1ab30*/  FMUL R0, R10, UR22 ;  /* 0x000000160a007c20 */ /* 0x020fe20008400000 */
[----:B------:R-:W-:Y:S01]  /*1ab40*/  ISETP.GT.AND P1, PT, R50, 0xf9, P1 ;  /* 0x000000f93200780c */ /* 0x000fe20000f24270 */
[----:B------:R-:W-:Y:S02]  /*1ab50*/  BSSY B1, `(.L_x_405) ;  /* 0x0000005000017945 */ /* 0x000fe40003800000 */
[----:B---3--:R-:W-:-:S05]  /*1ab60*/  FFMA R9, R8, UR21, R0 ;  /* 0x0000001508097c23 */ /* 0x008fca0008000000 */
[----:B------:R3:W-:Y:S05]  /*1ab70*/  @P3 STG.E desc[UR16][R4.64+0x220], R9 ;  /* 0x0002200904003986 */ /* 0x0007ea000c101910 */
[----:B------:R-:W-:Y:S05]  /*1ab80*/  @!P1 BRA `(.L_x_406) ;  /* 0x0000000000049947 */ /* 0x000fea0003800000 */
[----:B------:R0:W5:Y:S02]  /*1ab90*/  LDG.E.LTC128B R10, desc[UR16][R2.64+0x220] ;  /* 0x00022010020a7981 */ /* 0x000164000c1e1920 */
.L_x_406:
[----:B------:R-:W-:Y:S05]  /*1aba0*/  BSYNC B1 ;  /* 0x0000000000017941 */ /* 0x000fea0003800000 */
.L_x_405:
[----:B------:R-:W0:Y:S01]  /*1abb0*/  LDL.LU R0, [R1+0x458] ;  /* 0x0004580001007983 */ /* 0x000e220000300800 */
[----:B-----5:R-:W-:-:S04]  /*1abc0*/  FMUL R10, R10, UR22 ;  /* 0x000000160a0a7c20 */ /* 0x020fc80008400000 */
[----:B0-2---:R-:W-:Y:S01]  /*1abd0*/  FFMA R3, R0, UR21, R10 ;  /* 0x0000001500037c23 */ /* 0x005fe2000800000a */
[----:B------:R-:W-:Y:S06]  /*1abe0*/  @!P1 BRA `(.L_x_407) ;  /* 0x0000004800bc9947 */ /* 0x000fec0003800000 */
[----:B------:R0:W-:Y:S01]  /*1abf0*/  STG.E desc[UR16][R6.64+0x220], R3 ;  /* 0x0002200306007986 */ /* 0x0001e2000c101910 */
[----:B------:R-:W-:Y:S05]  /*1ac00*/  BRA `(.L_x_407) ;  /* 0x0000004800b47947 */ /* 0x000fea0003800000 */
.L_x_24:
[----:B------:R-:W-:Y:S01]  /*1ac10*/  ULDC.64 UR6, c[0x0][0x6c0] ;  /* 0x0001b00000067ab9 */ /* 0x000fe20000000a00 */
[----:B------:R-:W2:Y:S01]  /*1ac20*/  LDL.LU R26, [R1+0x458] ;  /* 0x00045800011a7983 */ /* 0x000ea20000300800 */
[C---:B------:R-:W-:Y:S02]  /*1ac30*/  LEA R2, P1, R36.reuse, UR6, 0x2 ;  /* 0x0000000624027c11 */ /* 0x040fe4000f8210ff */
[----:B------:R-:W-:Y:S01]  /*1ac40*/  ISETP.GT.AND P3, PT, R51, 0x8, PT ;  /* 0x000000083300780c */ /* 0x000fe20003f64270 */
[----:B------:R-:W-:Y:S01]  /*1ac50*/  FMUL R0, R5, UR21 ;  /* 0x0000001505007c20 */ /* 0x000fe20008400000 */
[----:B------:R-:W-:Y:S01]  /*1ac60*/  LEA.HI.X R3, R36, UR7, R4, 0x2, P1 ;  /* 0x0000000724037c11 */ /* 0x000fe200088f1404 */
[----:B------:R-:W-:Y:S01]  /*1ac70*/  FMUL R6, R6, UR21 ;  /* 0x0000001506067c20 */ /* 0x000fe20008400000 */
[C---:B------:R-:W-:Y:S01]  /*1ac80*/  ISETP.GT.AND P1, PT, R50.reuse, 0x1, P2 ;  /* 0x000000013200780c */ /* 0x040fe20001724270 */
[----:B------:R-:W-:Y:S01]  /*1ac90*/  FMUL R7, R7, UR21 ;  /* 0x0000001507077c20 */ /* 0x000fe20008400000 */
[----:B------:R-:W-:Y:S01]  /*1aca0*/  ISETP.GT.AND P5, PT, R50, RZ, P3 ;  /* 0x000000ff3200720c */ /* 0x000fe20001fa4270 */
[----:B------:R-:W-:Y:S01]  /*1acb0*/  FMUL R8, R8, UR21 ;  /* 0x0000001508087c20 */ /* 0x000fe20008400000 */
[C---:B------:R-:W-:Y:S01]  /*1acc0*/  SHF.L.U64.HI R5, R32.reuse, 0x2, R33 ;  /* 0x0000000220057819 */ /* 0x040fe20000010221 */
[----:B------:R-:W-:Y:S01]  /*1acd0*/  FMUL R9, R9, UR21 ;  /* 0x0000001509097c20 */ /* 0x000fe20008400000 */
[----:B------:R-:W-:Y:S01]  /*1ace0*/  LEA R4, P6, R32, R2, 0x2 ;  /* 0x0000000220047211 */ /* 0x000fe200078c10ff */
[----:B------:R0:W-:Y:S04]  /*1acf0*/  @P0 STG.E desc[UR16][R2.64], R0 ;  /* 0x0000000002000986 */ /* 0x0001e8000c101910 */
[----:B------:R-:W-:Y:S01]  /*1ad00*/  IMAD.X R5, R5, 0x1, R3, P6 ;  /* 0x0000000105057824 */ /* 0x000fe200030e0603 */
[----:B------:R-:W-:-:S02]  /*1ad10*/  ISETP.GT.AND P6, PT, R50, 0x1, P3 ;  /* 0x000000013200780c */ /* 0x000fc40001fc4270 */
[----:B------:R-:W-:Y:S01]  /*1ad20*/  SHF.L.U32 R24, R32, 0x5, RZ ;  /* 0x0000000520187819 */ /* 0x000fe200000006ff */
[----:B------:R-:W-:Y:S01]  /*1ad30*/  FMUL R10, R10, UR21 ;  /* 0x000000150a0a7c20 */ /* 0x000fe20008400000 */
[----:B------:R-:W-:Y:S01]  /*1ad40*/  ISETP.GT.AND P0, PT, R50, 0x8, P2 ;  /* 0x000000083200780c */ /* 0x000fe20001704270 */
[----:B------:R-:W-:Y:S01]  /*1ad50*/  @P1 STG.E desc[UR16][R4.64], R6 ;  /* 0x0000000604001986 */ /* 0x000fe2000c101910 */
[----:B0-----:R-:W-:-:S03]  /*1ad60*/  IMAD R0, R33, 0x1c, RZ ;  /* 0x0000001c21007824 */ /* 0x001fc600078e02ff */
[----:B------:R0:W-:Y:S01]  /*1ad70*/  @P5 STG.E desc[UR16][R2.64+0x20], R7 ;  /* 0x0000200702005986 */ /* 0x0001e2000c101910 */
[----:B------:R-:W-:Y:S01]  /*1ad80*/  SHF.L.U64.HI R33, R32, 0x5, R33 ;  /* 0x0000000520217819 */ /* 0x000fe20000010221 */
[----:B------:R-:W-:Y:S01]  /*1ad90*/  FMUL R11, R11, UR21 ;  /* 0x000000150b0b7c20 */ /* 0x000fe20008400000 */
        /* <DEDUP_REMOVED lines=9> */
[----:B0-----:R-:W-:Y:S01]  /*1ae30*/  IMAD.WIDE.U32 R6, R32, 0x1c, R4 ;  /* 0x0000001c20067825 */ /* 0x001fe200078e0004 */
[----:B------:R0:W-:Y:S04]  /*1ae40*/  @P6 STG.E desc[UR16][R4.64+0x20], R8 ;  /* 0x0000200804006986 */ /* 0x0001e8000c101910 */
[----:B------:R-:W-:Y:S01]  /*1ae50*/  IADD3 R7, R0, R7, RZ ;  /* 0x0000000700077210 */ /* 0x000fe20007ffe0ff */
[----:B------:R-:W-:Y:S01]  /*1ae60*/  FMUL R21, R21, UR21 ;  /* 0x0000001515157c20 */ /* 0x000fe20008400000 */
[----:B------:R-:W-:Y:S01]  /*1ae70*/  FMUL R22, R22, UR21 ;  /* 0x0000001516167c20 */ /* 0x000fe20008400000 */
[----:B------:R-:W-:Y:S01]  /*1ae80*/  FMUL R23, R23, UR21 ;  /* 0x0000001517177c20 */ /* 0x000fe20008400000 */
[----:B------:R-:W-:Y:S01]  /*1ae90*/  FMUL R152, R152, UR21 ;  /* 0x0000001598987c20 */ /* 0x000fe20008400000 */
[----:B------:R3:W-:Y:S01]  /*1aea0*/  @P0 STG.E desc[UR16][R6.64], R9 ;  /* 0x0000000906000986 */ /* 0x0007e2000c101910 */
[----:B0-----:R-:W-:Y:S01]  /*1aeb0*/  IADD3 R8, P0, R24, R4, RZ ;  /* 0x0000000418087210 */ /* 0x001fe20007f1e0ff */
[----:B------:R-:W-:Y:S01]  /*1aec0*/  FMUL R153, R153, UR21 ;  /* 0x0000001599997c20 */ /* 0x000fe20008400000 */
[----:B------:R-:W-:Y:S01]  /*1aed0*/  ISETP.GT.AND P1, PT, R50, 0x9, P2 ;  /* 0x000000093200780c */ /* 0x000fe20001724270 */
[----:B------:R-:W-:Y:S01]  /*1aee0*/  FMUL R154, R154, UR21 ;  /* 0x000000159a9a7c20 */ /* 0x000fe20008400000 */
[----:B------:R-:W-:Y:S01]  /*1aef0*/  FMUL R155, R155, UR21 ;  /* 0x000000159b9b7c20 */ /* 0x000fe20008400000 */
[----:B------:R-:W-:Y:S01]  /*1af00*/  FMUL R156, R156, UR21 ;  /* 0x000000159c9c7c20 */ /* 0x000fe20008400000 */
[----:B------:R-:W-:Y:S01]  /*1af10*/  FMUL R157, R157, UR21 ;  /* 0x000000159d9d7c20 */ /* 0x000fe20008400000 */
[----:B------:R-:W-:Y:S01]  /*1af20*/  FMUL R158, R158, UR21 ;  /* 0x000000159e9e7c20 */ /* 0x000fe20008400000 */
[----:B------:R-:W-:Y:S01]  /*1af30*/  FMUL R159, R159, UR21 ;  /* 0x000000159f9f7c20 */ /* 0x000fe20008400000 */
[----:B---3--:R-:W-:Y:S01]  /*1af40*/  IMAD.X R9, R33, 0x1, R5, P0 ;  /* 0x0000000121097824 */ /* 0x008fe200000e0605 */
[----:B------:R-:W-:Y:S01]  /*1af50*/  ISETP.GT.AND P0, PT, R50, 0x8, P3 ;  /* 0x000000083200780c */ /* 0x000fe20001f04270 */
[----:B------:R-:W-:Y:S01]  /*1af60*/  FMUL R160, R160, UR21 ;  /* 0x00000015a0a07c20 */ /* 0x000fe20008400000 */
[----:B------:R-:W-:Y:S01]  /*1af70*/  FMUL R161, R161, UR21 ;  /* 0x00000015a1a17c20 */ /* 0x000fe20008400000 */
[----:B------:R-:W3:Y:S04]  /*1af80*/  LDL.LU R25, [R1+0x454] ;  /* 0x0004540001197983 */ /* 0x000ee80000300800 */
[----:B------:R-:W-:Y:S01]  /*1af90*/  @P1 STG.E desc[UR16][R8.64], R10 ;  /* 0x0000000a08001986 */ /* 0x000fe2000c101910 */
[----:B------:R-:W-:Y:S01]  /*1afa0*/  ISETP.GT.AND P6, PT, R50, 0x11, P2 ;  /* 0x000000113200780c */ /* 0x000fe200017c4270 */
[----:B------:R-:W-:-:S02]  /*1afb0*/  FMUL R162, R162, UR21 ;  /* 0x00000015a2a27c20 */ /* 0x000fc40008400000 */
[----:B------:R-:W4:Y:S04]  /*1afc0*/  LDL.LU R34, [R1+0x440] ;  /* 0x0004400001227983 */ /* 0x000f280000300800 */
[----:B------:R0:W-:Y:S01]  /*1afd0*/  @P0 STG.E desc[UR16][R6.64+0x20], R11 ;  /* 0x0000200b06000986 */ /* 0x0001e2000c101910 */
[C---:B------:R-:W-:Y:S02]  /*1afe0*/  ISETP.GT.AND P0, PT, R50.reuse, 0x9, P3 ;  /* 0x000000093200780c */ /* 0x040fe40001f04270 */
[----:B------:R-:W-:Y:S01]  /*1aff0*/  ISETP.GT.AND P1, PT, R50, 0x11, P3 ;  /* 0x000000113200780c */ /* 0x000fe20001f24270 */
[----:B------:R-:W5:Y:S01]  /*1b000*/  LDL.LU R30, [R1+0x43c] ;  /* 0x00043c00011e7983 */ /* 0x000f620000300800 */
[----:B------:R-:W-:Y:S01]  /*1b010*/  FMUL R163, R163, UR21 ;  /* 0x00000015a3a37c20 */ /* 0x000fe20008400000 */
[----:B------:R-:W-:-:S02]  /*1b020*/  FMUL R164, R164, UR21 ;  /* 0x00000015a4a47c20 */ /* 0x000fc40008400000 */
[----:B------:R-:W2:Y:S01]  /*1b030*/  LDL.LU R31, [R1+0x444] ;  /* 0x00044400011f7983 */ /* 0x000ea20000300800 */
[----:B0-----:R-:W-:-:S03]  /*1b040*/  IMAD.WIDE.U32 R6, R32, 0x1c, R8 ;  /* 0x0000001c20067825 */ /* 0x001fc600078e0008 */
[----:B------:R-:W2:Y:S04]  /*1b050*/  LDL.LU R28, [R1+0x450] ;  /* 0x00045000011c7983 */ /* 0x000ea80000300800 */
[----:B------:R0:W-:Y:S01]  /*1b060*/  @P0 STG.E desc[UR16][R8.64+0x20], R12 ;  /* 0x0000200c08000986 */ /* 0x0001e2000c101910 */
[----:B------:R-:W-:Y:S02]  /*1b070*/  ISETP.GT.AND P0, PT, R50, 0x10, P2 ;  /* 0x000000103200780c */ /* 0x000fe40001704270 */
[----:B------:R-:W-:Y:S01]  /*1b080*/  IADD3 R7, R0, R7, RZ ;  /* 0x0000000700077210 */ /* 0x000fe20007ffe0ff */
[----:B------:R-:W2:Y:S01]  /*1b090*/  LDL.LU R29, [R1+0x44c] ;  /* 0x00044c00011d7983 */ /* 0x000ea20000300800 */
[----:B------:R-:W-:-:S03]  /*1b0a0*/  FMUL R165, R165, UR21 ;  /* 0x00000015a5a57c20 */ /* 0x000fc60008400000 */
[----:B------:R-:W3:Y:S01]  /*1b0b0*/  LDL.LU R27, [R1+0x448] ;  /* 0x00044800011b7983 */ /* 0x000ee20000300800 */
[----:B0-----:R-:W-:-:S03]  /*1b0c0*/  IADD3 R8, P5, R24, R8, RZ ;  /* 0x0000000818087210 */ /* 0x001fc60007fbe0ff */
[----:B------:R-:W4:Y:S04]  /*1b0d0*/  LDL.LU R35, [R1+0x200] ;  /* 0x0002000001237983 */ /* 0x000f280000300800 */
[----:B------:R-:W-:Y:S01]  /*1b0e0*/  @P0 STG.E desc[UR16][R6.64], R13 ;  /* 0x0000000d06000986 */ /* 0x000fe2000c101910 */
[----:B------:R-:W-:Y:S02]  /*1b0f0*/  ISETP.GT.AND P0, PT, R50, 0x10, P3 ;  /* 0x000000103200780c */ /* 0x000fe40001f04270 */
[----:B------:R-:W-:Y:S01]  /*1b100*/  IADD3.X R9, R33, R9, RZ, P5, !PT ;  /* 0x0000000921097210 */ /* 0x000fe20002ffe4ff */
[----:B------:R-:W5:Y:S04]  /*1b110*/  LDL.LU R39, [R1+0x204] ;  /* 0x0002040001277983 */ /* 0x000f680000300800 */
[----:B------:R-:W-:Y:S01]  /*1b120*/  @P6 STG.E desc[UR16][R8.64], R14 ;  /* 0x0000000e08006986 */ /* 0x000fe2000c101910 */
[----:B------:R-:W-:-:S03]  /*1b130*/  FMUL R166, R166, UR21 ;  /* 0x00000015a6a67c20 */ /* 0x000fc60008400000 */
[----:B------:R-:W2:Y:S04]  /*1b140*/  LDL.LU R38, [R1+0x208] ;  /* 0x0002080001267983 */ /* 0x000ea80000300800 */
[----:B------:R0:W-:Y:S01]  /*1b150*/  @P0 STG.E desc[UR16][R6.64+0x20], R15 ;  /* 0x0000200f06000986 */ /* 0x0001e2000c101910 */
[C---:B------:R-:W-:Y:S02]  /*1b160*/  ISETP.GT.AND P0, PT, R50.reuse, 0x18, P2 ;  /* 0x000000183200780c */ /* 0x040fe40001704270 */
[----:B------:R-:W-:Y:S01]  /*1b170*/  ISETP.GT.AND P6, PT, R50, 0x19, P2 ;  /* 0x000000193200780c */ /* 0x000fe200017c4270 */
[----:B------:R1:W-:Y:S01]  /*1b180*/  @P1 STG.E desc[UR16][R8.64+0x20], R16 ;  /* 0x0000201008001986 */ /* 0x0003e2000c101910 */
[----:B------:R-:W-:Y:S01]  /*1b190*/  FMUL R167, R167, UR21 ;  /* 0x00000015a7a77c20 */ /* 0x000fe20008400000 */
[----:B------:R-:W-:Y:S01]  /*1b1a0*/  FMUL R168, R168, UR21 ;  /* 0x00000015a8a87c20 */ /* 0x000fe20008400000 */
[----:B------:R-:W-:Y:S01]  /*1b1b0*/  FMUL R169, R169, UR21 ;  /* 0x00000015a9a97c20 */ /* 0x000fe20008400000 */
[----:B------:R-:W-:Y:S01]  /*1b1c0*/  FMUL R170, R170, UR21 ;  /* 0x00000015aaaa7c20 */ /* 0x000fe20008400000 */
[----:B------:R-:W-:Y:S01]  /*1b1d0*/  FMUL R171, R171, UR21 ;  /* 0x00000015abab7c20 */ /* 0x000fe20008400000 */
[----:B------:R-:W-:Y:S01]  /*1b1e0*/  FMUL R172, R172, UR21 ;  /* 0x00000015acac7c20 */ /* 0x000fe20008400000 */
[----:B------:R-:W-:Y:S01]  /*1b1f0*/  FMUL R173, R173, UR21 ;  /* 0x00000015adad7c20 */ /* 0x000fe20008400000 */
[----:B0-----:R-:W-:-:S04]  /*1b200*/  IMAD.WIDE.U32 R6, R32, 0x1c, R8 ;  /* 0x0000001c20067825 */ /* 0x001fc800078e0008 */
[----:B------:R-:W-:Y:S01]  /*1b210*/  FMUL R175, R175, UR21 ;  /* 0x00000015afaf7c20 */ /* 0x000fe20008400000 */
[----:B------:R-:W-:Y:S01]  /*1b220*/  FMUL R177, R177, UR21 ;  /* 0x00000015b1b17c20 */ /* 0x000fe20008400000 */
[----:B------:R-:W-:Y:S01]  /*1b230*/  FMUL R179, R179, UR21 ;  /* 0x00000015b3b37c20 */ /* 0x000fe20008400000 */
[----:B------:R-:W-:Y:S01]  /*1b240*/  IMAD.IADD R7, R0, 0x1, R7 ;  /* 0x0000000100077824 */ /* 0x000fe200078e0207 */
[----:B-1----:R-:W-:Y:S01]  /*1b250*/  IADD3 R8, P5, R24, R8, RZ ;  /* 0x0000000818087210 */ /* 0x002fe20007fbe0ff */
[----:B------:R-:W-:Y:S01]  /*1b260*/  FMUL R181, R181, UR21 ;  /* 0x00000015b5b57c20 */ /* 0x000fe20008400000 */
[----:B------:R-:W-:Y:S01]  /*1b270*/  FMUL R183, R183, UR21 ;  /* 0x00000015b7b77c20 */ /* 0x000fe20008400000 */
[----:B------:R-:W-:Y:S01]  /*1b280*/  FMUL R185, R185, UR21 ;  /* 0x00000015b9b97c20 */ /* 0x000fe20008400000 */
[----:B------:R-:W-:Y:S01]  /*1b290*/  @P0 STG.E desc[UR16][R6.64], R17 ;  /* 0x0000001106000986 */ /* 0x000fe2000c101910 */
[C---:B------:R-:W-:Y:S02]  /*1b2a0*/  ISETP.GT.AND P0, PT, R50.reuse, 0x18, P3 ;  /* 0x000000183200780c */ /* 0x040fe40001f04270 */
[----:B------:R-:W-:Y:S01]  /*1b2b0*/  IADD3.X R9, R33, R9, RZ, P5, !PT ;  /* 0x0000000921097210 */ /* 0x000fe20002ffe4ff */
[----:B------:R-:W-:Y:S01]  /*1b2c0*/  FMUL R187, R187, UR21 ;  /* 0x00000015bbbb7c20 */ /* 0x000fe20008400000 */
[C---:B------:R-:W-:Y:S01]  /*1b2d0*/  ISETP.GT.AND P1, PT, R50.reuse, 0x19, P3 ;  /* 0x000000193200780c */ /* 0x040fe20001f24270 */
[----:B------:R-:W-:Y:S01]  /*1b2e0*/  FMUL R189, R189, UR21 ;  /* 0x00000015bdbd7c20 */ /* 0x000fe20008400000 */
[----:B------:R-:W-:Y:S01]  /*1b2f0*/  FMUL R191, R191, UR21 ;  /* 0x00000015bfbf7c20 */ /* 0x000fe20008400000 */
[----:B------:R-:W-:Y:S01]  /*1b300*/  @P6 STG.E desc[UR16][R8.64], R18 ;  /* 0x0000001208006986 */ /* 0x000fe2000c101910 */
[----:B------:R-:W-:Y:S01]  /*1b310*/  FMUL R193, R193, UR21 ;  /* 0x00000015c1c17c20 */ /* 0x000fe20008400000 */
[----:B------:R-:W-:Y:S01]  /*1b320*/  FMUL R195, R195, UR21 ;  /* 0x00000015c3c37c20 */ /* 0x000fe20008400000 */
[----:B------:R-:W-:Y:S01]  /*1b330*/  FMUL R197, R197, UR21 ;  /* 0x00000015c5c57c20 */ /* 0x000fe20008400000 */
[----:B------:R-:W-:Y:S01]  /*1b340*/  FMUL R199, R199, UR21 ;  /* 0x00000015c7c77c20 */ /* 0x000fe20008400000 */
[----:B------:R-:W-:Y:S01]  /*1b350*/  FMUL R201, R201, UR21 ;  /* 0x00000015c9c97c20 */ /* 0x000fe20008400000 */
[----:B------:R0:W-:Y:S01]  /*1b360*/  @P0 STG.E desc[UR16][R6.64+0x20], R19 ;  /* 0x0000201306000986 */ /* 0x0001e2000c101910 */
[----:B------:R-:W-:Y:S01]  /*1b370*/  ISETP.GT.AND P0, PT, R50, 0x20, P2 ;  /* 0x000000203200780c */ /* 0x000fe20001704270 */
        /* <DEDUP_REMOVED lines=14> */
[C---:B------:R-:W-:Y:S01]  /*1b460*/  ISETP.GT.AND P6, PT, R50.reuse, 0x21, P2 ;  /* 0x000000213200780c */ /* 0x040fe200017c4270 */
[----:B------:R-:W-:Y:S01]  /*1b470*/  FMUL R225, R225, UR21 ;  /* 0x00000015e1e17c20 */ /* 0x000fe20008400000 */
[----:B------:R-:W-:Y:S01]  /*1b480*/  FMUL R227, R227, UR21 ;  /* 0x00000015e3e37c20 */ /* 0x000fe20008400000 */
[----:B------:R-:W-:Y:S01]  /*1b490*/  @P0 STG.E desc[UR16][R6.64], R21 ;  /* 0x0000001506000986 */ /* 0x000fe2000c101910 */
[----:B------:R-:W-:-:S02]  /*1b4a0*/  ISETP.GT.AND P0, PT, R50, 0x20, P3 ;  /* 0x000000203200780c */ /* 0x000fc40001f04270 */
[----:B0-----:R-:W-:Y:S01]  /*1b4b0*/  IADD3 R8, P5, R24, R8, RZ ;  /* 0x0000000818087210 */ /* 0x001fe20007fbe0ff */
[----:B------:R-:W-:Y:S01]  /*1b4c0*/  FMUL R229, R229, UR21 ;  /* 0x00000015e5e57c20 */ /* 0x000fe20008400000 */
[----:B------:R-:W-:Y:S01]  /*1b4d0*/  FMUL R231, R231, UR21 ;  /* 0x00000015e7e77c20 */ /* 0x000fe20008400000 */
[----:B------:R-:W-:Y:S01]  /*1b4e0*/  FMUL R233, R233, UR21 ;  /* 0x00000015e9e97c20 */ /* 0x000fe20008400000 */
[----:B------:R-:W3:Y:S01]  /*1b4f0*/  LDL.LU R41, [R1+0x20c] ;  /* 0x00020c0001297983 */ /* 0x000ee20000300800 */
[----:B------:R-:W-:Y:S01]  /*1b500*/  IMAD.X R9, R33, 0x1, R9, P5 ;  /* 0x0000000121097824 */ /* 0x000fe200028e0609 */
[----:B------:R-:W-:Y:S01]  /*1b510*/  ISETP.GT.AND P1, PT, R50, 0x21, P3 ;  /* 0x000000213200780c */ /* 0x000fe20001f24270 */
[----:B------:R-:W-:Y:S01]  /*1b520*/  FMUL R15, R174, UR21 ;  /* 0x00000015ae0f7c20 */ /* 0x000fe20008400000 */
[----:B------:R-:W-:Y:S01]  /*1b530*/  FMUL R17, R176, UR21 ;  /* 0x00000015b0117c20 */ /* 0x000fe20008400000 */
[----:B------:R-:W-:Y:S01]  /*1b540*/  FMUL R19, R184, UR21 ;  /* 0x00000015b8137c20 */ /* 0x000fe20008400000 */
[----:B------:R-:W-:Y:S04]  /*1b550*/  @P6 STG.E desc[UR16][R8.64], R22 ;  /* 0x0000001608006986 */ /* 0x000fe8000c101910 */
[----:B------:R0:W-:Y:S01]  /*1b560*/  @P0 STG.E desc[UR16][R6.64+0x20], R23 ;  /* 0x0000201706000986 */ /* 0x0001e2000c101910 */
[----:B------:R-:W-:-:S02]  /*1b570*/  ISETP.GT.AND P0, PT, R50, 0x28, P2 ;  /* 0x000000283200780c */ /* 0x000fc40001704270 */
[C---:B------:R-:W-:Y:S01]  /*1b580*/  ISETP.GT.AND P6, PT, R50.reuse, 0x29, P2 ;  /* 0x000000293200780c */ /* 0x040fe200017c4270 */
[----:B------:R-:W3:Y:S01]  /*1b590*/  LDL.LU R40, [R1+0x210] ;  /* 0x0002100001287983 */ /* 0x000ee20000300800 */
[----:B------:R-:W-:Y:S01]  /*1b5a0*/  FMUL R235, R235, UR21 ;  /* 0x00000015ebeb7c20 */ /* 0x000fe20008400000 */
[----:B------:R-:W-:Y:S02]  /*1b5b0*/  FMUL R237, R237, UR21 ;  /* 0x00000015eded7c20 */ /* 0x000fe40008400000 */
[----:B------:R1:W-:Y:S01]  /*1b5c0*/  @P1 STG.E desc[UR16][R8.64+0x20], R152 ;  /* 0x0000209808001986 */ /* 0x0003e2000c101910 */
[----:B------:R-:W-:Y:S01]  /*1b5d0*/  ISETP.GT.AND P1, PT, R50, 0x29, P3 ;  /* 0x000000293200780c */ /* 0x000fe20001f24270 */
[----:B0-----:R-:W-:-:S05]  /*1b5e0*/  IMAD.WIDE.U32 R6, R32, 0x1c, R8 ;  /* 0x0000001c20067825 */ /* 0x001fca00078e0008 */
[----:B------:R-:W-:Y:S02]  /*1b5f0*/  IADD3 R7, R0, R7, RZ ;  /* 0x0000000700077210 */ /* 0x000fe40007ffe0ff */
[----:B-1----:R-:W-:-:S03]  /*1b600*/  IADD3 R8, P5, R24, R8, RZ ;  /* 0x0000000818087210 */ /* 0x002fc60007fbe0ff */
[----:B------:R-:W-:Y:S01]  /*1b610*/  @P0 STG.E desc[UR16][R6.64], R153 ;  /* 0x0000009906000986 */ /* 0x000fe2000c101910 */
[C---:B------:R-:W-:Y:S02]  /*1b620*/  ISETP.GT.AND P0, PT, R50.reuse, 0x28, P3 ;  /* 0x000000283200780c */ /* 0x040fe40001f04270 */
[----:B------:R-:W-:Y:S02]  /*1b630*/  IADD3.X R9, R33, R9, RZ, P5, !PT ;  /* 0x0000000921097210 */ /* 0x000fe40002ffe4ff */
[----:B------:R-:W-:-:S03]  /*1b640*/  ISETP.GT.AND P5, PT, R50, 0x30, P2 ;  /* 0x000000303200780c */ /* 0x000fc600017a4270 */
[----:B------:R-:W-:Y:S01]  /*1b650*/  @P6 STG.E desc[UR16][R8.64], R154 ;  /* 0x0000009a08006986 */ /* 0x000fe2000c101910 */
[----:B------:R-:W-:-:S05]  /*1b660*/  ISETP.GT.AND P6, PT, R50, 0x31, P2 ;  /* 0x000000313200780c */ /* 0x000fca00017c4270 */
[----:B------:R0:W-:Y:S01]  /*1b670*/  @P0 STG.E desc[UR16][R6.64+0x20], R155 ;  /* 0x0000209b06000986 */ /* 0x0001e2000c101910 */
[----:B------:R-:W-:-:S03]  /*1b680*/  ISETP.GT.AND P0, PT, R50, 0x30, P3 ;  /* 0x000000303200780c */ /* 0x000fc60001f04270 */
[----:B------:R1:W-:Y:S01]  /*1b690*/  @P1 STG.E desc[UR16][R8.64+0x20], R156 ;  /* 0x0000209c08001986 */ /* 0x0003e2000c101910 */
[----:B0-----:R-:W-:Y:S01]  /*1b6a0*/  IMAD.WIDE.U32 R6, R32, 0x1c, R8 ;  /* 0x0000001c20067825 */ /* 0x001fe200078e0008 */
[----:B-1----:R-:W-:-:S03]  /*1b6b0*/  IADD3 R8, P1, R24, R8, RZ ;  /* 0x0000000818087210 */ /* 0x002fc60007f3e0ff */
[----:B------:R-:W-:Y:S01]  /*1b6c0*/  IMAD.IADD R7, R0, 0x1, R7 ;  /* 0x0000000100077824 */ /* 0x000fe200078e0207 */
[----:B------:R-:W-:Y:S02]  /*1b6d0*/  IADD3.X R9, R33, R9, RZ, P1, !PT ;  /* 0x0000000921097210 */ /* 0x000fe40000ffe4ff */
[C---:B------:R-:W-:Y:S02]  /*1b6e0*/  ISETP.GT.AND P1, PT, R50.reuse, 0x31, P3 ;  /* 0x000000313200780c */ /* 0x040fe40001f24270 */
[----:B------:R-:W-:Y:S04]  /*1b6f0*/  @P5 STG.E desc[UR16][R6.64], R157 ;  /* 0x0000009d06005986 */ /* 0x000fe8000c101910 */
[----:B------:R-:W-:Y:S01]  /*1b700*/  @P6 STG.E desc[UR16][R8.64], R158 ;  /* 0x0000009e08006986 */ /* 0x000fe2000c101910 */
[----:B------:R-:W-:-:S03]  /*1b710*/  ISETP.GT.AND P6, PT, R50, 0x38, P2 ;  /* 0x000000383200780c */ /* 0x000fc600017c4270 */
[----:B------:R0:W-:Y:S01]  /*1b720*/  @P0 STG.E desc[UR16][R6.64+0x20], R159 ;  /* 0x0000209f06000986 */ /* 0x0001e2000c101910 */
[----:B------:R-:W-:-:S03]  /*1b730*/  ISETP.GT.AND P0, PT, R50, 0x39, P2 ;  /* 0x000000393200780c */ /* 0x000fc60001704270 */
[----:B------:R1:W-:Y:S01]  /*1b740*/  @P1 STG.E desc[UR16][R8.64+0x20], R160 ;  /* 0x000020a008001986 */ /* 0x0003e2000c101910 */
[----:B------:R-:W-:Y:S01]  /*1b750*/  ISETP.GT.AND P1, PT, R50, 0x38, P3 ;  /* 0x000000383200780c */ /* 0x000fe20001f24270 */
[----:B0-----:R-:W-:Y:S01]  /*1b760*/  IMAD.WIDE.U32 R6, R32, 0x1c, R8 ;  /* 0x0000001c20067825 */ /* 0x001fe200078e0008 */
[----:B-1----:R-:W-:-:S04]  /*1b770*/  IADD3 R8, P5, R24, R8, RZ ;  /* 0x0000000818087210 */ /* 0x002fc80007fbe0ff */
[----:B------:R-:W-:Y:S01]  /*1b780*/  IADD3 R7, R0, R7, RZ ;  /* 0x0000000700077210 */ /* 0x000fe20007ffe0ff */
[----:B------:R-:W-:Y:S01]  /*1b790*/  IMAD.X R9, R33, 0x1, R9, P5 ;  /* 0x0000000121097824 */ /* 0x000fe200028e0609 */
[----:B------:R-:W-:-:S03]  /*1b7a0*/  ISETP.GT.AND P5, PT, R50, 0x40, P2 ;  /* 0x000000403200780c */ /* 0x000fc600017a4270 */
[----:B------:R-:W-:Y:S01]  /*1b7b0*/  @P6 STG.E desc[UR16][R6.64], R161 ;  /* 0x000000a106006986 */ /* 0x000fe2000c101910 */
[----:B------:R-:W-:Y:S01]  /*1b7c0*/  ISETP.GT.AND P6, PT, R50, 0x39, P3 ;  /* 0x000000393200780c */ /* 0x000fe20001fc4270 */
[----:B------:R-:W-:Y:S02]  /*1b7d0*/  IMAD.WIDE.U32 R10, R32, 0x1c, R8 ;  /* 0x0000001c200a7825 */ /* 0x000fe400078e0008 */
[----:B------:R-:W-:Y:S01]  /*1b7e0*/  @P0 STG.E desc[UR16][R8.64], R162 ;  /* 0x000000a208000986 */ /* 0x000fe2000c101910 */
[----:B------:R-:W-:Y:S02]  /*1b7f0*/  ISETP.GT.AND P0, PT, R50, 0x41, P2 ;  /* 0x000000413200780c */ /* 0x000fe40001704270 */
[----:B------:R-:W-:Y:S01]  /*1b800*/  IADD3 R11, R0, R11, RZ ;  /* 0x0000000b000b7210 */ /* 0x000fe20007ffe0ff */
[----:B------:R0:W-:Y:S06]  /*1b810*/  @P1 STG.E desc[UR16][R6.64+0x20], R163 ;  /* 0x000020a306001986 */ /* 0x0001ec000c101910 */
[----:B------:R1:W-:Y:S01]  /*1b820*/  @P6 STG.E desc[UR16][R8.64+0x20], R164 ;  /* 0x000020a408006986 */ /* 0x0003e2000c101910 */
[----:B------:R-:W-:-:S03]  /*1b830*/  ISETP.GT.AND P6, PT, R50, 0x40, P3 ;  /* 0x000000403200780c */ /* 0x000fc60001fc4270 */
[----:B------:R-:W-:Y:S01]  /*1b840*/  @P5 STG.E desc[UR16][R10.64], R165 ;  /* 0x000000a50a005986 */ /* 0x000fe2000c101910 */
[----:B------:R-:W-:Y:S02]  /*1b850*/  ISETP.GT.AND P5, PT, R50, 0x41, P3 ;  /* 0x000000413200780c */ /* 0x000fe40001fa4270 */
[----:B0-----:R-:W-:-:S04]  /*1b860*/  IADD3 R6, P1, R24, R8, RZ ;  /* 0x0000000818067210 */ /* 0x001fc80007f3e0ff */
[----:B------:R-:W-:Y:S02]  /*1b870*/  IADD3.X R7, R33, R9, RZ, P1, !PT ;  /* 0x0000000921077210 */ /* 0x000fe40000ffe4ff */
[----:B------:R-:W-:Y:S01]  /*1b880*/  ISETP.GT.AND P1, PT, R50, 0x48, P2 ;  /* 0x000000483200780c */ /* 0x000fe20001724270 */
[----:B-1----:R-:W-:Y:S02]  /*1b890*/  IMAD.WIDE.U32 R8, R32, 0x1c, R6 ;  /* 0x0000001c20087825 */ /* 0x002fe400078e0006 */
[----:B------:R-:W-:Y:S01]  /*1b8a0*/  @P0 STG.E desc[UR16][R6.64], R166 ;  /* 0x000000a606000986 */ /* 0x000fe2000c101910 */
[----:B------:R-:W-:Y:S01]  /*1b8b0*/  ISETP.GT.AND P0, PT, R50, 0x49, P2 ;  /* 0x000000493200780c */ /* 0x000fe20001704270 */
[----:B------:R-:W-:Y:S02]  /*1b8c0*/  IMAD.IADD R9, R0, 0x1, R9 ;  /* 0x0000000100097824 */ /* 0x000fe400078e0209 */
[----:B------:R-:W-:Y:S01]  /*1b8d0*/  @P6 STG.E desc[UR16][R10.64+0x20], R167 ;  /* 0x000020a70a006986 */ /* 0x000fe2000c101910 */
[----:B------:R-:W-:-:S03]  /*1b8e0*/  ISETP.GT.AND P6, PT, R50, 0x48, P3 ;  /* 0x000000483200780c */ /* 0x000fc60001fc4270 */
[----:B------:R0:W-:Y:S04]  /*1b8f0*/  @P5 STG.E desc[UR16][R6.64+0x20], R168 ;  /* 0x000020a806005986 */ /* 0x0001e8000c101910 */
[----:B------:R-:W-:Y:S01]  /*1b900*/  @P1 STG.E desc[UR16][R8.64], R169 ;  /* 0x000000a908001986 */ /* 0x000fe2000c101910 */
[----:B------:R-:W-:Y:S02]  /*1b910*/  ISETP.GT.AND P1, PT, R50, 0x49, P3 ;  /* 0x000000493200780c */ /* 0x000fe40001f24270 */
[----:B0-----:R-:W-:-:S04]  /*1b920*/  IADD3 R6, P5, R24, R6, RZ ;  /* 0x0000000618067210 */ /* 0x001fc80007fbe0ff */
[----:B------:R-:W-:Y:S02]  /*1b930*/  IADD3.X R7, R33, R7, RZ, P5, !PT ;  /* 0x0000000721077210 */ /* 0x000fe40002ffe4ff */
[----:B------:R-:W-:-:S03]  /*1b940*/  ISETP.GT.AND P5, PT, R50, 0x50, P2 ;  /* 0x000000503200780c */ /* 0x000fc600017a4270 */
[----:B------:R-:W-:Y:S01]  /*1b950*/  @P0 STG.E desc[UR16][R6.64], R170 ;  /* 0x000000aa06000986 */ /* 0x000fe2000c101910 */
[----:B------:R-:W-:Y:S01]  /*1b960*/  ISETP.GT.AND P0, PT, R50, 0x51, P2 ;  /* 0x000000513200780c */ /* 0x000fe20001704270 */
[----:B------:R-:W-:Y:S02]  /*1b970*/  IMAD.WIDE.U32 R10, R32, 0x1c, R6 ;  /* 0x0000001c200a7825 */ /* 0x000fe400078e0006 */
[----:B------:R0:W-:Y:S03]  /*1b980*/  @P6 STG.E desc[UR16][R8.64+0x20], R171 ;  /* 0x000020ab08006986 */ /* 0x0001e6000c101910 */
[----:B------:R-:W-:Y:S01]  /*1b990*/  IADD3 R11, R0, R11, RZ ;  /* 0x0000000b000b7210 */ /* 0x000fe20007ffe0ff */
[----:B------:R1:W-:Y:S01]  /*1b9a0*/  @P1 STG.E desc[UR16][R6.64+0x20], R172 ;  /* 0x000020ac06001986 */ /* 0x0003e2000c101910 */
[----:B------:R-:W-:-:S03]  /*1b9b0*/  ISETP.GT.AND P1, PT, R50, 0x50, P3 ;  /* 0x000000503200780c */ /* 0x000fc60001f24270 */
[----:B------:R-:W-:Y:S01]  /*1b9c0*/  @P5 STG.E desc[UR16][R10.64], R173 ;  /* 0x000000ad0a005986 */ /* 0x000fe2000c101910 */
[----:B------:R-:W-:Y:S02]  /*1b9d0*/  ISETP.GT.AND P5, PT, R50, 0x51, P3 ;  /* 0x000000513200780c */ /* 0x000fe40001fa4270 */
[----:B0-----:R-:W-:-:S05]  /*1b9e0*/  IADD3 R8, P6, R24, R6, RZ ;  /* 0x0000000618087210 */ /* 0x001fca0007fde0ff */
[----:B------:R-:W-:Y:S01]  /*1b9f0*/  IMAD.X R9, R33, 0x1, R7, P6 ;  /* 0x0000000121097824 */ /* 0x000fe200030e0607 */
[----:B------:R-:W-:Y:S01]  /*1ba00*/  IADD3 R12, P6, R24, R8, RZ ;  /* 0x00000008180c7210 */ /* 0x000fe20007fde0ff */
[----:B-1----:R-:W-:-:S03]  /*1ba10*/  IMAD.WIDE.U32 R6, R32, 0x1c, R8 ;  /* 0x0000001c20067825 */ /* 0x002fc600078e0008 */
[----:B------:R0:W-:Y:S01]  /*1ba20*/  @P0 STG.E desc[UR16][R8.64], R15 ;  /* 0x0000000f08000986 */ /* 0x0001e2000c101910 */
[----:B------:R-:W-:Y:S02]  /*1ba30*/  ISETP.GT.AND P0, PT, R50, 0x58, P2 ;  /* 0x000000583200780c */ /* 0x000fe40001704270 */
[----:B------:R-:W-:Y:S01]  /*1ba40*/  IADD3.X R13, R33, R9, RZ, P6, !PT ;  /* 0x00000009210d7210 */ /* 0x000fe200037fe4ff */
[----:B------:R1:W-:Y:S01]  /*1ba50*/  @P1 STG.E desc[UR16][R10.64+0x20], R175 ;  /* 0x000020af0a001986 */ /* 0x0003e2000c101910 */
[----:B------:R-:W-:Y:S02]  /*1ba60*/  IADD3 R7, R0, R7, RZ ;  /* 0x0000000700077210 */ /* 0x000fe40007ffe0ff */
[C---:B------:R-:W-:Y:S01]  /*1ba70*/  ISETP.GT.AND P1, PT, R50.reuse, 0x59, P2 ;  /* 0x000000593200780c */ /* 0x040fe20001724270 */
[----:B------:R1:W-:Y:S01]  /*1ba80*/  @P5 STG.E desc[UR16][R8.64+0x20], R17 ;  /* 0x0000201108005986 */ /* 0x0003e2000c101910 */
[----:B------:R-:W-:Y:S01]  /*1ba90*/  ISETP.GT.AND P5, PT, R50, 0x58, P3 ;  /* 0x000000583200780c */ /* 0x000fe20001fa4270 */
[----:B0-----:R-:W-:-:S04]  /*1baa0*/  FMUL R15, R178, UR21 ;  /* 0x00000015b20f7c20 */ /* 0x001fc80008400000 */
[----:B------:R-:W-:Y:S01]  /*1bab0*/  @P0 STG.E desc[UR16][R6.64], R177 ;  /* 0x000000b106000986 */ /* 0x000fe2000c101910 */
[----:B------:R-:W-:Y:S02]  /*1bac0*/  ISETP.GT.AND P0, PT, R50, 0x59, P3 ;  /* 0x000000593200780c */ /* 0x000fe40001f04270 */
[----:B-1----:R-:W-:-:S03]  /*1bad0*/  IADD3 R10, P6, R24, R12, RZ ;  /* 0x0000000c180a7210 */ /* 0x002fc60007fde0ff */
[----:B------:R0:W-:Y:S01]  /*1bae0*/  @P1 STG.E desc[UR16][R12.64], R15 ;  /* 0x0000000f0c001986 */ /* 0x0001e2000c101910 */
[----:B------:R-:W-:Y:S01]  /*1baf0*/  FMUL R17, R180, UR21 ;  /* 0x00000015b4117c20 */ /* 0x000fe20008400000 */
[----:B------:R-:W-:Y:S01]  /*1bb00*/  ISETP.GT.AND P1, PT, R50, 0x60, P2 ;  /* 0x000000603200780c */ /* 0x000fe20001724270 */
[----:B------:R-:W-:Y:S01]  /*1bb10*/  IMAD.WIDE.U32 R8, R32, 0x1c, R12 ;  /* 0x0000001c20087825 */ /* 0x000fe200078e000c */
[----:B------:R1:W-:Y:S01]  /*1bb20*/  @P5 STG.E desc[UR16][R6.64+0x20], R179 ;  /* 0x000020b306005986 */ /* 0x0003e2000c101910 */
[C---:B------:R-:W-:Y:S02]  /*1bb30*/  ISETP.GT.AND P5, PT, R50.reuse, 0x61, P2 ;  /* 0x000000613200780c */ /* 0x040fe400017a4270 */
[----:B------:R-:W-:Y:S01]  /*1bb40*/  IADD3.X R11, R33, R13, RZ, P6, !PT ;  /* 0x0000000d210b7210 */ /* 0x000fe200037fe4ff */
[----:B------:R4:W-:Y:S01]  /*1bb50*/  @P0 STG.E desc[UR16][R12.64+0x20], R17 ;  /* 0x000020110c000986 */ /* 0x0009e2000c101910 */
[----:B------:R-:W-:Y:S01]  /*1bb60*/  ISETP.GT.AND P0, PT, R50, 0x60, P3 ;  /* 0x000000603200780c */ /* 0x000fe20001f04270 */
[----:B------:R-:W-:Y:S01]  /*1bb70*/  IMAD.IADD R9, R0, 0x1, R9 ;  /* 0x0000000100097824 */ /* 0x000fe200078e0209 */
[----:B------:R-:W-:Y:S01]  /*1bb80*/  ISETP.GT.AND P6, PT, R50, 0x61, P3 ;  /* 0x000000613200780c */ /* 0x000fe20001fc4270 */
[----:B0-----:R-:W-:-:S03]  /*1bb90*/  FMUL R15, R182, UR21 ;  /* 0x00000015b60f7c20 */ /* 0x001fc60008400000 */
[----:B------:R-:W-:Y:S01]  /*1bba0*/  @P1 STG.E desc[UR16][R8.64], R181 ;  /* 0x000000b508001986 */ /* 0x000fe2000c101910 */
[----:B------:R-:W-:Y:S01]  /*1bbb0*/  ISETP.GT.AND P1, PT, R50, 0x68, P2 ;  /* 0x000000683200780c */ /* 0x000fe20001724270 */
[----:B-1----:R-:W-:Y:S02]  /*1bbc0*/  IMAD.WIDE.U32 R6, R32, 0x1c, R10 ;  /* 0x0000001c20067825 */ /* 0x002fe400078e000a */
[----:B------:R0:W-:Y:S01]  /*1bbd0*/  @P5 STG.E desc[UR16][R10.64], R15 ;  /* 0x0000000f0a005986 */ /* 0x0001e2000c101910 */
[----:B------:R-:W-:Y:S01]  /*1bbe0*/  ISETP.GT.AND P5, PT, R50, 0x69, P2 ;  /* 0x000000693200780c */ /* 0x000fe200017a4270 */
[----:B----4-:R-:W-:Y:S01]  /*1bbf0*/  FMUL R13, R186, UR21 ;  /* 0x00000015ba0d7c20 */ /* 0x010fe20008400000 */
[----:B------:R-:W-:Y:S01]  /*1bc00*/  IADD3 R7, R0, R7, RZ ;  /* 0x0000000700077210 */ /* 0x000fe20007ffe0ff */
[----:B------:R1:W-:Y:S01]  /*1bc10*/  @P0 STG.E desc[UR16][R8.64+0x20], R183 ;  /* 0x000020b708000986 */ /* 0x0003e2000c101910 */
[----:B------:R-:W-:Y:S01]  /*1bc20*/  ISETP.GT.AND P0, PT, R50, 0x68, P3 ;  /* 0x000000683200780c */ /* 0x000fe20001f04270 */
[----:B------:R-:W-:-:S02]  /*1bc30*/  FMUL R17, R194, UR21 ;  /* 0x00000015c2117c20 */ /* 0x000fc40008400000 */
[----:B------:R4:W-:Y:S04]  /*1bc40*/  @P6 STG.E desc[UR16][R10.64+0x20], R19 ;  /* 0x000020130a006986 */ /* 0x0009e8000c101910 */
[----:B------:R-:W-:Y:S01]  /*1bc50*/  @P1 STG.E desc[UR16][R6.64], R185 ;  /* 0x000000b906001986 */ /* 0x000fe2000c101910 */
[----:B------:R-:W-:Y:S01]  /*1bc60*/  ISETP.GT.AND P1, PT, R50, 0x69, P3 ;  /* 0x000000693200780c */ /* 0x000fe20001f24270 */
[----:B0-----:R-:W-:Y:S01]  /*1bc70*/  FMUL R15, R188, UR21 ;  /* 0x00000015bc0f7c20 */ /* 0x001fe20008400000 */
[----:B-1----:R-:W-:Y:S01]  /*1bc80*/  IADD3 R8, P6, R24, R10, RZ ;  /* 0x0000000a18087210 */ /* 0x002fe20007fde0ff */
[----:B----4-:R-:W-:-:S04]  /*1bc90*/  FMUL R19, R216, UR21 ;  /* 0x00000015d8137c20 */ /* 0x010fc80008400000 */
[----:B------:R-:W-:Y:S01]  /*1bca0*/  IMAD.X R9, R33, 0x1, R11, P6 ;  /* 0x0000000121097824 */ /* 0x000fe200030e060b */
[----:B------:R-:W-:-:S04]  /*1bcb0*/  ISETP.GT.AND P6, PT, R50, 0x70, P2 ;  /* 0x000000703200780c */ /* 0x000fc800017c4270 */
[----:B------:R0:W-:Y:S01]  /*1bcc0*/  @P5 STG.E desc[UR16][R8.64], R13 ;  /* 0x0000000d08005986 */ /* 0x0001e2000c101910 */
[----:B------:R-:W-:-:S03]  /*1bcd0*/  IADD3 R10, P5, R24, R8, RZ ;  /* 0x00000008180a7210 */ /* 0x000fc60007fbe0ff */
[----:B------:R1:W-:Y:S01]  /*1bce0*/  @P0 STG.E desc[UR16][R6.64+0x20], R187 ;  /* 0x000020bb06000986 */ /* 0x0003e2000c101910 */
[C---:B------:R-:W-:Y:S02]  /*1bcf0*/  ISETP.GT.AND P0, PT, R50.reuse, 0x71, P2 ;  /* 0x000000713200780c */ /* 0x040fe40001704270 */
[----:B------:R-:W-:Y:S01]  /*1bd00*/  IADD3.X R11, R33, R9, RZ, P5, !PT ;  /* 0x00000009210b7210 */ /* 0x000fe20002ffe4ff */
[----:B------:R4:W-:Y:S01]  /*1bd10*/  @P1 STG.E desc[UR16][R8.64+0x20], R15 ;  /* 0x0000200f08001986 */ /* 0x0009e2000c101910 */
[C---:B------:R-:W-:Y:S02]  /*1bd20*/  ISETP.GT.AND P1, PT, R50.reuse, 0x70, P3 ;  /* 0x000000703200780c */ /* 0x040fe40001f24270 */
[----:B------:R-:W-:Y:S01]  /*1bd30*/  ISETP.GT.AND P5, PT, R50, 0x71, P3 ;  /* 0x000000713200780c */ /* 0x000fe20001fa4270 */
[----:B0-----:R-:W-:Y:S01]  /*1bd40*/  FMUL R13, R190, UR21 ;  /* 0x00000015be0d7c20 */ /* 0x001fe20008400000 */
[----:B-1----:R-:W-:-:S04]  /*1bd50*/  IMAD.WIDE.U32 R6, R32, 0x1c, R8 ;  /* 0x0000001c20067825 */ /* 0x002fc800078e0008 */
[----:B----4-:R-:W-:Y:S01]  /*1bd60*/  IMAD.WIDE.U32 R8, R32, 0x1c, R10 ;  /* 0x0000001c20087825 */ /* 0x010fe200078e000a */
[----:B------:R-:W-:-:S03]  /*1bd70*/  IADD3 R7, R0, R7, RZ ;  /* 0x0000000700077210 */ /* 0x000fc60007ffe0ff */
[----:B------:R-:W-:Y:S01]  /*1bd80*/  FMUL R15, R192, UR21 ;  /* 0x00000015c00f7c20 */ /* 0x000fe20008400000 */
[----:B------:R-:W-:Y:S01]  /*1bd90*/  IMAD.IADD R9, R0, 0x1, R9 ;  /* 0x0000000100097824 */ /* 0x000fe200078e0209 */
[----:B------:R-:W-:Y:S01]  /*1bda0*/  @P6 STG.E desc[UR16][R6.64], R189 ;  /* 0x000000bd06006986 */ /* 0x000fe2000c101910 */
[----:B------:R-:W-:-:S03]  /*1bdb0*/  ISETP.GT.AND P6, PT, R50, 0x78, P2 ;  /* 0x000000783200780c */ /* 0x000fc600017c4270 */
[----:B------:R0:W-:Y:S01]  /*1bdc0*/  @P0 STG.E desc[UR16][R10.64], R13 ;  /* 0x0000000d0a000986 */ /* 0x0001e2000c101910 */
[----:B------:R-:W-:-:S03]  /*1bdd0*/  ISETP.GT.AND P0, PT, R50, 0x79, P2 ;  /* 0x000000793200780c */ /* 0x000fc60001704270 */
[----:B------:R1:W-:Y:S01]  /*1bde0*/  @P1 STG.E desc[UR16][R6.64+0x20], R191 ;  /* 0x000020bf06001986 */ /* 0x0003e2000c101910 */
[----:B------:R-:W-:-:S03]  /*1bdf0*/  ISETP.GT.AND P1, PT, R50, 0x78, P3 ;  /* 0x000000783200780c */ /* 0x000fc60001f24270 */
[----:B------:R4:W-:Y:S04]  /*1be00*/  @P5 STG.E desc[UR16][R10.64+0x20], R15 ;  /* 0x0000200f0a005986 */ /* 0x0009e8000c101910 */
[----:B------:R-:W-:Y:S01]  /*1be10*/  @P6 STG.E desc[UR16][R8.64], R193 ;  /* 0x000000c108006986 */ /* 0x000fe2000c101910 */
[----:B------:R-:W-:Y:S01]  /*1be20*/  ISETP.GT.AND P6, PT, R50, 0x79, P3 ;  /* 0x000000793200780c */ /* 0x000fe20001fc4270 */
[----:B0-----:R-:W-:Y:S01]  /*1be30*/  FMUL R13, R196, UR21 ;  /* 0x00000015c40d7c20 */ /* 0x001fe20008400000 */
[----:B-1----:R-:W-:-:S04]  /*1be40*/  IADD3 R6, P5, R24, R10, RZ ;  /* 0x0000000a18067210 */ /* 0x002fc80007fbe0ff */
[----:B------:R-:W-:Y:S01]  /*1be50*/  IADD3.X R7, R33, R11, RZ, P5, !PT ;  /* 0x0000000b21077210 */ /* 0x000fe20002ffe4ff */
[----:B----4-:R-:W-:Y:S01]  /*1be60*/  FMUL R15, R198, UR21 ;  /* 0x00000015c60f7c20 */ /* 0x010fe20008400000 */
[----:B------:R-:W-:Y:S01]  /*1be70*/  ISETP.GT.AND P5, PT, R50, 0x80, P2 ;  /* 0x000000803200780c */ /* 0x000fe200017a4270 */
[----:B------:R-:W-:Y:S02]  /*1be80*/  IMAD.WIDE.U32 R10, R32, 0x1c, R6 ;  /* 0x0000001c200a7825 */ /* 0x000fe400078e0006 */
[----:B------:R0:W-:Y:S01]  /*1be90*/  @P0 STG.E desc[UR16][R6.64], R17 ;  /* 0x0000001106000986 */ /* 0x0001e2000c101910 */
[----:B------:R-:W-:-:S03]  /*1bea0*/  ISETP.GT.AND P0, PT, R50, 0x81, P2 ;  /* 0x000000813200780c */ /* 0x000fc60001704270 */
[----:B------:R-:W-:Y:S01]  /*1beb0*/  @P1 STG.E desc[UR16][R8.64+0x20], R195 ;  /* 0x000020c308001986 */ /* 0x000fe2000c101910 */
[----:B------:R-:W-:-:S03]  /*1bec0*/  IADD3 R11, R0, R11, RZ ;  /* 0x0000000b000b7210 */ /* 0x000fc60007ffe0ff */
[----:B------:R1:W-:Y:S01]  /*1bed0*/  @P6 STG.E desc[UR16][R6.64+0x20], R13 ;  /* 0x0000200d06006986 */ /* 0x0003e2000c101910 */
[----:B------:R-:W-:-:S03]  /*1bee0*/  ISETP.GT.AND P6, PT, R50, 0x80, P3 ;  /* 0x000000803200780c */ /* 0x000fc60001fc4270 */
[----:B------:R-:W-:Y:S01]  /*1bef0*/  @P5 STG.E desc[UR16][R10.64], R197 ;  /* 0x000000c50a005986 */ /* 0x000fe2000c101910 */
[----:B------:R-:W-:Y:S01]  /*1bf00*/  ISETP.GT.AND P5, PT, R50, 0x81, P3 ;  /* 0x000000813200780c */ /* 0x000fe20001fa4270 */
[----:B0-----:R-:W-:Y:S01]  /*1bf10*/  FMUL R17, R208, UR21 ;  /* 0x00000015d0117c20 */ /* 0x001fe20008400000 */
[----:B-1----:R-:W-:Y:S01]  /*1bf20*/  IADD3 R6, P1, R24, R6, RZ ;  /* 0x0000000618067210 */ /* 0x002fe20007f3e0ff */
[----:B------:R-:W-:-:S04]  /*1bf30*/  FMUL R13, R200, UR21 ;  /* 0x00000015c80d7c20 */ /* 0x000fc80008400000 */
[----:B------:R-:W-:Y:S01]  /*1bf40*/  IMAD.X R7, R33, 0x1, R7, P1 ;  /* 0x0000000121077824 */ /* 0x000fe200008e0607 */
[----:B------:R-:W-:Y:S01]  /*1bf50*/  ISETP.GT.AND P1, PT, R50, 0x88, P2 ;  /* 0x000000883200780c */ /* 0x000fe20001724270 */
[----:B------:R-:W-:-:S03]  /*1bf60*/  IMAD.WIDE.U32 R8, R32, 0x1c, R6 ;  /* 0x0000001c20087825 */ /* 0x000fc600078e0006 */
[----:B------:R0:W-:Y:S01]  /*1bf70*/  @P0 STG.E desc[UR16][R6.64], R15 ;  /* 0x0000000f06000986 */ /* 0x0001e2000c101910 */
[----:B------:R-:W-:Y:S02]  /*1bf80*/  ISETP.GT.AND P0, PT, R50, 0x89, P2 ;  /* 0x000000893200780c */ /* 0x000fe40001704270 */
[----:B------:R-:W-:Y:S01]  /*1bf90*/  IADD3 R9, R0, R9, RZ ;  /* 0x0000000900097210 */ /* 0x000fe20007ffe0ff */
[----:B------:R-:W-:Y:S01]  /*1bfa0*/  @P6 STG.E desc[UR16][R10.64+0x20], R199 ;  /* 0x000020c70a006986 */ /* 0x000fe2000c101910 */
[----:B------:R-:W-:-:S03]  /*1bfb0*/  ISETP.GT.AND P6, PT, R50, 0x88, P3 ;  /* 0x000000883200780c */ /* 0x000fc60001fc4270 */
[----:B------:R1:W-:Y:S01]  /*1bfc0*/  @P5 STG.E desc[UR16][R6.64+0x20], R13 ;  /* 0x0000200d06005986 */ /* 0x0003e2000c101910 */
[----:B0-----:R-:W-:-:S03]  /*1bfd0*/  FMUL R15, R202, UR21 ;  /* 0x00000015ca0f7c20 */ /* 0x001fc60008400000 */
[----:B------:R-:W-:Y:S01]  /*1bfe0*/  @P1 STG.E desc[UR16][R8.64], R201 ;  /* 0x000000c908001986 */ /* 0x000fe2000c101910 */
[----:B------:R-:W-:Y:S02]  /*1bff0*/  ISETP.GT.AND P1, PT, R50, 0x89, P3 ;  /* 0x000000893200780c */ /* 0x000fe40001f24270 */
[----:B-1----:R-:W-:Y:S01]  /*1c000*/  IADD3 R6, P5, R24, R6, RZ ;  /* 0x0000000618067210 */ /* 0x002fe20007fbe0ff */
[----:B------:R-:W-:-:S03]  /*1c010*/  FMUL R13, R204, UR21 ;  /* 0x00000015cc0d7c20 */ /* 0x000fc60008400000 */
[----:B------:R-:W-:Y:S02]  /*1c020*/  IADD3.X R7, R33, R7, RZ, P5, !PT ;  /* 0x0000000721077210 */ /* 0x000fe40002ffe4ff */
[----:B------:R-:W-:-:S03]  /*1c030*/  ISETP.GT.AND P5, PT, R50, 0x90, P2 ;  /* 0x000000903200780c */ /* 0x000fc600017a4270 */
[----:B------:R0:W-:Y:S01]  /*1c040*/  @P0 STG.E desc[UR16][R6.64], R15 ;  /* 0x0000000f06000986 */ /* 0x0001e2000c101910 */
[----:B------:R-:W-:Y:S01]  /*1c050*/  ISETP.GT.AND P0, PT, R50, 0x91, P2 ;  /* 0x000000913200780c */ /* 0x000fe20001704270 */
[----:B------:R-:W-:Y:S02]  /*1c060*/  IMAD.WIDE.U32 R10, R32, 0x1c, R6 ;  /* 0x0000001c200a7825 */ /* 0x000fe400078e0006 */
[----:B------:R1:W-:Y:S02]  /*1c070*/  @P6 STG.E desc[UR16][R8.64+0x20], R203 ;  /* 0x000020cb08006986 */ /* 0x0003e4000c101910 */
[----:B------:R-:W-:Y:S02]  /*1c080*/  IMAD.IADD R11, R0, 0x1, R11 ;  /* 0x00000001000b7824 */ /* 0x000fe400078e020b */
[----:B------:R4:W-:Y:S01]  /*1c090*/  @P1 STG.E desc[UR16][R6.64+0x20], R13 ;  /* 0x0000200d06001986 */ /* 0x0009e2000c101910 */
[----:B------:R-:W-:Y:S01]  /*1c0a0*/  ISETP.GT.AND P1, PT, R50, 0x90, P3 ;  /* 0x000000903200780c */ /* 0x000fe20001f24270 */
[----:B0-----:R-:W-:-:S02]  /*1c0b0*/  FMUL R15, R206, UR21 ;  /* 0x00000015ce0f7c20 */ /* 0x001fc40008400000 */
[----:B------:R-:W-:Y:S01]  /*1c0c0*/  @P5 STG.E desc[UR16][R10.64], R205 ;  /* 0x000000cd0a005986 */ /* 0x000fe2000c101910 */
[----:B------:R-:W-:Y:S02]  /*1c0d0*/  ISETP.GT.AND P5, PT, R50, 0x91, P3 ;  /* 0x000000913200780c */ /* 0x000fe40001fa4270 */
[----:B-1----:R-:W-:-:S04]  /*1c0e0*/  IADD3 R8, P6, R24, R6, RZ ;  /* 0x0000000618087210 */ /* 0x002fc80007fde0ff */
[----:B------:R-:W-:Y:S02]  /*1c0f0*/  IADD3.X R9, R33, R7, RZ, P6, !PT ;  /* 0x0000000721097210 */ /* 0x000fe400037fe4ff */
[----:B------:R-:W-:-:S03]  /*1c100*/  IADD3 R12, P6, R24, R8, RZ ;  /* 0x00000008180c7210 */ /* 0x000fc60007fde0ff */
[----:B------:R0:W-:Y:S01]  /*1c110*/  @P0 STG.E desc[UR16][R8.64], R15 ;  /* 0x0000000f08000986 */ /* 0x0001e2000c101910 */
[----:B------:R-:W-:Y:S01]  /*1c120*/  ISETP.GT.AND P0, PT, R50, 0x98, P2 ;  /* 0x000000983200780c */ /* 0x000fe20001704270 */
[----:B----4-:R-:W-:Y:S02]  /*1c130*/  IMAD.WIDE.U32 R6, R32, 0x1c, R8 ;  /* 0x0000001c20067825 */ /* 0x010fe400078e0008 */
[----:B------:R1:W-:Y:S01]  /*1c140*/  @P1 STG.E desc[UR16][R10.64+0x20], R207 ;  /* 0x000020cf0a001986 */ /* 0x0003e2000c101910 */
[----:B------:R-:W-:Y:S01]  /*1c150*/  ISETP.GT.AND P1, PT, R50, 0x99, P2 ;  /* 0x000000993200780c */ /* 0x000fe20001724270 */
[----:B------:R-:W-:Y:S01]  /*1c160*/  IMAD.X R13, R33, 0x1, R9, P6 ;  /* 0x00000001210d7824 */ /* 0x000fe200030e0609 */
[----:B------:R-:W-:Y:S01]  /*1c170*/  IADD3 R7, R0, R7, RZ ;  /* 0x0000000700077210 */ /* 0x000fe20007ffe0ff */
[----:B------:R4:W-:Y:S01]  /*1c180*/  @P5 STG.E desc[UR16][R8.64+0x20], R17 ;  /* 0x0000201108005986 */ /* 0x0009e2000c101910 */
[----:B------:R-:W-:Y:S01]  /*1c190*/  ISETP.GT.AND P5, PT, R50, 0x98, P3 ;  /* 0x000000983200780c */ /* 0x000fe20001fa4270 */
[----:B0-----:R-:W-:-:S04]  /*1c1a0*/  FMUL R15, R210, UR21 ;  /* 0x00000015d20f7c20 */ /* 0x001fc80008400000 */
[----:B------:R-:W-:Y:S01]  /*1c1b0*/  @P0 STG.E desc[UR16][R6.64], R209 ;  /* 0x000000d106000986 */ /* 0x000fe2000c101910 */
[----:B------:R-:W-:Y:S02]  /*1c1c0*/  ISETP.GT.AND P0, PT, R50, 0x99, P3 ;  /* 0x000000993200780c */ /* 0x000fe40001f04270 */
[----:B-1----:R-:W-:Y:S01]  /*1c1d0*/  IADD3 R10, P6, R24, R12, RZ ;  /* 0x0000000c180a7210 */ /* 0x002fe20007fde0ff */
[----:B------:R0:W-:Y:S01]  /*1c1e0*/  @P1 STG.E desc[UR16][R12.64], R15 ;  /* 0x0000000f0c001986 */ /* 0x0001e2000c101910 */
[----:B------:R-:W-:Y:S01]  /*1c1f0*/  ISETP.GT.AND P1, PT, R50, 0xa0, P2 ;  /* 0x000000a03200780c */ /* 0x000fe20001724270 */
[----:B----4-:R-:W-:-:S04]  /*1c200*/  IMAD.WIDE.U32 R8, R32, 0x1c, R12 ;  /* 0x0000001c20087825 */ /* 0x010fc800078e000c */
[----:B------:R-:W-:Y:S01]  /*1c210*/  FMUL R17, R212, UR21 ;  /* 0x00000015d4117c20 */ /* 0x000fe20008400000 */
[----:B------:R1:W-:Y:S01]  /*1c220*/  @P5 STG.E desc[UR16][R6.64+0x20], R211 ;  /* 0x000020d306005986 */ /* 0x0003e2000c101910 */
[----:B------:R-:W-:Y:S02]  /*1c230*/  ISETP.GT.AND P5, PT, R50, 0xa1, P2 ;  /* 0x000000a13200780c */ /* 0x000fe400017a4270 */
[----:B------:R-:W-:Y:S02]  /*1c240*/  IADD3 R9, R0, R9, RZ ;  /* 0x0000000900097210 */ /* 0x000fe40007ffe0ff */
[----:B------:R-:W-:Y:S01]  /*1c250*/  IADD3.X R11, R33, R13, RZ, P6, !PT ;  /* 0x0000000d210b7210 */ /* 0x000fe200037fe4ff */
[----:B------:R4:W-:Y:S01]  /*1c260*/  @P0 STG.E desc[UR16][R12.64+0x20], R17 ;  /* 0x000020110c000986 */ /* 0x0009e2000c101910 */
[----:B------:R-:W-:Y:S01]  /*1c270*/  ISETP.GT.AND P0, PT, R50, 0xa0, P3 ;  /* 0x000000a03200780c */ /* 0x000fe20001f04270 */
[----:B0-----:R-:W-:Y:S01]  /*1c280*/  FMUL R15, R214, UR21 ;  /* 0x00000015d60f7c20 */ /* 0x001fe20008400000 */
[C---:B------:R-:W-:Y:S01]  /*1c290*/  ISETP.GT.AND P6, PT, R50.reuse, 0xa1, P3 ;  /* 0x000000a13200780c */ /* 0x040fe20001fc4270 */
[----:B------:R-:W-:Y:S01]  /*1c2a0*/  @P1 STG.E desc[UR16][R8.64], R213 ;  /* 0x000000d508001986 */ /* 0x000fe2000c101910 */
[----:B------:R-:W-:Y:S01]  /*1c2b0*/  ISETP.GT.AND P1, PT, R50, 0xa8, P2 ;  /* 0x000000a83200780c */ /* 0x000fe20001724270 */
[----:B-1----:R-:W-:-:S02]  /*1c2c0*/  IMAD.WIDE.U32 R6, R32, 0x1c, R10 ;  /* 0x0000001c20067825 */ /* 0x002fc400078e000a */
[----:B------:R0:W-:Y:S01]  /*1c2d0*/  @P5 STG.E desc[UR16][R10.64], R15 ;  /* 0x0000000f0a005986 */ /* 0x0001e2000c101910 */
[----:B------:R-:W-:Y:S01]  /*1c2e0*/  ISETP.GT.AND P5, PT, R50, 0xa9, P2 ;  /* 0x000000a93200780c */ /* 0x000fe200017a4270 */
[----:B------:R-:W-:Y:S02]  /*1c2f0*/  IMAD.IADD R7, R0, 0x1, R7 ;  /* 0x0000000100077824 */ /* 0x000fe400078e0207 */
[----:B----4-:R-:W-:Y:S01]  /*1c300*/  FMUL R13, R218, UR21 ;  /* 0x00000015da0d7c20 */ /* 0x010fe20008400000 */
[----:B------:R-:W-:Y:S01]  /*1c310*/  FMUL R17, R226, UR21 ;  /* 0x00000015e2117c20 */ /* 0x000fe20008400000 */
[----:B------:R1:W-:Y:S01]  /*1c320*/  @P0 STG.E desc[UR16][R8.64+0x20], R215 ;  /* 0x000020d708000986 */ /* 0x0003e2000c101910 */
[----:B------:R-:W-:-:S03]  /*1c330*/  ISETP.GT.AND P0, PT, R50, 0xa8, P3 ;  /* 0x000000a83200780c */ /* 0x000fc60001f04270 */
[----:B------:R4:W-:Y:S01]  /*1c340*/  @P6 STG.E desc[UR16][R10.64+0x20], R19 ;  /* 0x000020130a006986 */ /* 0x0009e2000c101910 */
[----:B0-----:R-:W-:-:S03]  /*1c350*/  FMUL R15, R220, UR21 ;  /* 0x00000015dc0f7c20 */ /* 0x001fc60008400000 */
[----:B------:R-:W-:Y:S01]  /*1c360*/  @P1 STG.E desc[UR16][R6.64], R217 ;  /* 0x000000d906001986 */ /* 0x000fe2000c101910 */
[----:B------:R-:W-:Y:S02]  /*1c370*/  ISETP.GT.AND P1, PT, R50, 0xa9, P3 ;  /* 0x000000a93200780c */ /* 0x000fe40001f24270 */
[----:B-1----:R-:W-:-:S04]  /*1c380*/  IADD3 R8, P6, R24, R10, RZ ;  /* 0x0000000a18087210 */ /* 0x002fc80007fde0ff */
[----:B------:R-:W-:Y:S02]  /*1c390*/  IADD3.X R9, R33, R11, RZ, P6, !PT ;  /* 0x0000000b21097210 */ /* 0x000fe400037fe4ff */
[----:B------:R-:W-:-:S03]  /*1c3a0*/  ISETP.GT.AND P6, PT, R50, 0xb0, P2 ;  /* 0x000000b03200780c */ /* 0x000fc600017c4270 */
[----:B------:R0:W-:Y:S01]  /*1c3b0*/  @P5 STG.E desc[UR16][R8.64], R13 ;  /* 0x0000000d08005986 */ /* 0x0001e2000c101910 */
[----:B----4-:R-:W-:-:S03]  /*1c3c0*/  IADD3 R10, P5, R24, R8, RZ ;  /* 0x00000008180a7210 */ /* 0x010fc60007fbe0ff */
        /* <DEDUP_REMOVED lines=8> */
[----:B------:R-:W-:Y:S02]  /*1c450*/  IMAD.IADD R7, R0, 0x1, R7 ;  /* 0x0000000100077824 */ /* 0x000fe400078e0207 */
[----:B----4-:R-:W-:Y:S01]  /*1c460*/  FMUL R15, R224, UR21 ;  /* 0x00000015e00f7c20 */ /* 0x010fe20008400000 */
[----:B------:R-:W-:Y:S02]  /*1c470*/  IMAD.WIDE.U32 R8, R32, 0x1c, R10 ;  /* 0x0000001c20087825 */ /* 0x000fe400078e000a */
[----:B------:R-:W-:Y:S01]  /*1c480*/  @P6 STG.E desc[UR16][R6.64], R221 ;  /* 0x000000dd06006986 */ /* 0x000fe2000c101910 */
[----:B------:R-:W-:Y:S02]  /*1c490*/  ISETP.GT.AND P6, PT, R50, 0xb8, P2 ;  /* 0x000000b83200780c */ /* 0x000fe400017c4270 */
[----:B------:R-:W-:Y:S01]  /*1c4a0*/  IADD3 R9, R0, R9, RZ ;  /* 0x0000000900097210 */ /* 0x000fe20007ffe0ff */
        /* <DEDUP_REMOVED lines=13> */
[----:B------:R-:W-:Y:S02]  /*1c580*/  @P0 STG.E desc[UR16][R6.64], R17 ;  /* 0x0000001106000986 */ /* 0x000fe4000c101910 */
[----:B------:R-:W-:Y:S02]  /*1c590*/  IMAD.IADD R11, R0, 0x1, R11 ;  /* 0x00000001000b7824 */ /* 0x000fe400078e020b */
[----:B------:R-:W-:Y:S01]  /*1c5a0*/  @P1 STG.E desc[UR16][R8.64+0x20], R227 ;  /* 0x000020e308001986 */ /* 0x000fe2000c101910 */
[----:B------:R-:W-:-:S03]  /*1c5b0*/  ISETP.GT.AND P1, PT, R50, 0xc1, P2 ;  /* 0x000000c13200780c */ /* 0x000fc60001724270 */
[----:B------:R0:W-:Y:S01]  /*1c5c0*/  @P6 STG.E desc[UR16][R6.64+0x20], R13 ;  /* 0x0000200d06006986 */ /* 0x0001e2000c101910 */
[----:B------:R-:W-:-:S03]  /*1c5d0*/  ISETP.GT.AND P6, PT, R50, 0xc0, P3 ;  /* 0x000000c03200780c */ /* 0x000fc60001fc4270 */
[----:B------:R-:W-:Y:S01]  /*1c5e0*/  @P5 STG.E desc[UR16][R10.64], R229 ;  /* 0x000000e50a005986 */ /* 0x000fe2000c101910 */
[----:B------:R-:W-:Y:S02]  /*1c5f0*/  ISETP.GT.AND P5, PT, R50, 0xc1, P3 ;  /* 0x000000c13200780c */ /* 0x000fe40001fa4270 */
[----:B0-----:R-:W-:Y:S01]  /*1c600*/  IADD3 R6, P0, R24, R6, RZ ;  /* 0x0000000618067210 */ /* 0x001fe20007f1e0ff */
[----:B------:R-:W-:-:S03]  /*1c610*/  FMUL R13, R232, UR21 ;  /* 0x00000015e80d7c20 */ /* 0x000fc60008400000 */
[----:B------:R-:W-:Y:S02]  /*1c620*/  IADD3.X R7, R33, R7, RZ, P0, !PT ;  /* 0x0000000721077210 */ /* 0x000fe400007fe4ff */
[----:B------:R-:W-:-:S03]  /*1c630*/  ISETP.GT.AND P0, PT, R50, 0xc8, P2 ;  /* 0x000000c83200780c */ /* 0x000fc60001704270 */
[----:B------:R0:W-:Y:S01]  /*1c640*/  @P1 STG.E desc[UR16][R6.64], R15 ;  /* 0x0000000f06001986 */ /* 0x0001e2000c101910 */
[----:B------:R-:W-:Y:S01]  /*1c650*/  ISETP.GT.AND P1, PT, R50, 0xc9, P2 ;  /* 0x000000c93200780c */ /* 0x000fe20001724270 */
[----:B------:R-:W-:Y:S02]  /*1c660*/  IMAD.WIDE.U32 R8, R32, 0x1c, R6 ;  /* 0x0000001c20087825 */ /* 0x000fe400078e0006 */
[----:B------:R-:W-:Y:S02]  /*1c670*/  @P6 STG.E desc[UR16][R10.64+0x20], R231 ;  /* 0x000020e70a006986 */ /* 0x000fe4000c101910 */
[----:B-----5:R-:W-:Y:S01]  /*1c680*/  FMUL R17, R39, UR21 ;  /* 0x0000001527117c20 */ /* 0x020fe20008400000 */
[----:B--2---:R-:W-:Y:S01]  /*1c690*/  FMUL R19, R38, UR21 ;  /* 0x0000001526137c20 */ /* 0x004fe20008400000 */
[----:B------:R-:W-:Y:S01]  /*1c6a0*/  IADD3 R9, R0, R9, RZ ;  /* 0x0000000900097210 */ /* 0x000fe20007ffe0ff */
[----:B------:R1:W-:Y:S01]  /*1c6b0*/  @P5 STG.E desc[UR16][R6.64+0x20], R13 ;  /* 0x0000200d06005986 */ /* 0x0003e2000c101910 */
[----:B------:R-:W-:Y:S01]  /*1c6c0*/  ISETP.GT.AND P6, PT, R50, 0xc8, P3 ;  /* 0x000000c83200780c */ /* 0x000fe20001fc4270 */
[----:B0-----:R-:W-:-:S02]  /*1c6d0*/  FMUL R15, R234, UR21 ;  /* 0x00000015ea0f7c20 */ /* 0x001fc40008400000 */
[----:B------:R-:W-:Y:S01]  /*1c6e0*/  @P0 STG.E desc[UR16][R8.64], R233 ;  /* 0x000000e908000986 */ /* 0x000fe2000c101910 */
[----:B------:R-:W-:Y:S02]  /*1c6f0*/  ISETP.GT.AND P0, PT, R50, 0xd0, P2 ;  /* 0x000000d03200780c */ /* 0x000fe40001704270 */
[----:B-1----:R-:W-:Y:S01]  /*1c700*/  IADD3 R6, P5, R24, R6, RZ ;  /* 0x0000000618067210 */ /* 0x002fe20007fbe0ff */
[----:B------:R-:W-:-:S04]  /*1c710*/  FMUL R13, R236, UR21 ;  /* 0x00000015ec0d7c20 */ /* 0x000fc80008400000 */
[----:B------:R-:W-:Y:S01]  /*1c720*/  IMAD.X R7, R33, 0x1, R7, P5 ;  /* 0x0000000121077824 */ /* 0x000fe200028e0607 */
[----:B------:R-:W-:Y:S01]  /*1c730*/  ISETP.GT.AND P5, PT, R50, 0xc9, P3 ;  /* 0x000000c93200780c */ /* 0x000fe20001fa4270 */
[----:B------:R-:W-:-:S03]  /*1c740*/  IMAD.WIDE.U32 R10, R32, 0x1c, R6 ;  /* 0x0000001c200a7825 */ /* 0x000fc600078e0006 */
[----:B------:R0:W-:Y:S01]  /*1c750*/  @P1 STG.E desc[UR16][R6.64], R15 ;  /* 0x0000000f06001986 */ /* 0x0001e2000c101910 */
[----:B------:R-:W-:-:S03]  /*1c760*/  ISETP.GT.AND P1, PT, R50, 0xd1, P2 ;  /* 0x000000d13200780c */ /* 0x000fc60001724270 */
[----:B------:R1:W-:Y:S01]  /*1c770*/  @P6 STG.E desc[UR16][R8.64+0x20], R235 ;  /* 0x000020eb08006986 */ /* 0x0003e2000c101910 */
[----:B------:R-:W-:-:S04]  /*1c780*/  IADD3 R11, R0, R11, RZ ;  /* 0x0000000b000b7210 */ /* 0x000fc80007ffe0ff */
[----:B------:R2:W-:Y:S01]  /*1c790*/  @P5 STG.E desc[UR16][R6.64+0x20], R13 ;  /* 0x0000200d06005986 */ /* 0x0005e2000c101910 */
[----:B------:R-:W-:Y:S01]  /*1c7a0*/  ISETP.GT.AND P5, PT, R50, 0xd0, P3 ;  /* 0x000000d03200780c */ /* 0x000fe20001fa4270 */
[----:B0-----:R-:W-:Y:S02]  /*1c7b0*/  FMUL R15, R35, UR21 ;  /* 0x00000015230f7c20 */ /* 0x001fe40008400000 */
[----:B------:R-:W-:Y:S01]  /*1c7c0*/  @P0 STG.E desc[UR16][R10.64], R237 ;  /* 0x000000ed0a000986 */ /* 0x000fe2000c101910 */
[----:B-1----:R-:W-:-:S03]  /*1c7d0*/  IADD3 R8, P6, R24, R6, RZ ;  /* 0x0000000618087210 */ /* 0x002fc60007fde0ff */
[----:B------:R-:W4:Y:S01]  /*1c7e0*/  LDL.LU R35, [R1+0x214] ;  /* 0x0002140001237983 */ /* 0x000f220000300800 */
[----:B------:R-:W-:-:S03]  /*1c7f0*/  IADD3.X R9, R33, R7, RZ, P6, !PT ;  /* 0x0000000721097210 */ /* 0x000fc600037fe4ff */
[----:B------:R-:W5:Y:S04]  /*1c800*/  LDL.LU R39, [R1+0x218] ;  /* 0x0002180001277983 */ /* 0x000f680000300800 */
[----:B------:R-:W5:Y:S01]  /*1c810*/  LDL.LU R38, [R1+0x21c] ;  /* 0x00021c0001267983 */ /* 0x000f620000300800 */
[----:B------:R-:W-:-:S03]  /*1c820*/  ISETP.GT.AND P0, PT, R50, 0xd1, P3 ;  /* 0x000000d13200780c */ /* 0x000fc60001f04270 */
[----:B------:R0:W-:Y:S01]  /*1c830*/  @P1 STG.E desc[UR16][R8.64], R15 ;  /* 0x0000000f08001986 */ /* 0x0001e2000c101910 */
[----:B------:R-:W-:Y:S01]  /*1c840*/  ISETP.GT.AND P1, PT, R50, 0xd8, P2 ;  /* 0x000000d83200780c */ /* 0x000fe20001724270 */
[----:B--2---:R-:W-:-:S04]  /*1c850*/  IMAD.WIDE.U32 R6, R32, 0x1c, R8 ;  /* 0x0000001c20067825 */ /* 0x004fc800078e0008 */
[----:B---3--:R-:W-:Y:S01]  /*1c860*/  FMUL R21, R41, UR21 ;  /* 0x0000001529157c20 */ /* 0x008fe20008400000 */
[----:B------:R-:W2:Y:S01]  /*1c870*/  LDL.LU R43, [R1+0x220] ;  /* 0x00022000012b7983 */ /* 0x000ea20000300800 */
[----:B------:R-:W-:-:S03]  /*1c880*/  IMAD.IADD R7, R0, 0x1, R7 ;  /* 0x0000000100077824 */ /* 0x000fc600078e0207 */
[----:B------:R4:W-:Y:S04]  /*1c890*/  @P5 STG.E desc[UR16][R10.64+0x20], R17 ;  /* 0x000020110a005986 */ /* 0x0009e8000c101910 */
[----:B------:R-:W3:Y:S04]  /*1c8a0*/  LDL.LU R42, [R1+0x224] ;  /* 0x00022400012a7983 */ /* 0x000ee80000300800 */
[----:B------:R-:W3:Y:S01]  /*1c8b0*/  LDL.LU R41, [R1+0x228] ;  /* 0x0002280001297983 */ /* 0x000ee20000300800 */
[----:B0-----:R-:W-:-:S03]  /*1c8c0*/  FMUL R15, R40, UR21 ;  /* 0x00000015280f7c20 */ /* 0x001fc60008400000 */
[----:B------:R5:W-:Y:S04]  /*1c8d0*/  @P0 STG.E desc[UR16][R8.64+0x20], R19 ;  /* 0x0000201308000986 */ /* 0x000be8000c101910 */
[----:B------:R0:W-:Y:S01]  /*1c8e0*/  @P1 STG.E desc[UR16][R6.64], R21 ;  /* 0x0000001506001986 */ /* 0x0001e2000c101910 */
[----:B----4-:R-:W-:-:S03]  /*1c8f0*/  FMUL R17, R35, UR21 ;  /* 0x0000001523117c20 */ /* 0x010fc60008400000 */
[----:B------:R-:W4:Y:S01]  /*1c900*/  LDL.LU R35, [R1+0x22c] ;  /* 0x00022c0001237983 */ /* 0x000f220000300800 */
[----:B-----5:R-:W-:-:S03]  /*1c910*/  FMUL R19, R39, UR21 ;  /* 0x0000001527137c20 */ /* 0x020fc60008400000 */
[----:B------:R-:W5:Y:S01]  /*1c920*/  LDL.LU R40, [R1+0x230] ;  /* 0x0002300001287983 */ /* 0x000f620000300800 */
[----:B0-----:R-:W-:-:S03]  /*1c930*/  FMUL R21, R38, UR21 ;  /* 0x0000001526157c20 */ /* 0x001fc60008400000 */
[----:B------:R-:W5:Y:S04]  /*1c940*/  LDL.LU R39, [R1+0x234] ;  /* 0x0002340001277983 */ /* 0x000f680000300800 */
[----:B------:R-:W5:Y:S01]  /*1c950*/  LDL.LU R38, [R1+0x238] ;  /* 0x0002380001267983 */ /* 0x000f620000300800 */
[C---:B------:R-:W-:Y:S02]  /*1c960*/  ISETP.GT.AND P5, PT, R50.reuse, 0xd9, P2 ;  /* 0x000000d93200780c */ /* 0x040fe400017a4270 */
[----:B------:R-:W-:Y:S02]  /*1c970*/  ISETP.GT.AND P0, PT, R50, 0xd8, P3 ;  /* 0x000000d83200780c */ /* 0x000fe40001f04270 */
[----:B------:R-:W-:Y:S02]  /*1c980*/  IADD3 R12, P6, R24, R8, RZ ;  /* 0x00000008180c7210 */ /* 0x000fe40007fde0ff */
[----:B------:R-:W-:-:S02]  /*1c990*/  ISETP.GT.AND P1, PT, R50, 0xd9, P3 ;  /* 0x000000d93200780c */ /* 0x000fc40001f24270 */
[----:B------:R-:W-:-:S05]  /*1c9a0*/  IADD3.X R13, R33, R9, RZ, P6, !PT ;  /* 0x00000009210d7210 */ /* 0x000fca00037fe4ff */
[----:B------:R2:W-:Y:S01]  /*1c9b0*/  @P5 STG.E desc[UR16][R12.64], R15 ;  /* 0x0000000f0c005986 */ /* 0x0005e2000c101910 */
[----:B------:R-:W-:-:S03]  /*1c9c0*/  ISETP.GT.AND P5, PT, R50, 0xe0, P2 ;  /* 0x000000e03200780c */ /* 0x000fc600017a4270 */
[----:B------:R-:W-:Y:S01]  /*1c9d0*/  @P0 STG.E desc[UR16][R6.64+0x20], R17 ;  /* 0x0000201106000986 */ /* 0x000fe2000c101910 */
[----:B------:R-:W-:Y:S01]  /*1c9e0*/  ISETP.GT.AND P0, PT, R50, 0xe1, P2 ;  /* 0x000000e13200780c */ /* 0x000fe20001704270 */
[----:B------:R-:W-:Y:S01]  /*1c9f0*/  IMAD.WIDE.U32 R8, R32, 0x1c, R12 ;  /* 0x0000001c20087825 */ /* 0x000fe200078e000c */
[----:B------:R-:W-:Y:S01]  /*1ca00*/  IADD3 R10, P6, R24, R12, RZ ;  /* 0x0000000c180a7210 */ /* 0x000fe20007fde0ff */
[----:B------:R4:W-:Y:S03]  /*1ca10*/  @P1 STG.E desc[UR16][R12.64+0x20], R19 ;  /* 0x000020130c001986 */ /* 0x0009e6000c101910 */
[----:B------:R-:W-:Y:S01]  /*1ca20*/  IADD3 R9, R0, R9, RZ ;  /* 0x0000000900097210 */ /* 0x000fe20007ffe0ff */
[----:B------:R-:W-:Y:S02]  /*1ca30*/  IMAD.X R11, R33, 0x1, R13, P6 ;  /* 0x00000001210b7824 */ /* 0x000fe400030e060d */
[----:B--2---:R-:W-:Y:S01]  /*1ca40*/  FMUL R15, R43, UR21 ;  /* 0x000000152b0f7c20 */ /* 0x004fe20008400000 */
[----:B---3--:R-:W-:Y:S01]  /*1ca50*/  FMUL R23, R41, UR21 ;  /* 0x0000001529177c20 */ /* 0x008fe20008400000 */
[----:B------:R-:W-:Y:S04]  /*1ca60*/  @P5 STG.E desc[UR16][R8.64], R21 ;  /* 0x0000001508005986 */ /* 0x000fe8000c101910 */
[----:B------:R0:W-:Y:S01]  /*1ca70*/  @P0 STG.E desc[UR16][R10.64], R15 ;  /* 0x0000000f0a000986 */ /* 0x0001e2000c101910 */
[----:B----4-:R-:W-:-:S03]  /*1ca80*/  FMUL R13, R35, UR21 ;  /* 0x00000015230d7c20 */ /* 0x010fc60008400000 */
[----:B------:R-:W2:Y:S01]  /*1ca90*/  LDL.LU R35, [R1+0x23c] ;  /* 0x00023c0001237983 */ /* 0x000ea20000300800 */
[----:B-----5:R-:W-:-:S03]  /*1caa0*/  FMUL R19, R40, UR21 ;  /* 0x0000001528137c20 */ /* 0x020fc60008400000 */
[----:B------:R-:W3:Y:S01]  /*1cab0*/  LDL.LU R41, [R1+0x240] ;  /* 0x0002400001297983 */ /* 0x000ee20000300800 */
[----:B0-----:R-:W-:-:S03]  /*1cac0*/  FMUL R15, R39, UR21 ;  /* 0x00000015270f7c20 */ /* 0x001fc60008400000 */
[----:B------:R-:W4:Y:S01]  /*1cad0*/  LDL.LU R40, [R1+0x244] ;  /* 0x0002440001287983 */ /* 0x000f220000300800 */
[----:B------:R-:W-:-:S03]  /*1cae0*/  FMUL R21, R38, UR21 ;  /* 0x0000001526157c20 */ /* 0x000fc60008400000 */
[----:B------:R-:W5:Y:S04]  /*1caf0*/  LDL.LU R39, [R1+0x248] ;  /* 0x0002480001277983 */ /* 0x000f680000300800 */
[----:B------:R-:W5:Y:S01]  /*1cb00*/  LDL.LU R38, [R1+0x24c] ;  /* 0x00024c0001267983 */ /* 0x000f620000300800 */
[C---:B------:R-:W-:Y:S02]  /*1cb10*/  ISETP.GT.AND P1, PT, R50.reuse, 0xe0, P3 ;  /* 0x000000e03200780c */ /* 0x040fe40001f24270 */
[C---:B------:R-:W-:Y:S02]  /*1cb20*/  ISETP.GT.AND P6, PT, R50.reuse, 0xe1, P3 ;  /* 0x000000e13200780c */ /* 0x040fe40001fc4270 */
[----:B------:R-:W-:Y:S01]  /*1cb30*/  ISETP.GT.AND P5, PT, R50, 0xe8, P2 ;  /* 0x000000e83200780c */ /* 0x000fe200017a4270 */
[----:B------:R-:W-:-:S04]  /*1cb40*/  IMAD.WIDE.U32 R6, R32, 0x1c, R10 ;  /* 0x0000001c20067825 */ /* 0x000fc800078e000a */
[----:B------:R-:W-:Y:S01]  /*1cb50*/  FMUL R17, R42, UR21 ;  /* 0x000000152a117c20 */ /* 0x000fe20008400000 */
[----:B------:R-:W-:Y:S02]  /*1cb60*/  ISETP.GT.AND P0, PT, R50, 0xe9, P2 ;  /* 0x000000e93200780c */ /* 0x000fe40001704270 */
[----:B------:R-:W-:Y:S02]  /*1cb70*/  IADD3 R7, R0, R7, RZ ;  /* 0x0000000700077210 */ /* 0x000fe40007ffe0ff */
[----:B------:R0:W-:Y:S01]  /*1cb80*/  @P1 STG.E desc[UR16][R8.64+0x20], R17 ;  /* 0x0000201108001986 */ /* 0x0001e2000c101910 */
[----:B------:R-:W-:-:S03]  /*1cb90*/  ISETP.GT.AND P1, PT, R50, 0xe8, P3 ;  /* 0x000000e83200780c */ /* 0x000fc60001f24270 */
[----:B------:R-:W-:Y:S04]  /*1cba0*/  @P6 STG.E desc[UR16][R10.64+0x20], R23 ;  /* 0x000020170a006986 */ /* 0x000fe8000c101910 */
[----:B------:R2:W-:Y:S01]  /*1cbb0*/  @P5 STG.E desc[UR16][R6.64], R13 ;  /* 0x0000000d06005986 */ /* 0x0005e2000c101910 */
[----:B------:R-:W-:Y:S02]  /*1cbc0*/  ISETP.GT.AND P5, PT, R50, 0xe9, P3 ;  /* 0x000000e93200780c */ /* 0x000fe40001fa4270 */
[----:B0-----:R-:W-:-:S04]  /*1cbd0*/  IADD3 R8, P6, R24, R10, RZ ;  /* 0x0000000a18087210 */ /* 0x001fc80007fde0ff */
[----:B------:R-:W-:-:S05]  /*1cbe0*/  IADD3.X R9, R33, R11, RZ, P6, !PT ;  /* 0x0000000b21097210 */ /* 0x000fca00037fe4ff */
[----:B------:R-:W-:Y:S04]  /*1cbf0*/  @P0 STG.E desc[UR16][R8.64], R19 ;  /* 0x0000001308000986 */ /* 0x000fe8000c101910 */
[----:B------:R3:W-:Y:S04]  /*1cc00*/  @P1 STG.E desc[UR16][R6.64+0x20], R15 ;  /* 0x0000200f06001986 */ /* 0x0007e8000c101910 */
[----:B------:R5:W-:Y:S01]  /*1cc10*/  @P5 STG.E desc[UR16][R8.64+0x20], R21 ;  /* 0x0000201508005986 */ /* 0x000be2000c101910 */
[----:B--2---:R-:W-:-:S03]  /*1cc20*/  FMUL R13, R35, UR21 ;  /* 0x00000015230d7c20 */ /* 0x004fc60008400000 */
[----:B------:R-:W2:Y:S01]  /*1cc30*/  LDL.LU R35, [R1+0x250] ;  /* 0x0002500001237983 */ /* 0x000ea20000300800 */
[----:B---3--:R-:W-:-:S03]  /*1cc40*/  FMUL R15, R41, UR21 ;  /* 0x00000015290f7c20 */ /* 0x008fc60008400000 */
[----:B------:R-:W3:Y:S01]  /*1cc50*/  LDL.LU R42, [R1+0x254] ;  /* 0x00025400012a7983 */ /* 0x000ee20000300800 */
[----:B----4-:R-:W-:-:S03]  /*1cc60*/  FMUL R17, R40, UR21 ;  /* 0x0000001528117c20 */ /* 0x010fc60008400000 */
[----:B------:R-:W4:Y:S04]  /*1cc70*/  LDL.LU R41, [R1+0x258] ;  /* 0x0002580001297983 */ /* 0x000f280000300800 */
[----:B------:R-:W3:Y:S01]  /*1cc80*/  LDL.LU R40, [R1+0x25c] ;  /* 0x00025c0001287983 */ /* 0x000ee20000300800 */
[----:B-----5:R-:W-:-:S03]  /*1cc90*/  FMUL R21, R38, UR21 ;  /* 0x0000001526157c20 */ /* 0x020fc60008400000 */
[----:B------:R-:W5:Y:S01]  /*1cca0*/  LDL.LU R38, [R1+0x260] ;  /* 0x0002600001267983 */ /* 0x000f620000300800 */
[----:B------:R-:W-:Y:S02]  /*1ccb0*/  ISETP.GT.AND P0, PT, R50, 0xf0, P2 ;  /* 0x000000f03200780c */ /* 0x000fe40001704270 */
[----:B------:R-:W-:Y:S01]  /*1ccc0*/  IADD3 R10, P6, R24, R8, RZ ;  /* 0x00000008180a7210 */ /* 0x000fe20007fde0ff */
[----:B------:R-:W-:Y:S01]  /*1ccd0*/  IMAD.WIDE.U32 R6, R32, 0x1c, R8 ;  /* 0x0000001c20067825 */ /* 0x000fe200078e0008 */
[C---:B------:R-:W-:Y:S02]  /*1cce0*/  ISETP.GT.AND P1, PT, R50.reuse, 0xf1, P2 ;  /* 0x000000f13200780c */ /* 0x040fe40001724270 */
[C---:B------:R-:W-:Y:S01]  /*1ccf0*/  ISETP.GT.AND P5, PT, R50.reuse, 0xf0, P3 ;  /* 0x000000f03200780c */ /* 0x040fe20001fa4270 */
[----:B------:R-:W-:Y:S01]  /*1cd00*/  IMAD.X R11, R33, 0x1, R9, P6 ;  /* 0x00000001210b7824 */ /* 0x000fe200030e0609 */
[----:B------:R-:W-:Y:S02]  /*1cd10*/  ISETP.GT.AND P6, PT, R50, 0xf1, P3 ;  /* 0x000000f13200780c */ /* 0x000fe40001fc4270 */
[----:B------:R-:W-:Y:S01]  /*1cd20*/  IADD3 R7, R0, R7, RZ ;  /* 0x0000000700077210 */ /* 0x000fe20007ffe0ff */
[----:B------:R-:W-:-:S02]  /*1cd30*/  FMUL R19, R39, UR21 ;  /* 0x0000001527137c20 */ /* 0x000fc40008400000 */
[----:B------:R-:W5:Y:S04]  /*1cd40*/  LDL.LU R39, [R1+0x264] ;  /* 0x0002640001277983 */ /* 0x000f680000300800 */
[----:B------:R2:W-:Y:S04]  /*1cd50*/  @P0 STG.E desc[UR16][R6.64], R13 ;  /* 0x0000000d06000986 */ /* 0x0005e8000c101910 */
[----:B------:R4:W-:Y:S04]  /*1cd60*/  @P1 STG.E desc[UR16][R10.64], R15 ;  /* 0x0000000f0a001986 */ /* 0x0009e8000c101910 */
[----:B------:R3:W-:Y:S04]  /*1cd70*/  @P5 STG.E desc[UR16][R6.64+0x20], R17 ;  /* 0x0000201106005986 */ /* 0x0007e8000c101910 */
[----:B------:R5:W-:Y:S01]  /*1cd80*/  @P6 STG.E desc[UR16][R10.64+0x20], R19 ;  /* 0x000020130a006986 */ /* 0x000be2000c101910 */
[----:B--2---:R-:W-:-:S03]  /*1cd90*/  FMUL R13, R35, UR21 ;  /* 0x00000015230d7c20 */ /* 0x004fc60008400000 */
[----:B------:R-:W2:Y:S01]  /*1cda0*/  LDL.LU R35, [R1+0x268] ;  /* 0x0002680001237983 */ /* 0x000ea20000300800 */
[----:B----4-:R-:W-:-:S03]  /*1cdb0*/  FMUL R15, R41, UR21 ;  /* 0x00000015290f7c20 */ /* 0x010fc60008400000 */
[----:B------:R-:W4:Y:S01]  /*1cdc0*/  LDL.LU R41, [R1+0x26c] ;  /* 0x00026c0001297983 */ /* 0x000f220000300800 */
[----:B---3--:R-:W-:-:S03]  /*1cdd0*/  FMUL R17, R40, UR21 ;  /* 0x0000001528117c20 */ /* 0x008fc60008400000 */
[----:B------:R-:W3:Y:S01]  /*1cde0*/  LDL.LU R40, [R1+0x270] ;  /* 0x0002700001287983 */ /* 0x000ee20000300800 */
[----:B-----5:R-:W-:-:S03]  /*1cdf0*/  FMUL R19, R38, UR21 ;  /* 0x0000001526137c20 */ /* 0x020fc60008400000 */
[----:B------:R-:W5:Y:S01]  /*1ce00*/  LDL.LU R38, [R1+0x274] ;  /* 0x0002740001267983 */ /* 0x000f620000300800 */
[----:B------:R-:W-:Y:S01]  /*1ce10*/  ISETP.GT.AND P0, PT, R50, 0xf8, P2 ;  /* 0x000000f83200780c */ /* 0x000fe20001704270 */
[----:B------:R-:W-:Y:S01]  /*1ce20*/  IMAD.WIDE.U32 R8, R32, 0x1c, R10 ;  /* 0x0000001c20087825 */ /* 0x000fe200078e000a */
[----:B------:R-:W-:-:S04]  /*1ce30*/  ISETP.GT.AND P2, PT, R50, 0xf9, P2 ;  /* 0x000000f93200780c */ /* 0x000fc80001744270 */
[----:B------:R-:W-:Y:S02]  /*1ce40*/  IADD3 R9, R0, R9, RZ ;  /* 0x0000000900097210 */ /* 0x000fe40007ffe0ff */
[----:B------:R-:W-:-:S05]  /*1ce50*/  ISETP.GT.AND P5, PT, R50, 0xf8, P3 ;  /* 0x000000f83200780c */ /* 0x000fca0001fa4270 */
[----:B------:R-:W-:Y:S01]  /*1ce60*/  @P0 STG.E desc[UR16][R8.64], R21 ;  /* 0x0000001508000986 */ /* 0x000fe2000c101910 */
[----:B------:R-:W-:Y:S02]  /*1ce70*/  IADD3 R6, P0, R24, R10, RZ ;  /* 0x0000000a18067210 */ /* 0x000fe40007f1e0ff */
[----:B------:R-:W-:-:S03]  /*1ce80*/  ISETP.GT.AND P1, PT, R51, 0x80, PT ;  /* 0x000000803300780c */ /* 0x000fc60003f24270 */
[----:B------:R-:W-:Y:S02]  /*1ce90*/  IMAD.X R7, R33, 0x1, R11, P0 ;  /* 0x0000000121077824 */ /* 0x000fe400000e060b */
[----:B------:R-:W-:Y:S01]  /*1cea0*/  FMUL R11, R42, UR21 ;  /* 0x000000152a0b7c20 */ /* 0x000fe20008400000 */
[----:B------:R-:W-:Y:S02]  /*1ceb0*/  ISETP.GT.AND P0, PT, R51, 0x88, PT ;  /* 0x000000883300780c */ /* 0x000fe40003f04270 */
[C---:B------:R-:W-:Y:S01]  /*1cec0*/  ISETP.GT.AND P3, PT, R50.reuse, 0xf9, P3 ;  /* 0x000000f93200780c */ /* 0x040fe20001f64270 */
[----:B------:R0:W-:Y:S01]  /*1ced0*/  @P2 STG.E desc[UR16][R6.64], R13 ;  /* 0x0000000d06002986 */ /* 0x0001e2000c101910 */
[C---:B------:R-:W-:Y:S02]  /*1cee0*/  ISETP.GT.AND P6, PT, R50.reuse, RZ, P1 ;  /* 0x000000ff3200720c */ /* 0x040fe40000fc4270 */
[C---:B------:R-:W-:Y:S01]  /*1cef0*/  ISETP.GT.AND P2, PT, R50.reuse, 0x1, P1 ;  /* 0x000000013200780c */ /* 0x040fe20000f44270 */
[----:B------:R2:W-:Y:S01]  /*1cf00*/  @P5 STG.E desc[UR16][R8.64+0x20], R11 ;  /* 0x0000200b08005986 */ /* 0x0005e2000c101910 */
[----:B------:R-:W-:Y:S01]  /*1cf10*/  ISETP.GT.AND P5, PT, R50, RZ, P0 ;  /* 0x000000ff3200720c */ /* 0x000fe200007a4270 */
[----:B0-----:R-:W-:-:S02]  /*1cf20*/  FMUL R13, R39, UR21 ;  /* 0x00000015270d7c20 */ /* 0x001fc40008400000 */
[----:B------:R-:W3:Y:S04]  /*1cf30*/  LDL.LU R39, [R1+0x278] ;  /* 0x0002780001277983 */ /* 0x000ee80000300800 */
[----:B------:R4:W-:Y:S04]  /*1cf40*/  @P3 STG.E desc[UR16][R6.64+0x20], R15 ;  /* 0x0000200f06003986 */ /* 0x0009e8000c101910 */
[----:B------:R-:W-:Y:S04]  /*1cf50*/  @P6 STG.E desc[UR16][R2.64+0x200], R17 ;  /* 0x0002001102006986 */ /* 0x000fe8000c101910 */
[----:B------:R-:W-:Y:S04]  /*1cf60*/  @P2 STG.E desc[UR16][R4.64+0x200], R19 ;  /* 0x0002001304002986 */ /* 0x000fe8000c101910 */
[----:B------:R5:W-:Y:S01]  /*1cf70*/  @P5 STG.E desc[UR16][R2.64+0x220], R13 ;  /* 0x0002200d02005986 */ /* 0x000be2000c101910 */
[----:B--2---:R-:W-:-:S03]  /*1cf80*/  FMUL R11, R35, UR21 ;  /* 0x00000015230b7c20 */ /* 0x004fc60008400000 */
[----:B------:R-:W2:Y:S04]  /*1cf90*/  LDL.LU R35, [R1+0x27c] ;  /* 0x00027c0001237983 */ /* 0x000ea80000300800 */
[----:B------:R-:W2:Y:S01]  /*1cfa0*/  LDL.LU R43, [R1+0x280] ;  /* 0x00028000012b7983 */ /* 0x000ea20000300800 */
[----:B----4-:R-:W-:-:S03]  /*1cfb0*/  FMUL R15, R41, UR21 ;  /* 0x00000015290f7c20 */ /* 0x010fc60008400000 */
[----:B------:R-:W4:Y:S04]  /*1cfc0*/  LDL.LU R42, [R1+0x284] ;  /* 0x00028400012a7983 */ /* 0x000f280000300800 */
[----:B------:R-:W4:Y:S01]  /*1cfd0*/  LDL.LU R41, [R1+0x288] ;  /* 0x0002880001297983 */ /* 0x000f220000300800 */
[----:B-----5:R-:W-:-:S03]  /*1cfe0*/  FMUL R13, R38, UR21 ;  /* 0x00000015260d7c20 */ /* 0x020fc60008400000 */
[----:B------:R-:W5:Y:S01]  /*1cff0*/  LDL.LU R38, [R1+0x28c] ;  /* 0x00028c0001267983 */ /* 0x000f620000300800 */
[C---:B------:R-:W-:Y:S02]  /*1d000*/  ISETP.GT.AND P3, PT, R50.reuse, 0x1, P0 ;  /* 0x000000013200780c */ /* 0x040fe40000764270 */
[----:B------:R-:W-:Y:S01]  /*1d010*/  ISETP.GT.AND P2, PT, R50, 0x8, P1 ;  /* 0x000000083200780c */ /* 0x000fe20000f44270 */
[----:B------:R-:W-:Y:S01]  /*1d020*/  IMAD.WIDE.U32 R6, R32, 0x1c, R4 ;  /* 0x0000001c20067825 */ /* 0x000fe200078e0004 */
[----:B------:R-:W-:-:S04]  /*1d030*/  ISETP.GT.AND P5, PT, R50, 0x9, P1 ;  /* 0x000000093200780c */ /* 0x000fc80000fa4270 */
[----:B------:R-:W-:-:S05]  /*1d040*/  IADD3 R7, R0, R7, RZ ;  /* 0x0000000700077210 */ /* 0x000fca0007ffe0ff */
[----:B------:R0:W-:Y:S01]  /*1d050*/  @P3 STG.E desc[UR16][R4.64+0x220], R11 ;  /* 0x0002200b04003986 */ /* 0x0001e2000c101910 */
[----:B------:R-:W-:-:S03]  /*1d060*/  ISETP.GT.AND P3, PT, R50, 0x8, P0 ;  /* 0x000000083200780c */ /* 0x000fc60000764270 */
[----:B------:R2:W-:Y:S01]  /*1d070*/  @P2 STG.E desc[UR16][R6.64+0x200], R15 ;  /* 0x0002000f06002986 */ /* 0x0005e2000c101910 */
[----:B------:R-:W-:Y:S02]  /*1d080*/  ISETP.GT.AND P2, PT, R50, 0x9, P0 ;  /* 0x000000093200780c */ /* 0x000fe40000744270 */
[-C--:B------:R-:W-:Y:S01]  /*1d090*/  IADD3 R8, P6, R4, R24.reuse, RZ ;  /* 0x0000001804087210 */ /* 0x080fe20007fde0ff */
[----:B---3--:R-:W-:Y:S02]  /*1d0a0*/  FMUL R17, R40, UR21 ;  /* 0x0000001528117c20 */ /* 0x008fe40008400000 */
[----:B------:R-:W3:Y:S01]  /*1d0b0*/  LDL.LU R40, [R1+0x290] ;  /* 0x0002900001287983 */ /* 0x000ee20000300800 */
[----:B------:R-:W-:Y:S02]  /*1d0c0*/  IADD3.X R9, R5, R33, RZ, P6, !PT ;  /* 0x0000002105097210 */ /* 0x000fe400037fe4ff */
[----:B0-----:R-:W-:-:S03]  /*1d0d0*/  IADD3 R4, P6, R8, R24, RZ ;  /* 0x0000001808047210 */ /* 0x001fc60007fde0ff */
[----:B------:R-:W-:Y:S01]  /*1d0e0*/  @P5 STG.E desc[UR16][R8.64+0x200], R17 ;  /* 0x0002001108005986 */ /* 0x000fe2000c101910 */
[----:B------:R-:W-:-:S03]  /*1d0f0*/  FMUL R11, R39, UR21 ;  /* 0x00000015270b7c20 */ /* 0x000fc60008400000 */
[----:B------:R-:W3:Y:S01]  /*1d100*/  LDL.LU R39, [R1+0x294] ;  /* 0x0002940001277983 */ /* 0x000ee20000300800 */
[----:B------:R-:W-:Y:S01]  /*1d110*/  IMAD.WIDE.U32 R2, R32, 0x1c, R8 ;  /* 0x0000001c20027825 */ /* 0x000fe200078e0008 */
[----:B------:R-:W-:Y:S02]  /*1d120*/  IADD3.X R5, R9, R33, RZ, P6, !PT ;  /* 0x0000002109057210 */ /* 0x000fe400037fe4ff */
[----:B------:R-:W-:Y:S04]  /*1d130*/  @P3 STG.E desc[UR16][R6.64+0x220], R13 ;  /* 0x0002200d06003986 */ /* 0x000fe8000c101910 */
[----:B------:R5:W-:Y:S01]  /*1d140*/  @P2 STG.E desc[UR16][R8.64+0x220], R11 ;  /* 0x0002200b08002986 */ /* 0x000be2000c101910 */
[----:B--2---:R-:W-:-:S03]  /*1d150*/  FMUL R15, R35, UR21 ;  /* 0x00000015230f7c20 */ /* 0x004fc60008400000 */
[----:B------:R-:W2:Y:S01]  /*1d160*/  LDL.LU R35, [R1+0x298] ;  /* 0x0002980001237983 */ /* 0x000ea20000300800 */
[----:B-----5:R-:W-:-:S03]  /*1d170*/  FMUL R9, R38, UR21 ;  /* 0x0000001526097c20 */ /* 0x020fc60008400000 */
[----:B------:R-:W5:Y:S01]  /*1d180*/  LDL.LU R38, [R1+0x29c] ;  /* 0x00029c0001267983 */ /* 0x000f620000300800 */
[----:B------:R-:W-:Y:S01]  /*1d190*/  ISETP.GT.AND P5, PT, R50, 0x10, P1 ;  /* 0x000000103200780c */ /* 0x000fe20000fa4270 */
[----:B------:R-:W-:Y:S01]  /*1d1a0*/  IMAD.IADD R3, R0, 0x1, R3 ;  /* 0x0000000100037824 */ /* 0x000fe200078e0203 */
[C---:B------:R-:W-:Y:S02]  /*1d1b0*/  ISETP.GT.AND P3, PT, R50.reuse, 0x11, P1 ;  /* 0x000000113200780c */ /* 0x040fe40000f64270 */
[C---:B------:R-:W-:Y:S02]  /*1d1c0*/  ISETP.GT.AND P2, PT, R50.reuse, 0x10, P0 ;  /* 0x000000103200780c */ /* 0x040fe40000744270 */
[----:B------:R-:W-:Y:S01]  /*1d1d0*/  ISETP.GT.AND P6, PT, R50, 0x11, P0 ;  /* 0x000000113200780c */ /* 0x000fe200007c4270 */
[----:B------:R-:W-:-:S06]  /*1d1e0*/  IMAD.WIDE.U32 R6, R32, 0x1c, R4 ;  /* 0x0000001c20067825 */ /* 0x000fcc00078e0004 */
[----:B------:R-:W-:Y:S01]  /*1d1f0*/  @P5 STG.E desc[UR16][R2.64+0x200], R15 ;  /* 0x0002000f02005986 */ /* 0x000fe2000c101910 */
[----:B------:R-:W-:Y:S01]  /*1d200*/  ISETP.GT.AND P5, PT, R50, 0x18, P1 ;  /* 0x000000183200780c */ /* 0x000fe20000fa4270 */
[----:B------:R-:W-:Y:S01]  /*1d210*/  FMUL R13, R43, UR21 ;  /* 0x000000152b0d7c20 */ /* 0x000fe20008400000 */
[----:B----4-:R-:W-:Y:S01]  /*1d220*/  FMUL R17, R42, UR21 ;  /* 0x000000152a117c20 */ /* 0x010fe20008400000 */
[----:B------:R-:W4:Y:S01]  /*1d230*/  LDL.LU R43, [R1+0x2a0] ;  /* 0x0002a000012b7983 */ /* 0x000f220000300800 */
[----:B------:R-:W-:Y:S01]  /*1d240*/  FMUL R19, R41, UR21 ;  /* 0x0000001529137c20 */ /* 0x000fe20008400000 */
[----:B------:R-:W-:Y:S02]  /*1d250*/  IADD3 R7, R0, R7, RZ ;  /* 0x0000000700077210 */ /* 0x000fe40007ffe0ff */
[----:B------:R-:W4:Y:S01]  /*1d260*/  LDL.LU R42, [R1+0x2a4] ;  /* 0x0002a400012a7983 */ /* 0x000f220000300800 */
[----:B---3--:R-:W-:-:S03]  /*1d270*/  FMUL R11, R40, UR21 ;  /* 0x00000015280b7c20 */ /* 0x008fc60008400000 */
[----:B------:R0:W-:Y:S04]  /*1d280*/  @P3 STG.E desc[UR16][R4.64+0x200], R13 ;  /* 0x0002000d04003986 */ /* 0x0001e8000c101910 */
[----:B------:R-:W-:Y:S04]  /*1d290*/  @P2 STG.E desc[UR16][R2.64+0x220], R17 ;  /* 0x0002201102002986 */ /* 0x000fe8000c101910 */
[----:B------:R-:W-:Y:S04]  /*1d2a0*/  @P6 STG.E desc[UR16][R4.64+0x220], R19 ;  /* 0x0002201304006986 */ /* 0x000fe8000c101910 */
[----:B------:R5:W-:Y:S01]  /*1d2b0*/  @P5 STG.E desc[UR16][R6.64+0x200], R9 ;  /* 0x0002000906005986 */ /* 0x000be2000c101910 */
[----:B0-----:R-:W-:Y:S01]  /*1d2c0*/  FMUL R13, R39, UR21 ;  /* 0x00000015270d7c20 */ /* 0x001fe20008400000 */
[----:B--2---:R-:W-:-:S02]  /*1d2d0*/  FMUL R15, R35, UR21 ;  /* 0x00000015230f7c20 */ /* 0x004fc40008400000 */
[----:B------:R-:W2:Y:S04]  /*1d2e0*/  LDL.LU R35, [R1+0x2a8] ;  /* 0x0002a80001237983 */ /* 0x000ea80000300800 */
[----:B------:R-:W3:Y:S04]  /*1d2f0*/  LDL.LU R41, [R1+0x2ac] ;  /* 0x0002ac0001297983 */ /* 0x000ee80000300800 */
[----:B------:R-:W3:Y:S04]  /*1d300*/  LDL.LU R40, [R1+0x2b0] ;  /* 0x0002b00001287983 */ /* 0x000ee80000300800 */
[----:B------:R-:W3:Y:S01]  /*1d310*/  LDL.LU R39, [R1+0x2b4] ;  /* 0x0002b40001277983 */ /* 0x000ee20000300800 */
[----:B-----5:R-:W-:-:S03]  /*1d320*/  FMUL R9, R38, UR21 ;  /* 0x0000001526097c20 */ /* 0x020fc60008400000 */
[----:B------:R-:W5:Y:S01]  /*1d330*/  LDL.LU R38, [R1+0x2b8] ;  /* 0x0002b80001267983 */ /* 0x000f620000300800 */
[C---:B------:R-:W-:Y:S02]  /*1d340*/  ISETP.GT.AND P3, PT, R50.reuse, 0x19, P1 ;  /* 0x000000193200780c */ /* 0x040fe40000f64270 */
[C---:B------:R-:W-:Y:S02]  /*1d350*/  ISETP.GT.AND P2, PT, R50.reuse, 0x18, P0 ;  /* 0x000000183200780c */ /* 0x040fe40000744270 */
[----:B------:R-:W-:Y:S02]  /*1d360*/  ISETP.GT.AND P5, PT, R50, 0x19, P0 ;  /* 0x000000193200780c */ /* 0x000fe400007a4270 */
[----:B------:R-:W-:-:S05]  /*1d370*/  IADD3 R2, P6, R4, R24, RZ ;  /* 0x0000001804027210 */ /* 0x000fca0007fde0ff */
[----:B------:R-:W-:Y:S01]  /*1d380*/  IMAD.X R3, R5, 0x1, R33, P6 ;  /* 0x0000000105037824 */ /* 0x000fe200030e0621 */
[----:B------:R-:W-:-:S04]  /*1d390*/  IADD3 R4, P6, R2, R24, RZ ;  /* 0x0000001802047210 */ /* 0x000fc80007fde0ff */
[----:B------:R-:W-:Y:S01]  /*1d3a0*/  @P3 STG.E desc[UR16][R2.64+0x200], R11 ;  /* 0x0002000b02003986 */ /* 0x000fe2000c101910 */
[C---:B------:R-:W-:Y:S02]  /*1d3b0*/  ISETP.GT.AND P3, PT, R50.reuse, 0x20, P1 ;  /* 0x000000203200780c */ /* 0x040fe40000f64270 */
[----:B------:R-:W-:Y:S01]  /*1d3c0*/  IADD3.X R5, R3, R33, RZ, P6, !PT ;  /* 0x0000002103057210 */ /* 0x000fe200037fe4ff */
[----:B------:R0:W-:Y:S01]  /*1d3d0*/  @P2 STG.E desc[UR16][R6.64+0x220], R13 ;  /* 0x0002200d06002986 */ /* 0x0001e2000c101910 */
[----:B------:R-:W-:-:S03]  /*1d3e0*/  ISETP.GT.AND P6, PT, R50, 0x21, P1 ;  /* 0x000000213200780c */ /* 0x000fc60000fc4270 */
[----:B------:R2:W-:Y:S01]  /*1d3f0*/  @P5 STG.E desc[UR16][R2.64+0x220], R15 ;  /* 0x0002200f02005986 */ /* 0x0005e2000c101910 */
[----:B------:R-:W-:Y:S01]  /*1d400*/  ISETP.GT.AND P5, PT, R50, 0x20, P0 ;  /* 0x000000203200780c */ /* 0x000fe200007a4270 */
[----:B0-----:R-:W-:-:S04]  /*1d410*/  IMAD.WIDE.U32 R6, R32, 0x1c, R2 ;  /* 0x0000001c20067825 */ /* 0x001fc800078e0002 */
[----:B----4-:R-:W-:Y:S01]  /*1d420*/  FMUL R11, R43, UR21 ;  /* 0x000000152b0b7c20 */ /* 0x010fe20008400000 */
[----:B------:R-:W-:Y:S01]  /*1d430*/  FMUL R13, R42, UR21 ;  /* 0x000000152a0d7c20 */ /* 0x000fe20008400000 */
[----:B------:R-:W-:-:S05]  /*1d440*/  IADD3 R7, R0, R7, RZ ;  /* 0x0000000700077210 */ /* 0x000fca0007ffe0ff */
[----:B------:R-:W-:Y:S04]  /*1d450*/  @P3 STG.E desc[UR16][R6.64+0x200], R9 ;  /* 0x0002000906003986 */ /* 0x000fe8000c101910 */
[----:B------:R-:W-:Y:S04]  /*1d460*/  @P6 STG.E desc[UR16][R4.64+0x200], R11 ;  /* 0x0002000b04006986 */ /* 0x000fe8000c101910 */
[----:B------:R5:W-:Y:S01]  /*1d470*/  @P5 STG.E desc[UR16][R6.64+0x220], R13 ;  /* 0x0002200d06005986 */ /* 0x000be2000c101910 */
[----:B--2---:R-:W-:-:S03]  /*1d480*/  FMUL R15, R35, UR21 ;  /* 0x00000015230f7c20 */ /* 0x004fc60008400000 */
[----:B------:R-:W2:Y:S01]  /*1d490*/  LDL.LU R35, [R1+0x2bc] ;  /* 0x0002bc0001237983 */ /* 0x000ea20000300800 */
[----:B---3--:R-:W-:-:S03]  /*1d4a0*/  FMUL R17, R41, UR21 ;  /* 0x0000001529117c20 */ /* 0x008fc60008400000 */
[----:B------:R-:W3:Y:S01]  /*1d4b0*/  LDL.LU R42, [R1+0x2c0] ;  /* 0x0002c000012a7983 */ /* 0x000ee20000300800 */
[----:B------:R-:W-:-:S03]  /*1d4c0*/  FMUL R19, R40, UR21 ;  /* 0x0000001528137c20 */ /* 0x000fc60008400000 */
[----:B------:R-:W4:Y:S04]  /*1d4d0*/  LDL.LU R41, [R1+0x2c4] ;  /* 0x0002c40001297983 */ /* 0x000f280000300800 */
[----:B------:R-:W3:Y:S01]  /*1d4e0*/  LDL.LU R40, [R1+0x2c8] ;  /* 0x0002c80001287983 */ /* 0x000ee20000300800 */
[----:B-----5:R-:W-:-:S03]  /*1d4f0*/  FMUL R13, R38, UR21 ;  /* 0x00000015260d7c20 */ /* 0x020fc60008400000 */
[----:B------:R-:W5:Y:S01]  /*1d500*/  LDL.LU R38, [R1+0x2cc] ;  /* 0x0002cc0001267983 */ /* 0x000f620000300800 */
[C---:B------:R-:W-:Y:S02]  /*1d510*/  ISETP.GT.AND P2, PT, R50.reuse, 0x21, P0 ;  /* 0x000000213200780c */ /* 0x040fe40000744270 */
[----:B------:R-:W-:Y:S01]  /*1d520*/  ISETP.GT.AND P3, PT, R50, 0x28, P1 ;  /* 0x000000283200780c */ /* 0x000fe20000f64270 */
[----:B------:R-:W-:-:S04]  /*1d530*/  IMAD.WIDE.U32 R2, R32, 0x1c, R4 ;  /* 0x0000001c20027825 */ /* 0x000fc800078e0004 */
[----:B------:R-:W-:Y:S01]  /*1d540*/  IMAD.IADD R3, R0, 0x1, R3 ;  /* 0x0000000100037824 */ /* 0x000fe200078e0203 */
[----:B------:R-:W-:-:S05]  /*1d550*/  ISETP.GT.AND P5, PT, R50, 0x28, P0 ;  /* 0x000000283200780c */ /* 0x000fca00007a4270 */
[----:B------:R0:W-:Y:S01]  /*1d560*/  @P2 STG.E desc[UR16][R4.64+0x220], R15 ;  /* 0x0002200f04002986 */ /* 0x0001e2000c101910 */
[----:B------:R-:W-:-:S03]  /*1d570*/  ISETP.GT.AND P2, PT, R50, 0x29, P1 ;  /* 0x000000293200780c */ /* 0x000fc60000f44270 */
[----:B------:R-:W-:Y:S01]  /*1d580*/  @P3 STG.E desc[UR16][R2.64+0x200], R17 ;  /* 0x0002001102003986 */ /* 0x000fe2000c101910 */
[----:B------:R-:W-:Y:S01]  /*1d590*/  ISETP.GT.AND P3, PT, R50, 0x29, P0 ;  /* 0x000000293200780c */ /* 0x000fe20000764270 */
[----:B------:R-:W-:Y:S02]  /*1d5a0*/  FMUL R11, R39, UR21 ;  /* 0x00000015270b7c20 */ /* 0x000fe40008400000 */
[----:B------:R-:W5:Y:S01]  /*1d5b0*/  LDL.LU R39, [R1+0x2d0] ;  /* 0x0002d00001277983 */ /* 0x000f620000300800 */
[----:B0-----:R-:W-:-:S04]  /*1d5c0*/  IADD3 R4, P6, R4, R24, RZ ;  /* 0x0000001804047210 */ /* 0x001fc80007fde0ff */
[----:B------:R-:W-:-:S05]  /*1d5d0*/  IADD3.X R5, R5, R33, RZ, P6, !PT ;  /* 0x0000002105057210 */ /* 0x000fca00037fe4ff */
[----:B------:R4:W-:Y:S04]  /*1d5e0*/  @P2 STG.E desc[UR16][R4.64+0x200], R19 ;  /* 0x0002001304002986 */ /* 0x0009e8000c101910 */
[----:B------:R-:W-:Y:S04]  /*1d5f0*/  @P5 STG.E desc[UR16][R2.64+0x220], R11 ;  /* 0x0002200b02005986 */ /* 0x000fe8000c101910 */
        /* <DEDUP_REMOVED lines=13> */
[----:B------:R-:W-:Y:S02]  /*1d6d0*/  ISETP.GT.AND P3, PT, R50, 0x30, P0 ;  /* 0x000000303200780c */ /* 0x000fe40000764270 */
[----:B------:R-:W-:-:S03]  /*1d6e0*/  IADD3 R8, P5, R4, R24, RZ ;  /* 0x0000001804087210 */ /* 0x000fc60007fbe0ff */
[----:B------:R0:W-:Y:S01]  /*1d6f0*/  @P6 STG.E desc[UR16][R6.64+0x200], R15 ;  /* 0x0002000f06006986 */ /* 0x0001e2000c101910 */
[----:B------:R-:W-:Y:S01]  /*1d700*/  ISETP.GT.AND P6, PT, R50, 0x31, P0 ;  /* 0x000000313200780c */ /* 0x000fe200007c4270 */
[----:B------:R-:W-:Y:S02]  /*1d710*/  IMAD.X R9, R5, 0x1, R33, P5 ;  /* 0x0000000105097824 */ /* 0x000fe400028e0621 */
[----:B------:R-:W-:Y:S01]  /*1d720*/  FMUL R17, R42, UR21 ;  /* 0x000000152a117c20 */ /* 0x000fe20008400000 */
[----:B------:R-:W-:-:S04]  /*1d730*/  ISETP.GT.AND P5, PT, R50, 0x38, P1 ;  /* 0x000000383200780c */ /* 0x000fc80000fa4270 */
[----:B------:R2:W-:Y:S01]  /*1d740*/  @P2 STG.E desc[UR16][R8.64+0x200], R17 ;  /* 0x0002001108002986 */ /* 0x0005e2000c101910 */
[----:B------:R-:W-:Y:S01]  /*1d750*/  ISETP.GT.AND P2, PT, R50, 0x39, P1 ;  /* 0x000000393200780c */ /* 0x000fe20000f44270 */
[----:B------:R-:W-:Y:S02]  /*1d760*/  IMAD.WIDE.U32 R2, R32, 0x1c, R8 ;  /* 0x0000001c20027825 */ /* 0x000fe400078e0008 */
[----:B------:R-:W-:Y:S04]  /*1d770*/  @P3 STG.E desc[UR16][R6.64+0x220], R19 ;  /* 0x0002201306003986 */ /* 0x000fe8000c101910 */
[----:B------:R4:W-:Y:S01]  /*1d780*/  @P6 STG.E desc[UR16][R8.64+0x220], R13 ;  /* 0x0002200d08006986 */ /* 0x0009e2000c101910 */
[----:B------:R-:W-:Y:S01]  /*1d790*/  IADD3 R4, P6, R8, R24, RZ ;  /* 0x0000001808047210 */ /* 0x000fe20007fde0ff */
[----:B0-----:R-:W-:Y:S01]  /*1d7a0*/  FMUL R15, R39, UR21 ;  /* 0x00000015270f7c20 */ /* 0x001fe20008400000 */
[----:B------:R-:W-:Y:S01]  /*1d7b0*/  IADD3 R11, R0, R3, RZ ;  /* 0x00000003000b7210 */ /* 0x000fe20007ffe0ff */
[----:B------:R-:W5:Y:S01]  /*1d7c0*/  LDL.LU R39, [R1+0x2e4] ;  /* 0x0002e40001277983 */ /* 0x000f620000300800 */
[----:B------:R-:W-:Y:S01]  /*1d7d0*/  MOV R10, R2 ;  /* 0x00000002000a7202 */ /* 0x000fe20000000f00 */
[----:B------:R-:W-:-:S04]  /*1d7e0*/  IMAD.X R5, R9, 0x1, R33, P6 ;  /* 0x0000000109057824 */ /* 0x000fc800030e0621 */
        /* <DEDUP_REMOVED lines=10> */
[C---:B------:R-:W-:Y:S02]  /*1d890*/  ISETP.GT.AND P3, PT, R50.reuse, 0x38, P0 ;  /* 0x000000383200780c */ /* 0x040fe40000764270 */
[C---:B------:R-:W-:Y:S02]  /*1d8a0*/  ISETP.GT.AND P5, PT, R50.reuse, 0x39, P0 ;  /* 0x000000393200780c */ /* 0x040fe400007a4270 */
[C---:B------:R-:W-:Y:S02]  /*1d8b0*/  ISETP.GT.AND P6, PT, R50.reuse, 0x40, P1 ;  /* 0x000000403200780c */ /* 0x040fe40000fc4270 */
[----:B------:R-:W-:Y:S01]  /*1d8c0*/  ISETP.GT.AND P2, PT, R50, 0x41, P1 ;  /* 0x000000413200780c */ /* 0x000fe20000f44270 */
[----:B------:R-:W-:-:S06]  /*1d8d0*/  IMAD.WIDE.U32 R6, R32, 0x1c, R4 ;  /* 0x0000001c20067825 */ /* 0x000fcc00078e0004 */
[----:B------:R0:W-:Y:S04]  /*1d8e0*/  @P3 STG.E desc[UR16][R10.64+0x220], R17 ;  /* 0x000220110a003986 */ /* 0x0001e8000c101910 */
[----:B------:R2:W-:Y:S01]  /*1d8f0*/  @P5 STG.E desc[UR16][R4.64+0x220], R13 ;  /* 0x0002200d04005986 */ /* 0x0005e2000c101910 */
[----:B------:R-:W-:Y:S02]  /*1d900*/  ISETP.GT.AND P5, PT, R50, 0x40, P0 ;  /* 0x000000403200780c */ /* 0x000fe400007a4270 */
[----:B------:R-:W-:Y:S01]  /*1d910*/  IADD3 R2, P3, R4, R24, RZ ;  /* 0x0000001804027210 */ /* 0x000fe20007f7e0ff */
[----:B------:R-:W-:Y:S01]  /*1d920*/  IMAD.MOV.U32 R8, RZ, RZ, R6 ;  /* 0x000000ffff087224 */ /* 0x000fe200078e0006 */
[----:B------:R-:W-:Y:S02]  /*1d930*/  IADD3 R9, R0, R7, RZ ;  /* 0x0000000700097210 */ /* 0x000fe40007ffe0ff */
[----:B------:R-:W-:Y:S01]  /*1d940*/  IADD3.X R3, R5, R33, RZ, P3, !PT ;  /* 0x0000002105037210 */ /* 0x000fe20001ffe4ff */
[----:B0-----:R-:W-:-:S02]  /*1d950*/  FMUL R17, R39, UR21 ;  /* 0x0000001527117c20 */ /* 0x001fc40008400000 */
[----:B------:R-:W3:Y:S04]  /*1d960*/  LDL.LU R39, [R1+0x2f8] ;  /* 0x0002f80001277983 */ /* 0x000ee80000300800 */
[----:B------:R4:W-:Y:S04]  /*1d970*/  @P6 STG.E desc[UR16][R8.64+0x200], R19 ;  /* 0x0002001308006986 */ /* 0x0009e8000c101910 */
        /* <DEDUP_REMOVED lines=12> */
[----:B------:R-:W-:-:S04]  /*1da40*/  IMAD.WIDE.U32 R6, R32, 0x1c, R2 ;  /* 0x0000001c20067825 */ /* 0x000fc800078e0002 */
[----:B------:R-:W-:Y:S01]  /*1da50*/  IMAD.MOV.U32 R10, RZ, RZ, R6 ;  /* 0x000000ffff0a7224 */ /* 0x000fe200078e0006 */
[----:B------:R-:W-:Y:S02]  /*1da60*/  IADD3 R11, R0, R7, RZ ;  /* 0x00000007000b7210 */ /* 0x000fe40007ffe0ff */
[----:B------:R-:W-:-:S03]  /*1da70*/  ISETP.GT.AND P5, PT, R50, 0x49, P1 ;  /* 0x000000493200780c */ /* 0x000fc60000fa4270 */
[----:B------:R-:W-:Y:S01]  /*1da80*/  @P3 STG.E desc[UR16][R2.64+0x220], R13 ;  /* 0x0002200d02003986 */ /* 0x000fe2000c101910 */
[----:B------:R-:W-:-:S03]  /*1da90*/  ISETP.GT.AND P3, PT, R50, 0x48, P0 ;  /* 0x000000483200780c */ /* 0x000fc60000764270 */
[----:B------:R0:W-:Y:S01]  /*1daa0*/  @P2 STG.E desc[UR16][R10.64+0x200], R19 ;  /* 0x000200130a002986 */ /* 0x0001e2000c101910 */
[----:B------:R-:W-:Y:S02]  /*1dab0*/  ISETP.GT.AND P2, PT, R50, 0x49, P0 ;  /* 0x000000493200780c */ /* 0x000fe40000744270 */
[----:B------:R-:W-:Y:S01]  /*1dac0*/  IADD3 R4, P6, R2, R24, RZ ;  /* 0x0000001802047210 */ /* 0x000fe20007fde0ff */
[----:B---3--:R-:W-:Y:S02]  /*1dad0*/  FMUL R15, R40, UR21 ;  /* 0x00000015280f7c20 */ /* 0x008fe40008400000 */
[----:B------:R-:W3:Y:S01]  /*1dae0*/  LDL.LU R40, [R1+0x310] ;  /* 0x0003100001287983 */ /* 0x000ee20000300800 */
[----:B------:R-:W-:Y:S01]  /*1daf0*/  IADD3.X R5, R3, R33, RZ, P6, !PT ;  /* 0x0000002103057210 */ /* 0x000fe200037fe4ff */
[----:B0-----:R-:W-:Y:S02]  /*1db00*/  FMUL R19, R39, UR21 ;  /* 0x0000001527137c20 */ /* 0x001fe40008400000 */
[----:B------:R-:W3:Y:S04]  /*1db10*/  LDL.LU R39, [R1+0x314] ;  /* 0x0003140001277983 */ /* 0x000ee80000300800 */
[----:B------:R-:W-:Y:S04]  /*1db20*/  @P5 STG.E desc[UR16][R4.64+0x200], R15 ;  /* 0x0002000f04005986 */ /* 0x000fe8000c101910 */
[----:B------:R-:W-:Y:S04]  /*1db30*/  @P3 STG.E desc[UR16][R10.64+0x220], R17 ;  /* 0x000220110a003986 */ /* 0x000fe8000c101910 */
[----:B------:R5:W-:Y:S01]  /*1db40*/  @P2 STG.E desc[UR16][R4.64+0x220], R19 ;  /* 0x0002201304002986 */ /* 0x000be2000c101910 */
[----:B--2---:R-:W-:-:S03]  /*1db50*/  FMUL R21, R35, UR21 ;  /* 0x0000001523157c20 */ /* 0x004fc60008400000 */
[----:B------:R-:W2:Y:S01]  /*1db60*/  LDL.LU R35, [R1+0x318] ;  /* 0x0003180001237983 */ /* 0x000ea20000300800 */
[----:B-----5:R-:W-:-:S03]  /*1db70*/  FMUL R19, R38, UR21 ;  /* 0x0000001526137c20 */ /* 0x020fc60008400000 */
[----:B------:R-:W5:Y:S01]  /*1db80*/  LDL.LU R38, [R1+0x31c] ;  /* 0x00031c0001267983 */ /* 0x000f620000300800 */
[C---:B------:R-:W-:Y:S02]  /*1db90*/  ISETP.GT.AND P5, PT, R50.reuse, 0x50, P1 ;  /* 0x000000503200780c */ /* 0x040fe40000fa4270 */
[----:B------:R-:W-:Y:S01]  /*1dba0*/  ISETP.GT.AND P3, PT, R50, 0x51, P1 ;  /* 0x000000513200780c */ /* 0x000fe20000f64270 */
[----:B------:R-:W-:Y:S01]  /*1dbb0*/  IMAD.WIDE.U32 R6, R32, 0x1c, R4 ;  /* 0x0000001c20067825 */ /* 0x000fe200078e0004 */
[----:B------:R-:W-:Y:S02]  /*1dbc0*/  ISETP.GT.AND P2, PT, R50, 0x50, P0 ;  /* 0x000000503200780c */ /* 0x000fe40000744270 */
[----:B------:R-:W-:Y:S01]  /*1dbd0*/  IADD3 R8, P6, R4, R24, RZ ;  /* 0x0000001804087210 */ /* 0x000fe20007fde0ff */
[----:B------:R-:W-:Y:S01]  /*1dbe0*/  FMUL R11, R43, UR21 ;  /* 0x000000152b0b7c20 */ /* 0x000fe20008400000 */
[----:B------:R-:W-:Y:S01]  /*1dbf0*/  IADD3 R7, R0, R7, RZ ;  /* 0x0000000700077210 */ /* 0x000fe20007ffe0ff */
[----:B----4-:R-:W-:Y:S01]  /*1dc00*/  FMUL R15, R42, UR21 ;  /* 0x000000152a0f7c20 */ /* 0x010fe20008400000 */
[----:B------:R-:W-:Y:S01]  /*1dc10*/  IADD3.X R9, R5, R33, RZ, P6, !PT ;  /* 0x0000002105097210 */ /* 0x000fe200037fe4ff */
[----:B------:R-:W4:Y:S01]  /*1dc20*/  LDL.LU R43, [R1+0x320] ;  /* 0x00032000012b7983 */ /* 0x000f220000300800 */
[----:B------:R-:W-:-:S03]  /*1dc30*/  FMUL R17, R41, UR21 ;  /* 0x0000001529117c20 */ /* 0x000fc60008400000 */
[----:B------:R-:W4:Y:S04]  /*1dc40*/  LDL.LU R42, [R1+0x324] ;  /* 0x00032400012a7983 */ /* 0x000f280000300800 */
[----:B------:R3:W-:Y:S04]  /*1dc50*/  @P5 STG.E desc[UR16][R6.64+0x200], R21 ;  /* 0x0002001506005986 */ /* 0x0007e8000c101910 */
[----:B------:R0:W-:Y:S04]  /*1dc60*/  @P3 STG.E desc[UR16][R8.64+0x200], R11 ;  /* 0x0002000b08003986 */ /* 0x0001e8000c101910 */
[----:B------:R5:W-:Y:S01]  /*1dc70*/  @P2 STG.E desc[UR16][R6.64+0x220], R15 ;  /* 0x0002200f06002986 */ /* 0x000be2000c101910 */
[----:B---3--:R-:W-:Y:S01]  /*1dc80*/  FMUL R21, R40, UR21 ;  /* 0x0000001528157c20 */ /* 0x008fe20008400000 */
[----:B0-----:R-:W-:Y:S01]  /*1dc90*/  FMUL R11, R39, UR21 ;  /* 0x00000015270b7c20 */ /* 0x001fe20008400000 */
[----:B--2---:R-:W-:Y:S01]  /*1dca0*/  FMUL R23, R35, UR21 ;  /* 0x0000001523177c20 */ /* 0x004fe20008400000 */
[----:B------:R-:W-:-:S02]  /*1dcb0*/  IMAD.MOV.U32 R35, RZ, RZ, R30 ;  /* 0x000000ffff237224 */ /* 0x000fc400078e001e */
[----:B------:R-:W2:Y:S04]  /*1dcc0*/  LDL.LU R30, [R1+0x328] ;  /* 0x00032800011e7983 */ /* 0x000ea80000300800 */
[----:B------:R-:W3:Y:S04]  /*1dcd0*/  LDL.LU R41, [R1+0x32c] ;  /* 0x00032c0001297983 */ /* 0x000ee80000300800 */
[----:B------:R-:W3:Y:S04]  /*1dce0*/  LDL.LU R40, [R1+0x330] ;  /* 0x0003300001287983 */ /* 0x000ee80000300800 */
[----:B------:R-:W3:Y:S01]  /*1dcf0*/  LDL.LU R39, [R1+0x334] ;  /* 0x0003340001277983 */ /* 0x000ee20000300800 */
[----:B-----5:R-:W-:-:S03]  /*1dd00*/  FMUL R15, R38, UR21 ;  /* 0x00000015260f7c20 */ /* 0x020fc60008400000 */
[----:B------:R-:W5:Y:S01]  /*1dd10*/  LDL.LU R38, [R1+0x338] ;  /* 0x0003380001267983 */ /* 0x000f620000300800 */
[C---:B------:R-:W-:Y:S02]  /*1dd20*/  ISETP.GT.AND P6, PT, R50.reuse, 0x51, P0 ;  /* 0x000000513200780c */ /* 0x040fe400007c4270 */
[----:B------:R-:W-:Y:S01]  /*1dd30*/  ISETP.GT.AND P5, PT, R50, 0x58, P1 ;  /* 0x000000583200780c */ /* 0x000fe20000fa4270 */
[----:B------:R-:W-:-:S04]  /*1dd40*/  IMAD.WIDE.U32 R2, R32, 0x1c, R8 ;  /* 0x0000001c20027825 */ /* 0x000fc800078e0008 */
[----:B------:R-:W-:Y:S01]  /*1dd50*/  IMAD.IADD R13, R0, 0x1, R3 ;  /* 0x00000001000d7824 */ /* 0x000fe200078e0203 */
[----:B------:R-:W-:Y:S02]  /*1dd60*/  MOV R12, R2 ;  /* 0x00000002000c7202 */ /* 0x000fe40000000f00 */
[C---:B------:R-:W-:Y:S02]  /*1dd70*/  ISETP.GT.AND P3, PT, R50.reuse, 0x59, P1 ;  /* 0x000000593200780c */ /* 0x040fe40000f64270 */
[----:B------:R-:W-:Y:S01]  /*1dd80*/  ISETP.GT.AND P2, PT, R50, 0x58, P0 ;  /* 0x000000583200780c */ /* 0x000fe20000744270 */
[----:B------:R-:W-:Y:S01]  /*1dd90*/  @P6 STG.E desc[UR16][R8.64+0x220], R17 ;  /* 0x0002201108006986 */ /* 0x000fe2000c101910 */
[----:B------:R-:W-:-:S03]  /*1dda0*/  IADD3 R2, P6, R8, R24, RZ ;  /* 0x0000001808027210 */ /* 0x000fc60007fde0ff */
[----:B------:R-:W-:Y:S01]  /*1ddb0*/  @P5 STG.E desc[UR16][R12.64+0x200], R19 ;  /* 0x000200130c005986 */ /* 0x000fe2000c101910 */
[----:B------:R-:W-:Y:S02]  /*1ddc0*/  ISETP.GT.AND P5, PT, R50, 0x59, P0 ;  /* 0x000000593200780c */ /* 0x000fe400007a4270 */
[----:B------:R-:W-:Y:S02]  /*1ddd0*/  IADD3.X R3, R9, R33, RZ, P6, !PT ;  /* 0x0000002109037210 */ /* 0x000fe400037fe4ff */
[----:B------:R-:W-:-:S03]  /*1dde0*/  IADD3 R6, P6, R2, R24, RZ ;  /* 0x0000001802067210 */ /* 0x000fc60007fde0ff */
[----:B------:R-:W-:Y:S01]  /*1ddf0*/  @P3 STG.E desc[UR16][R2.64+0x200], R21 ;  /* 0x0002001502003986 */ /* 0x000fe2000c101910 */
[C---:B------:R-:W-:Y:S02]  /*1de00*/  ISETP.GT.AND P3, PT, R50.reuse, 0x60, P1 ;  /* 0x000000603200780c */ /* 0x040fe40000f64270 */
[----:B------:R-:W-:Y:S01]  /*1de10*/  IADD3.X R7, R3, R33, RZ, P6, !PT ;  /* 0x0000002103077210 */ /* 0x000fe200037fe4ff */
[----:B------:R4:W-:Y:S01]  /*1de20*/  @P2 STG.E desc[UR16][R12.64+0x220], R11 ;  /* 0x0002200b0c002986 */ /* 0x0009e2000c101910 */
[----:B------:R-:W-:Y:S01]  /*1de30*/  ISETP.GT.AND P6, PT, R50, 0x61, P1 ;  /* 0x000000613200780c */ /* 0x000fe20000fc4270 */
[----:B------:R-:W-:Y:S02]  /*1de40*/  IMAD.WIDE.U32 R4, R32, 0x1c, R2 ;  /* 0x0000001c20047825 */ /* 0x000fe400078e0002 */
[----:B------:R-:W-:Y:S01]  /*1de50*/  @P5 STG.E desc[UR16][R2.64+0x220], R23 ;  /* 0x0002201702005986 */ /* 0x000fe2000c101910 */
[----:B------:R-:W-:Y:S02]  /*1de60*/  ISETP.GT.AND P5, PT, R50, 0x60, P0 ;  /* 0x000000603200780c */ /* 0x000fe400007a4270 */
[----:B------:R-:W-:Y:S01]  /*1de70*/  IADD3 R5, R0, R5, RZ ;  /* 0x0000000500057210 */ /* 0x000fe20007ffe0ff */
[----:B----4-:R-:W-:Y:S01]  /*1de80*/  FMUL R11, R43, UR21 ;  /* 0x000000152b0b7c20 */ /* 0x010fe20008400000 */
[----:B------:R-:W-:-:S03]  /*1de90*/  FMUL R13, R42, UR21 ;  /* 0x000000152a0d7c20 */ /* 0x000fc60008400000 */
[----:B------:R0:W-:Y:S04]  /*1dea0*/  @P3 STG.E desc[UR16][R4.64+0x200], R15 ;  /* 0x0002000f04003986 */ /* 0x0001e8000c101910 */
[----:B------:R-:W-:Y:S04]  /*1deb0*/  @P6 STG.E desc[UR16][R6.64+0x200], R11 ;  /* 0x0002000b06006986 */ /* 0x000fe8000c101910 */
[----:B------:R5:W-:Y:S01]  /*1dec0*/  @P5 STG.E desc[UR16][R4.64+0x220], R13 ;  /* 0x0002200d04005986 */ /* 0x000be2000c101910 */
[----:B--2---:R-:W-:-:S03]  /*1ded0*/  FMUL R17, R30, UR21 ;  /* 0x000000151e117c20 */ /* 0x004fc60008400000 */
[----:B------:R-:W2:Y:S01]  /*1dee0*/  LDL.LU R30, [R1+0x33c] ;  /* 0x00033c00011e7983 */ /* 0x000ea20000300800 */
[----:B---3--:R-:W-:-:S03]  /*1def0*/  FMUL R19, R41, UR21 ;  /* 0x0000001529137c20 */ /* 0x008fc60008400000 */
[----:B------:R-:W3:Y:S01]  /*1df00*/  LDL.LU R42, [R1+0x340] ;  /* 0x00034000012a7983 */ /* 0x000ee20000300800 */
[----:B0-----:R-:W-:-:S03]  /*1df10*/  FMUL R15, R40, UR21 ;  /* 0x00000015280f7c20 */ /* 0x001fc60008400000 */
[----:B------:R-:W4:Y:S04]  /*1df20*/  LDL.LU R41, [R1+0x344] ;  /* 0x0003440001297983 */ /* 0x000f280000300800 */
[----:B------:R-:W3:Y:S01]  /*1df30*/  LDL.LU R40, [R1+0x348] ;  /* 0x0003480001287983 */ /* 0x000ee20000300800 */
[----:B-----5:R-:W-:-:S03]  /*1df40*/  FMUL R13, R38, UR21 ;  /* 0x00000015260d7c20 */ /* 0x020fc60008400000 */
[----:B------:R-:W5:Y:S01]  /*1df50*/  LDL.LU R38, [R1+0x34c] ;  /* 0x00034c0001267983 */ /* 0x000f620000300800 */
[C---:B------:R-:W-:Y:S02]  /*1df60*/  ISETP.GT.AND P2, PT, R50.reuse, 0x61, P0 ;  /* 0x000000613200780c */ /* 0x040fe40000744270 */
[----:B------:R-:W-:Y:S01]  /*1df70*/  ISETP.GT.AND P3, PT, R50, 0x68, P1 ;  /* 0x000000683200780c */ /* 0x000fe20000f64270 */
[----:B------:R-:W-:Y:S01]  /*1df80*/  IMAD.WIDE.U32 R8, R32, 0x1c, R6 ;  /* 0x0000001c20087825 */ /* 0x000fe200078e0006 */
[----:B------:R-:W-:-:S03]  /*1df90*/  IADD3 R2, P6, R6, R24, RZ ;  /* 0x0000001806027210 */ /* 0x000fc60007fde0ff */
[----:B------:R-:W-:Y:S01]  /*1dfa0*/  IMAD.IADD R9, R0, 0x1, R9 ;  /* 0x0000000100097824 */ /* 0x000fe200078e0209 */
[----:B------:R-:W-:Y:S02]  /*1dfb0*/  IADD3.X R3, R7, R33, RZ, P6, !PT ;  /* 0x0000002107037210 */ /* 0x000fe400037fe4ff */
[----:B------:R-:W-:-:S03]  /*1dfc0*/  ISETP.GT.AND P5, PT, R50, 0x68, P0 ;  /* 0x000000683200780c */ /* 0x000fc600007a4270 */
[----:B------:R4:W-:Y:S01]  /*1dfd0*/  @P2 STG.E desc[UR16][R6.64+0x220], R17 ;  /* 0x0002201106002986 */ /* 0x0009e2000c101910 */
[----:B------:R-:W-:-:S03]  /*1dfe0*/  ISETP.GT.AND P2, PT, R50, 0x69, P1 ;  /* 0x000000693200780c */ /* 0x000fc60000f44270 */
[----:B------:R-:W-:Y:S01]  /*1dff0*/  @P3 STG.E desc[UR16][R8.64+0x200], R19 ;  /* 0x0002001308003986 */ /* 0x000fe2000c101910 */
[----:B------:R-:W-:Y:S01]  /*1e000*/  ISETP.GT.AND P3, PT, R50, 0x69, P0 ;  /* 0x000000693200780c */ /* 0x000fe20000764270 */
[----:B------:R-:W-:-:S04]  /*1e010*/  IMAD.WIDE.U32 R4, R32, 0x1c, R2 ;  /* 0x0000001c20047825 */ /* 0x000fc800078e0002 */
[----:B------:R-:W-:Y:S02]  /*1e020*/  FMUL R21, R39, UR21 ;  /* 0x0000001527157c20 */ /* 0x000fe40008400000 */
[----:B------:R-:W5:Y:S01]  /*1e030*/  LDL.LU R39, [R1+0x350] ;  /* 0x0003500001277983 */ /* 0x000f620000300800 */
[----:B------:R-:W-:-:S03]  /*1e040*/  IADD3 R11, R0, R5, RZ ;  /* 0x00000005000b7210 */ /* 0x000fc60007ffe0ff */
[----:B------:R-:W-:Y:S04]  /*1e050*/  @P2 STG.E desc[UR16][R2.64+0x200], R15 ;  /* 0x0002000f02002986 */ /* 0x000fe8000c101910 */
        /* <DEDUP_REMOVED lines=10> */
[C---:B------:R-:W-:Y:S01]  /*1e100*/  ISETP.GT.AND P6, PT, R50.reuse, 0x70, P1 ;  /* 0x000000703200780c */ /* 0x040fe20000fc4270 */
[----:B------:R-:W-:Y:S01]  /*1e110*/  IMAD.MOV.U32 R10, RZ, RZ, R4 ;  /* 0x000000ffff0a7224 */ /* 0x000fe200078e0004 */
[C---:B------:R-:W-:Y:S02]  /*1e120*/  ISETP.GT.AND P2, PT, R50.reuse, 0x71, P1 ;  /* 0x000000713200780c */ /* 0x040fe40000f44270 */
[----:B------:R-:W-:Y:S02]  /*1e130*/  ISETP.GT.AND P3, PT, R50, 0x70, P0 ;  /* 0x000000703200780c */ /* 0x000fe40000764270 */
[----:B------:R-:W-:Y:S01]  /*1e140*/  IADD3 R6, P5, R2, R24, RZ ;  /* 0x0000001802067210 */ /* 0x000fe20007fbe0ff */
[----:B------:R-:W-:-:S06]  /*1e150*/  FMUL R15, R42, UR21 ;  /* 0x000000152a0f7c20 */ /* 0x000fcc0008400000 */
[----:B------:R-:W-:Y:S01]  /*1e160*/  @P6 STG.E desc[UR16][R10.64+0x200], R5 ;  /* 0x000200050a006986 */ /* 0x000fe2000c101910 */
[C---:B------:R-:W-:Y:S02]  /*1e170*/  ISETP.GT.AND P6, PT, R50.reuse, 0x71, P0 ;  /* 0x000000713200780c */ /* 0x040fe400007c4270 */
[----:B------:R-:W-:Y:S02]  /*1e180*/  IADD3.X R7, R3, R33, RZ, P5, !PT ;  /* 0x0000002103077210 */ /* 0x000fe40002ffe4ff */
[----:B------:R-:W-:-:S03]  /*1e190*/  ISETP.GT.AND P5, PT, R50, 0x78, P1 ;  /* 0x000000783200780c */ /* 0x000fc60000fa4270 */
[----:B------:R0:W-:Y:S01]  /*1e1a0*/  @P2 STG.E desc[UR16][R6.64+0x200], R15 ;  /* 0x0002000f06002986 */ /* 0x0001e2000c101910 */
[----:B------:R-:W-:Y:S01]  /*1e1b0*/  ISETP.GT.AND P2, PT, R50, 0x79, P1 ;  /* 0x000000793200780c */ /* 0x000fe20000f44270 */
[----:B------:R-:W-:Y:S02]  /*1e1c0*/  IMAD.WIDE.U32 R2, R32, 0x1c, R6 ;  /* 0x0000001c20027825 */ /* 0x000fe400078e0006 */
[----:B------:R2:W-:Y:S01]  /*1e1d0*/  @P3 STG.E desc[UR16][R10.64+0x220], R17 ;  /* 0x000220110a003986 */ /* 0x0005e2000c101910 */
[----:B------:R-:W-:-:S03]  /*1e1e0*/  ISETP.GT.AND P3, PT, R50, 0x78, P0 ;  /* 0x000000783200780c */ /* 0x000fc60000764270 */
[----:B------:R4:W-:Y:S01]  /*1e1f0*/  @P6 STG.E desc[UR16][R6.64+0x220], R13 ;  /* 0x0002200d06006986 */ /* 0x0009e2000c101910 */
[----:B------:R-:W-:Y:S01]  /*1e200*/  IADD3 R4, P6, R6, R24, RZ ;  /* 0x0000001806047210 */ /* 0x000fe20007fde0ff */
[----:B------:R-:W-:Y:S01]  /*1e210*/  IMAD.MOV.U32 R8, RZ, RZ, R2 ;  /* 0x000000ffff087224 */ /* 0x000fe200078e0002 */
[----:B------:R-:W-:Y:S01]  /*1e220*/  IADD3 R9, R0, R3, RZ ;  /* 0x0000000300097210 */ /* 0x000fe20007ffe0ff */
[----:B0-----:R-:W-:Y:S01]  /*1e230*/  FMUL R15, R39, UR21 ;  /* 0x00000015270f7c20 */ /* 0x001fe20008400000 */
[----:B------:R-:W-:Y:S01]  /*1e240*/  IADD3.X R5, R7, R33, RZ, P6, !PT ;  /* 0x0000002107057210 */ /* 0x000fe200037fe4ff */
[----:B------:R-:W5:Y:S04]  /*1e250*/  LDL.LU R39, [R1+0x364] ;  /* 0x0003640001277983 */ /* 0x000f680000300800 */
[----:B------:R3:W-:Y:S04]  /*1e260*/  @P5 STG.E desc[UR16][R8.64+0x200], R19 ;  /* 0x0002001308005986 */ /* 0x0007e8000c101910 */
[----:B------:R-:W-:Y:S01]  /*1e270*/  @P2 STG.E desc[UR16][R4.64+0x200], R15 ;  /* 0x0002000f04002986 */ /* 0x000fe2000c101910 */
[----:B--2---:R-:W-:-:S03]  /*1e280*/  FMUL R17, R30, UR21 ;  /* 0x000000151e117c20 */ /* 0x004fc60008400000 */
[----:B------:R-:W2:Y:S04]  /*1e290*/  LDL.LU R30, [R1+0x368] ;  /* 0x00036800011e7983 */ /* 0x000ea80000300800 */
[----:B------:R5:W-:Y:S01]  /*1e2a0*/  @P3 STG.E desc[UR16][R8.64+0x220], R17 ;  /* 0x0002201108003986 */ /* 0x000be2000c101910 */
[----:B----4-:R-:W-:-:S03]  /*1e2b0*/  FMUL R13, R41, UR21 ;  /* 0x00000015290d7c20 */ /* 0x010fc60008400000 */
[----:B------:R-:W4:Y:S01]  /*1e2c0*/  LDL.LU R41, [R1+0x36c] ;  /* 0x00036c0001297983 */ /* 0x000f220000300800 */
[----:B---3--:R-:W-:-:S03]  /*1e2d0*/  FMUL R19, R40, UR21 ;  /* 0x0000001528137c20 */ /* 0x008fc60008400000 */
[----:B------:R-:W3:Y:S01]  /*1e2e0*/  LDL.LU R40, [R1+0x370] ;  /* 0x0003700001287983 */ /* 0x000ee20000300800 */
[----:B-----5:R-:W-:-:S03]  /*1e2f0*/  FMUL R9, R38, UR21 ;  /* 0x0000001526097c20 */ /* 0x020fc60008400000 */
[----:B------:R-:W5:Y:S01]  /*1e300*/  LDL.LU R38, [R1+0x374] ;  /* 0x0003740001267983 */ /* 0x000f620000300800 */
[C---:B------:R-:W-:Y:S02]  /*1e310*/  ISETP.GT.AND P5, PT, R50.reuse, 0x79, P0 ;  /* 0x000000793200780c */ /* 0x040fe400007a4270 */
[----:B------:R-:W-:Y:S01]  /*1e320*/  ISETP.GT.AND P6, PT, R50, 0x80, P1 ;  /* 0x000000803200780c */ /* 0x000fe20000fc4270 */
[----:B------:R-:W-:-:S05]  /*1e330*/  IMAD.WIDE.U32 R2, R32, 0x1c, R4 ;  /* 0x0000001c20027825 */ /* 0x000fca00078e0004 */
[----:B------:R-:W-:Y:S02]  /*1e340*/  IADD3 R11, R0, R3, RZ ;  /* 0x00000003000b7210 */ /* 0x000fe40007ffe0ff */
[----:B------:R-:W-:-:S03]  /*1e350*/  MOV R10, R2 ;  /* 0x00000002000a7202 */ /* 0x000fc60000000f00 */
[----:B------:R-:W-:Y:S04]  /*1e360*/  @P5 STG.E desc[UR16][R4.64+0x220], R13 ;  /* 0x0002200d04005986 */ /* 0x000fe8000c101910 */
[----:B------:R4:W-:Y:S01]  /*1e370*/  @P6 STG.E desc[UR16][R10.64+0x200], R19 ;  /* 0x000200130a006986 */ /* 0x0009e2000c101910 */
[----:B------:R-:W-:-:S03]  /*1e380*/  FMUL R15, R39, UR21 ;  /* 0x00000015270f7c20 */ /* 0x000fc60008400000 */
[----:B------:R-:W3:Y:S01]  /*1e390*/  LDL.LU R39, [R1+0x378] ;  /* 0x0003780001277983 */ /* 0x000ee20000300800 */
        /* <DEDUP_REMOVED lines=8> */
[-C--:B------:R-:W-:Y:S02]  /*1e420*/  IADD3 R6, P3, R4, R24.reuse, RZ ;  /* 0x0000001804067210 */ /* 0x080fe40007f7e0ff */
[C---:B------:R-:W-:Y:S02]  /*1e430*/  ISETP.GT.AND P2, PT, R50.reuse, 0x81, P1 ;  /* 0x000000813200780c */ /* 0x040fe40000f44270 */
[C---:B------:R-:W-:Y:S01]  /*1e440*/  ISETP.GT.AND P5, PT, R50.reuse, 0x80, P0 ;  /* 0x000000803200780c */ /* 0x040fe200007a4270 */
[----:B------:R-:W-:Y:S01]  /*1e450*/  IMAD.X R7, R5, 0x1, R33, P3 ;  /* 0x0000000105077824 */ /* 0x000fe200018e0621 */
[----:B------:R-:W-:Y:S02]  /*1e460*/  ISETP.GT.AND P3, PT, R50, 0x81, P0 ;  /* 0x000000813200780c */ /* 0x000fe40000764270 */
[----:B------:R-:W-:Y:S01]  /*1e470*/  IADD3 R4, P6, R6, R24, RZ ;  /* 0x0000001806047210 */ /* 0x000fe20007fde0ff */
[----:B------:R-:W-:-:S06]  /*1e480*/  IMAD.WIDE.U32 R2, R32, 0x1c, R6 ;  /* 0x0000001c20027825 */ /* 0x000fcc00078e0006 */
[----:B------:R-:W-:Y:S01]  /*1e490*/  @P2 STG.E desc[UR16][R6.64+0x200], R9 ;  /* 0x0002000906002986 */ /* 0x000fe2000c101910 */
[----:B------:R-:W-:-:S03]  /*1e4a0*/  ISETP.GT.AND P2, PT, R50, 0x88, P1 ;  /* 0x000000883200780c */ /* 0x000fc60000f44270 */
[----:B------:R-:W-:Y:S01]  /*1e4b0*/  @P5 STG.E desc[UR16][R10.64+0x220], R15 ;  /* 0x0002200f0a005986 */ /* 0x000fe2000c101910 */
[----:B------:R-:W-:-:S03]  /*1e4c0*/  ISETP.GT.AND P5, PT, R50, 0x89, P1 ;  /* 0x000000893200780c */ /* 0x000fc60000fa4270 */
[----:B------:R0:W-:Y:S01]  /*1e4d0*/  @P3 STG.E desc[UR16][R6.64+0x220], R17 ;  /* 0x0002201106003986 */ /* 0x0001e2000c101910 */
[----:B------:R-:W-:Y:S01]  /*1e4e0*/  ISETP.GT.AND P3, PT, R50, 0x88, P0 ;  /* 0x000000883200780c */ /* 0x000fe20000764270 */
[----:B------:R-:W-:Y:S01]  /*1e4f0*/  IMAD.X R5, R7, 0x1, R33, P6 ;  /* 0x0000000107057824 */ /* 0x000fe200030e0621 */
[----:B------:R-:W-:Y:S01]  /*1e500*/  IADD3 R13, R0, R3, RZ ;  /* 0x00000003000d7210 */ /* 0x000fe20007ffe0ff */
[----:B---3--:R-:W-:Y:S01]  /*1e510*/  FMUL R21, R40, UR21 ;  /* 0x0000001528157c20 */ /* 0x008fe20008400000 */
[----:B------:R-:W-:Y:S01]  /*1e520*/  MOV R12, R2 ;  /* 0x00000002000c7202 */ /* 0x000fe20000000f00 */
[----:B------:R-:W3:Y:S01]  /*1e530*/  LDL.LU R40, [R1+0x390] ;  /* 0x0003900001287983 */ /* 0x000ee20000300800 */
[----:B0-----:R-:W-:-:S03]  /*1e540*/  FMUL R7, R39, UR21 ;  /* 0x0000001527077c20 */ /* 0x001fc60008400000 */
[----:B------:R-:W3:Y:S04]  /*1e550*/  LDL.LU R39, [R1+0x394] ;  /* 0x0003940001277983 */ /* 0x000ee80000300800 */
[----:B------:R-:W-:Y:S04]  /*1e560*/  @P2 STG.E desc[UR16][R12.64+0x200], R19 ;  /* 0x000200130c002986 */ /* 0x000fe8000c101910 */
[----:B------:R-:W-:Y:S04]  /*1e570*/  @P5 STG.E desc[UR16][R4.64+0x200], R21 ;  /* 0x0002001504005986 */ /* 0x000fe8000c101910 */
[----:B------:R5:W-:Y:S01]  /*1e580*/  @P3 STG.E desc[UR16][R12.64+0x220], R23 ;  /* 0x000220170c003986 */ /* 0x000be2000c101910 */
[----:B--2---:R-:W-:Y:S01]  /*1e590*/  FMUL R17, R30, UR21 ;  /* 0x000000151e117c20 */ /* 0x004fe20008400000 */
[----:B------:R-:W-:Y:S01]  /*1e5a0*/  MOV R30, R27 ;  /* 0x0000001b001e7202 */ /* 0x000fe20000000f00 */
[----:B------:R-:W-:-:S02]  /*1e5b0*/  IMAD.MOV.U32 R27, RZ, RZ, R25 ;  /* 0x000000ffff1b7224 */ /* 0x000fc400078e0019 */
        /* <DEDUP_REMOVED lines=10> */
[----:B------:R-:W2:Y:S01]  /*1e660*/  LDL.LU R44, [R1+0x3a0] ;  /* 0x0003a000012c7983 */ /* 0x000ea20000300800 */
[----:B------:R-:W-:-:S03]  /*1e670*/  MOV R10, R2 ;  /* 0x00000002000a7202 */ /* 0x000fc60000000f00 */
[----:B------:R-:W-:Y:S01]  /*1e680*/  @P2 STG.E desc[UR16][R4.64+0x220], R7 ;  /* 0x0002200704002986 */ /* 0x000fe2000c101910 */
[----:B------:R-:W-:Y:S01]  /*1e690*/  ISETP.GT.AND P2, PT, R50, 0x90, P0 ;  /* 0x000000903200780c */ /* 0x000fe20000744270 */
[----:B------:R-:W-:Y:S02]  /*1e6a0*/  IMAD.X R9, R5, 0x1, R33, P6 ;  /* 0x0000000105097824 */ /* 0x000fe400030e0621 */
[----:B------:R3:W-:Y:S01]  /*1e6b0*/  @P5 STG.E desc[UR16][R10.64+0x200], R17 ;  /* 0x000200110a005986 */ /* 0x0007e2000c101910 */
[----:B----4-:R-:W-:-:S03]  /*1e6c0*/  FMUL R19, R42, UR21 ;  /* 0x000000152a137c20 */ /* 0x010fc60008400000 */
[----:B------:R0:W-:Y:S04]  /*1e6d0*/  @P3 STG.E desc[UR16][R8.64+0x200], R13 ;  /* 0x0002000d08003986 */ /* 0x0001e8000c101910 */
[----:B------:R-:W4:Y:S01]  /*1e6e0*/  LDL.LU R43, [R1+0x3a4] ;  /* 0x0003a400012b7983 */ /* 0x000f220000300800 */
[----:B------:R-:W-:-:S03]  /*1e6f0*/  FMUL R21, R41, UR21 ;  /* 0x0000001529157c20 */ /* 0x000fc60008400000 */
[----:B------:R5:W-:Y:S01]  /*1e700*/  @P2 STG.E desc[UR16][R10.64+0x220], R19 ;  /* 0x000220130a002986 */ /* 0x000be2000c101910 */
[----:B---3--:R-:W-:Y:S01]  /*1e710*/  FMUL R17, R40, UR21 ;  /* 0x0000001528117c20 */ /* 0x008fe20008400000 */
[----:B0-----:R-:W-:Y:S02]  /*1e720*/  FMUL R13, R39, UR21 ;  /* 0x00000015270d7c20 */ /* 0x001fe40008400000 */
[----:B------:R-:W3:Y:S04]  /*1e730*/  LDL.LU R39, [R1+0x3a8] ;  /* 0x0003a80001277983 */ /* 0x000ee80000300800 */
[----:B------:R-:W4:Y:S04]  /*1e740*/  LDL.LU R42, [R1+0x3ac] ;  /* 0x0003ac00012a7983 */ /* 0x000f280000300800 */
        /* <DEDUP_REMOVED lines=8> */
[----:B------:R-:W-:Y:S02]  /*1e7d0*/  IADD3 R15, R0, R3, RZ ;  /* 0x00000003000f7210 */ /* 0x000fe40007ffe0ff */
[----:B------:R-:W-:Y:S02]  /*1e7e0*/  MOV R14, R2 ;  /* 0x00000002000e7202 */ /* 0x000fe40000000f00 */
[----:B------:R-:W-:Y:S01]  /*1e7f0*/  ISETP.GT.AND P2, PT, R50, 0x98, P0 ;  /* 0x000000983200780c */ /* 0x000fe20000744270 */
[----:B------:R-:W-:Y:S01]  /*1e800*/  @P6 STG.E desc[UR16][R8.64+0x220], R21 ;  /* 0x0002201508006986 */ /* 0x000fe2000c101910 */
[----:B------:R-:W-:-:S03]  /*1e810*/  IADD3 R2, P6, R8, R24, RZ ;  /* 0x0000001808027210 */ /* 0x000fc60007fde0ff */
[----:B------:R-:W-:Y:S01]  /*1e820*/  @P5 STG.E desc[UR16][R14.64+0x200], R23 ;  /* 0x000200170e005986 */ /* 0x000fe2000c101910 */
[----:B------:R-:W-:Y:S01]  /*1e830*/  ISETP.GT.AND P5, PT, R50, 0x99, P0 ;  /* 0x000000993200780c */ /* 0x000fe200007a4270 */
[----:B------:R-:W-:Y:S02]  /*1e840*/  IMAD.X R3, R9, 0x1, R33, P6 ;  /* 0x0000000109037824 */ /* 0x000fe400030e0621 */
[----:B--2---:R-:W-:Y:S01]  /*1e850*/  FMUL R25, R25, UR21 ;  /* 0x0000001519197c20 */ /* 0x004fe20008400000 */
[----:B------:R-:W-:Y:S02]  /*1e860*/  IADD3 R6, P6, R2, R24, RZ ;  /* 0x0000001802067210 */ /* 0x000fe40007fde0ff */
[----:B------:R3:W-:Y:S01]  /*1e870*/  @P3 STG.E desc[UR16][R2.64+0x200], R17 ;  /* 0x0002001102003986 */ /* 0x0007e2000c101910 */
[C---:B------:R-:W-:Y:S02]  /*1e880*/  ISETP.GT.AND P3, PT, R50.reuse, 0xa0, P1 ;  /* 0x000000a03200780c */ /* 0x040fe40000f64270 */
[----:B------:R-:W-:Y:S01]  /*1e890*/  IADD3.X R7, R3, R33, RZ, P6, !PT ;  /* 0x0000002103077210 */ /* 0x000fe200037fe4ff */
[----:B------:R0:W-:Y:S01]  /*1e8a0*/  @P2 STG.E desc[UR16][R14.64+0x220], R13 ;  /* 0x0002200d0e002986 */ /* 0x0001e2000c101910 */
[----:B------:R-:W-:Y:S01]  /*1e8b0*/  ISETP.GT.AND P6, PT, R50, 0xa1, P1 ;  /* 0x000000a13200780c */ /* 0x000fe20000fc4270 */
[----:B------:R-:W-:-:S02]  /*1e8c0*/  IMAD.WIDE.U32 R4, R32, 0x1c, R2 ;  /* 0x0000001c20047825 */ /* 0x000fc400078e0002 */
[----:B------:R-:W-:Y:S01]  /*1e8d0*/  @P5 STG.E desc[UR16][R2.64+0x220], R25 ;  /* 0x0002201902005986 */ /* 0x000fe2000c101910 */
[----:B------:R-:W-:Y:S02]  /*1e8e0*/  ISETP.GT.AND P5, PT, R50, 0xa0, P0 ;  /* 0x000000a03200780c */ /* 0x000fe400007a4270 */
[----:B------:R-:W-:Y:S01]  /*1e8f0*/  IADD3 R5, R0, R5, RZ ;  /* 0x0000000500057210 */ /* 0x000fe20007ffe0ff */
[----:B---3--:R-:W-:Y:S02]  /*1e900*/  FMUL R17, R39, UR21 ;  /* 0x0000001527117c20 */ /* 0x008fe40008400000 */
[----:B------:R-:W2:Y:S01]  /*1e910*/  LDL.LU R39, [R1+0x3bc] ;  /* 0x0003bc0001277983 */ /* 0x000ea20000300800 */
[----:B0-----:R-:W-:Y:S01]  /*1e920*/  FMUL R13, R44, UR21 ;  /* 0x000000152c0d7c20 */ /* 0x001fe20008400000 */
[----:B----4-:R-:W-:Y:S02]  /*1e930*/  FMUL R15, R43, UR21 ;  /* 0x000000152b0f7c20 */ /* 0x010fe40008400000 */
[----:B------:R-:W-:Y:S01]  /*1e940*/  @P3 STG.E desc[UR16][R4.64+0x200], R11 ;  /* 0x0002000b04003986 */ /* 0x000fe2000c101910 */
[----:B------:R-:W-:Y:S01]  /*1e950*/  FMUL R19, R42, UR21 ;  /* 0x000000152a137c20 */ /* 0x000fe20008400000 */
[----:B------:R-:W-:-:S02]  /*1e960*/  FMUL R21, R41, UR21 ;  /* 0x0000001529157c20 */ /* 0x000fc40008400000 */
[----:B------:R-:W-:Y:S04]  /*1e970*/  @P6 STG.E desc[UR16][R6.64+0x200], R13 ;  /* 0x0002000d06006986 */ /* 0x000fe8000c101910 */
[----:B------:R-:W3:Y:S04]  /*1e980*/  LDL.LU R43, [R1+0x3c0] ;  /* 0x0003c000012b7983 */ /* 0x000ee80000300800 */
[----:B------:R5:W-:Y:S04]  /*1e990*/  @P5 STG.E desc[UR16][R4.64+0x220], R15 ;  /* 0x0002200f04005986 */ /* 0x000be8000c101910 */
        /* <DEDUP_REMOVED lines=51> */
[----:B------:R-:W5:Y:S01]  /*1ecd0*/  LDL.LU R40, [R1+0x3e4] ;  /* 0x0003e40001287983 */ /* 0x000f620000300800 */
[----:B--2---:R-:W-:-:S03]  /*1ece0*/  FMUL R17, R39, UR21 ;  /* 0x0000001527117c20 */ /* 0x004fc60008400000 */
[----:B------:R3:W-:Y:S04]  /*1ecf0*/  @P5 STG.E desc[UR16][R8.64+0x200], R19 ;  /* 0x0002001308005986 */ /* 0x0007e8000c101910 */
[----:B------:R-:W2:Y:S04]  /*1ed00*/  LDL.LU R39, [R1+0x3e8] ;  /* 0x0003e80001277983 */ /* 0x000ea80000300800 */
[----:B------:R-:W-:Y:S04]  /*1ed10*/  @P2 STG.E desc[UR16][R4.64+0x200], R13 ;  /* 0x0002000d04002986 */ /* 0x000fe8000c101910 */
        /* <DEDUP_REMOVED lines=9> */
[----:B------:R-:W-:Y:S01]  /*1edb0*/  ISETP.GT.AND P2, PT, R50, 0xc1, P1 ;  /* 0x000000c13200780c */ /* 0x000fe20000f44270 */
[----:B------:R-:W-:Y:S01]  /*1edc0*/  IMAD.WIDE.U32 R2, R32, 0x1c, R4 ;  /* 0x0000001c20027825 */ /* 0x000fe200078e0004 */
[----:B------:R-:W-:-:S07]  /*1edd0*/  IADD3 R6, P3, R4, R24, RZ ;  /* 0x0000001804067210 */ /* 0x000fce0007f7e0ff */
[----:B------:R2:W-:Y:S01]  /*1ede0*/  @P5 STG.E desc[UR16][R4.64+0x220], R15 ;  /* 0x0002200f04005986 */ /* 0x0005e2000c101910 */
[----:B------:R-:W-:Y:S01]  /*1edf0*/  ISETP.GT.AND P5, PT, R50, 0xc0, P0 ;  /* 0x000000c03200780c */ /* 0x000fe200007a4270 */
[----:B------:R-:W-:Y:S01]  /*1ee00*/  IMAD.X R7, R5, 0x1, R33, P3 ;  /* 0x0000000105077824 */ /* 0x000fe200018e0621 */
[----:B------:R-:W-:Y:S02]  /*1ee10*/  IADD3 R11, R0, R3, RZ ;  /* 0x00000003000b7210 */ /* 0x000fe40007ffe0ff */
[----:B------:R-:W-:-:S05]  /*1ee20*/  MOV R10, R2 ;  /* 0x00000002000a7202 */ /* 0x000fca0000000f00 */
[----:B------:R4:W-:Y:S04]  /*1ee30*/  @P6 STG.E desc[UR16][R10.64+0x200], R19 ;  /* 0x000200130a006986 */ /* 0x0009e8000c101910 */
[----:B------:R-:W-:Y:S01]  /*1ee40*/  @P2 STG.E desc[UR16][R6.64+0x200], R9 ;  /* 0x0002000906002986 */ /* 0x000fe2000c101910 */
[----:B------:R-:W-:-:S03]  /*1ee50*/  FMUL R17, R40, UR21 ;  /* 0x0000001528117c20 */ /* 0x000fc60008400000 */
[----:B------:R-:W3:Y:S01]  /*1ee60*/  LDL.LU R40, [R1+0x3f8] ;  /* 0x0003f80001287983 */ /* 0x000ee20000300800 */
[----:B--2---:R-:W-:-:S03]  /*1ee70*/  FMUL R15, R39, UR21 ;  /* 0x00000015270f7c20 */ /* 0x004fc60008400000 */
[----:B------:R-:W2:Y:S04]  /*1ee80*/  LDL.LU R39, [R1+0x3fc] ;  /* 0x0003fc0001277983 */ /* 0x000ea80000300800 */
[----:B------:R-:W2:Y:S04]  /*1ee90*/  LDL.LU R44, [R1+0x400] ;  /* 0x00040000012c7983 */ /* 0x000ea80000300800 */
[----:B------:R5:W-:Y:S04]  /*1eea0*/  @P5 STG.E desc[UR16][R10.64+0x220], R17 ;  /* 0x000220110a005986 */ /* 0x000be8000c101910 */
[----:B------:R-:W2:Y:S01]  /*1eeb0*/  LDL.LU R43, [R1+0x404] ;  /* 0x00040400012b7983 */ /* 0x000ea20000300800 */
[----:B----4-:R-:W-:-:S03]  /*1eec0*/  FMUL R19, R42, UR21 ;  /* 0x000000152a137c20 */ /* 0x010fc60008400000 */
[----:B------:R-:W4:Y:S01]  /*1eed0*/  LDL.LU R42, [R1+0x408] ;  /* 0x00040800012a7983 */ /* 0x000f220000300800 */
[----:B-----5:R-:W-:-:S03]  /*1eee0*/  FMUL R17, R38, UR21 ;  /* 0x0000001526117c20 */ /* 0x020fc60008400000 */
[----:B------:R-:W5:Y:S01]  /*1eef0*/  LDL.LU R38, [R1+0x40c] ;  /* 0x00040c0001267983 */ /* 0x000f620000300800 */
[C---:B------:R-:W-:Y:S02]  /*1ef00*/  ISETP.GT.AND P3, PT, R50.reuse, 0xc1, P0 ;  /* 0x000000c13200780c */ /* 0x040fe40000764270 */
[----:B------:R-:W-:Y:S01]  /*1ef10*/  ISETP.GT.AND P2, PT, R50, 0xc8, P1 ;  /* 0x000000c83200780c */ /* 0x000fe20000f44270 */
[----:B------:R-:W-:-:S04]  /*1ef20*/  IMAD.WIDE.U32 R2, R32, 0x1c, R6 ;  /* 0x0000001c20027825 */ /* 0x000fc800078e0006 */
[----:B---3--:R-:W-:Y:S02]  /*1ef30*/  FMUL R21, R41, UR21 ;  /* 0x0000001529157c20 */ /* 0x008fe40008400000 */
[----:B------:R-:W3:Y:S01]  /*1ef40*/  LDL.LU R41, [R1+0x410] ;  /* 0x0004100001297983 */ /* 0x000ee20000300800 */
[----:B------:R-:W-:Y:S02]  /*1ef50*/  IADD3 R4, P6, R6, R24, RZ ;  /* 0x0000001806047210 */ /* 0x000fe40007fde0ff */
[----:B------:R-:W-:Y:S02]  /*1ef60*/  IADD3 R13, R0, R3, RZ ;  /* 0x00000003000d7210 */ /* 0x000fe40007ffe0ff */
[----:B------:R-:W-:Y:S01]  /*1ef70*/  MOV R12, R2 ;  /* 0x00000002000c7202 */ /* 0x000fe20000000f00 */
[----:B------:R-:W-:Y:S01]  /*1ef80*/  IMAD.X R5, R7, 0x1, R33, P6 ;  /* 0x0000000107057824 */ /* 0x000fe200030e0621 */
[----:B------:R0:W-:Y:S04]  /*1ef90*/  @P3 STG.E desc[UR16][R6.64+0x220], R15 ;  /* 0x0002200f06003986 */ /* 0x0001e8000c101910 */
[----:B------:R2:W-:Y:S01]  /*1efa0*/  @P2 STG.E desc[UR16][R12.64+0x200], R19 ;  /* 0x000200130c002986 */ /* 0x0005e2000c101910 */
[----:B0-----:R-:W-:-:S03]  /*1efb0*/  FMUL R7, R40, UR21 ;  /* 0x0000001528077c20 */ /* 0x001fc60008400000 */
[----:B------:R-:W3:Y:S01]  /*1efc0*/  LDL.LU R40, [R1+0x414] ;  /* 0x0004140001287983 */ /* 0x000ee20000300800 */
[----:B--2---:R-:W-:-:S03]  /*1efd0*/  FMUL R19, R39, UR21 ;  /* 0x0000001527137c20 */ /* 0x004fc60008400000 */
[----:B------:R-:W2:Y:S01]  /*1efe0*/  LDL.LU R39, [R1+0x418] ;  /* 0x0004180001277983 */ /* 0x000ea20000300800 */
[----:B-----5:R-:W-:-:S03]  /*1eff0*/  FMUL R23, R38, UR21 ;  /* 0x0000001526177c20 */ /* 0x020fc60008400000 */
[----:B------:R-:W5:Y:S01]  /*1f000*/  LDL.LU R38, [R1+0x41c] ;  /* 0x00041c0001267983 */ /* 0x000f620000300800 */
[C---:B------:R-:W-:Y:S02]  /*1f010*/  ISETP.GT.AND P5, PT, R50.reuse, 0xc9, P1 ;  /* 0x000000c93200780c */ /* 0x040fe40000fa4270 */
[C---:B------:R-:W-:Y:S02]  /*1f020*/  ISETP.GT.AND P3, PT, R50.reuse, 0xc8, P0 ;  /* 0x000000c83200780c */ /* 0x040fe40000764270 */
[----:B------:R-:W-:Y:S01]  /*1f030*/  ISETP.GT.AND P2, PT, R50, 0xc9, P0 ;  /* 0x000000c93200780c */ /* 0x000fe20000744270 */
[----:B------:R-:W-:-:S08]  /*1f040*/  IMAD.WIDE.U32 R2, R32, 0x1c, R4 ;  /* 0x0000001c20027825 */ /* 0x000fd000078e0004 */
[----:B------:R4:W-:Y:S01]  /*1f050*/  @P5 STG.E desc[UR16][R4.64+0x200], R21 ;  /* 0x0002001504005986 */ /* 0x0009e2000c101910 */
[----:B------:R-:W-:Y:S02]  /*1f060*/  ISETP.GT.AND P5, PT, R50, 0xd0, P1 ;  /* 0x000000d03200780c */ /* 0x000fe40000fa4270 */
[----:B------:R-:W-:Y:S01]  /*1f070*/  IADD3 R11, R0, R3, RZ ;  /* 0x00000003000b7210 */ /* 0x000fe20007ffe0ff */
[----:B------:R0:W-:Y:S01]  /*1f080*/  @P3 STG.E desc[UR16][R12.64+0x220], R17 ;  /* 0x000220110c003986 */ /* 0x0001e2000c101910 */
[----:B------:R-:W-:Y:S02]  /*1f090*/  MOV R10, R2 ;  /* 0x00000002000a7202 */ /* 0x000fe40000000f00 */
[----:B------:R-:W-:Y:S01]  /*1f0a0*/  ISETP.GT.AND P3, PT, R50, 0xd1, P1 ;  /* 0x000000d13200780c */ /* 0x000fe20000f64270 */
[----:B------:R-:W-:Y:S01]  /*1f0b0*/  @P2 STG.E desc[UR16][R4.64+0x220], R7 ;  /* 0x0002200704002986 */ /* 0x000fe2000c101910 */
[----:B------:R-:W-:Y:S01]  /*1f0c0*/  IADD3 R8, P6, R4, R24, RZ ;  /* 0x0000001804087210 */ /* 0x000fe20007fde0ff */
[----:B----4-:R-:W-:Y:S01]  /*1f0d0*/  FMUL R21, R42, UR21 ;  /* 0x000000152a157c20 */ /* 0x010fe20008400000 */
[----:B0-----:R-:W-:Y:S01]  /*1f0e0*/  FMUL R13, R44, UR21 ;  /* 0x000000152c0d7c20 */ /* 0x001fe20008400000 */
[----:B------:R-:W-:Y:S01]  /*1f0f0*/  FMUL R17, R43, UR21 ;  /* 0x000000152b117c20 */ /* 0x000fe20008400000 */
[----:B------:R-:W4:Y:S04]  /*1f100*/  LDL.LU R44, [R1+0x420] ;  /* 0x00042000012c7983 */ /* 0x000f280000300800 */
[----:B------:R-:W4:Y:S01]  /*1f110*/  LDL.LU R43, [R1+0x424] ;  /* 0x00042400012b7983 */ /* 0x000f220000300800 */
[----:B------:R-:W-:-:S03]  /*1f120*/  ISETP.GT.AND P2, PT, R50, 0xd0, P0 ;  /* 0x000000d03200780c */ /* 0x000fc60000744270 */
[----:B------:R-:W4:Y:S04]  /*1f130*/  LDL.LU R42, [R1+0x428] ;  /* 0x00042800012a7983 */ /* 0x000f280000300800 */
[----:B------:R3:W-:Y:S01]  /*1f140*/  @P5 STG.E desc[UR16][R10.64+0x200], R19 ;  /* 0x000200130a005986 */ /* 0x0007e2000c101910 */
[----:B------:R-:W-:Y:S02]  /*1f150*/  IMAD.X R9, R5, 0x1, R33, P6 ;  /* 0x0000000105097824 */ /* 0x000fe400030e0621 */
[----:B---3--:R-:W-:Y:S02]  /*1f160*/  FMUL R19, R41, UR21 ;  /* 0x0000001529137c20 */ /* 0x008fe40008400000 */
[----:B------:R-:W3:Y:S01]  /*1f170*/  LDL.LU R41, [R1+0x42c] ;  /* 0x00042c0001297983 */ /* 0x000ee20000300800 */
[----:B--2---:R-:W-:-:S03]  /*1f180*/  FMUL R25, R39, UR21 ;  /* 0x0000001527197c20 */ /* 0x004fc60008400000 */
[----:B------:R0:W-:Y:S04]  /*1f190*/  @P3 STG.E desc[UR16][R8.64+0x200], R13 ;  /* 0x0002000d08003986 */ /* 0x0001e8000c101910 */
[----:B------:R5:W-:Y:S01]  /*1f1a0*/  @P2 STG.E desc[UR16][R10.64+0x220], R17 ;  /* 0x000220110a002986 */ /* 0x000be2000c101910 */
[----:B0-----:R-:W-:-:S03]  /*1f1b0*/  FMUL R13, R40, UR21 ;  /* 0x00000015280d7c20 */ /* 0x001fc60008400000 */
[----:B------:R-:W2:Y:S04]  /*1f1c0*/  LDL.LU R40, [R1+0x430] ;  /* 0x0004300001287983 */ /* 0x000ea80000300800 */
[----:B------:R-:W2:Y:S01]  /*1f1d0*/  LDL.LU R39, [R1+0x434] ;  /* 0x0004340001277983 */ /* 0x000ea20000300800 */
[----:B-----5:R-:W-:-:S03]  /*1f1e0*/  FMUL R11, R38, UR21 ;  /* 0x00000015260b7c20 */ /* 0x020fc60008400000 */
[----:B------:R-:W5:Y:S01]  /*1f1f0*/  LDL.LU R38, [R1+0x438] ;  /* 0x0004380001267983 */ /* 0x000f620000300800 */
[C---:B------:R-:W-:Y:S02]  /*1f200*/  ISETP.GT.AND P6, PT, R50.reuse, 0xd1, P0 ;  /* 0x000000d13200780c */ /* 0x040fe400007c4270 */
[----:B------:R-:W-:Y:S01]  /*1f210*/  ISETP.GT.AND P5, PT, R50, 0xd8, P1 ;  /* 0x000000d83200780c */ /* 0x000fe20000fa4270 */
[----:B------:R-:W-:Y:S01]  /*1f220*/  IMAD.WIDE.U32 R2, R32, 0x1c, R8 ;  /* 0x0000001c20027825 */ /* 0x000fe200078e0008 */
[----:B------:R-:W-:-:S03]  /*1f230*/  ISETP.GT.AND P3, PT, R50, 0xd9, P1 ;  /* 0x000000d93200780c */ /* 0x000fc60000f64270 */
[----:B------:R-:W-:Y:S01]  /*1f240*/  IMAD.MOV.U32 R14, RZ, RZ, R2 ;  /* 0x000000ffff0e7224 */ /* 0x000fe200078e0002 */
[----:B------:R-:W-:-:S05]  /*1f250*/  IADD3 R15, R0, R3, RZ ;  /* 0x00000003000f7210 */ /* 0x000fca0007ffe0ff */
[----:B------:R0:W-:Y:S01]  /*1f260*/  @P6 STG.E desc[UR16][R8.64+0x220], R21 ;  /* 0x0002201508006986 */ /* 0x0001e2000c101910 */
[----:B------:R-:W-:Y:S02]  /*1f270*/  IADD3 R2, P6, R8, R24, RZ ;  /* 0x0000001808027210 */ /* 0x000fe40007fde0ff */
[C---:B------:R-:W-:Y:S01]  /*1f280*/  ISETP.GT.AND P2, PT, R50.reuse, 0xd8, P0 ;  /* 0x000000d83200780c */ /* 0x040fe20000744270 */
[----:B------:R-:W-:Y:S01]  /*1f290*/  @P5 STG.E desc[UR16][R14.64+0x200], R23 ;  /* 0x000200170e005986 */ /* 0x000fe2000c101910 */
[----:B------:R-:W-:Y:S02]  /*1f2a0*/  IADD3.X R3, R9, R33, RZ, P6, !PT ;  /* 0x0000002109037210 */ /* 0x000fe400037fe4ff */
[----:B------:R-:W-:-:S03]  /*1f2b0*/  ISETP.GT.AND P5, PT, R50, 0xd9, P0 ;  /* 0x000000d93200780c */ /* 0x000fc600007a4270 */
[----:B------:R-:W-:Y:S01]  /*1f2c0*/  @P3 STG.E desc[UR16][R2.64+0x200], R19 ;  /* 0x0002001302003986 */ /* 0x000fe2000c101910 */
[----:B------:R-:W-:Y:S01]  /*1f2d0*/  ISETP.GT.AND P3, PT, R50, 0xe0, P1 ;  /* 0x000000e03200780c */ /* 0x000fe20000f64270 */
[----:B------:R-:W-:Y:S01]  /*1f2e0*/  IMAD.WIDE.U32 R4, R32, 0x1c, R2 ;  /* 0x0000001c20047825 */ /* 0x000fe200078e0002 */
[----:B------:R-:W-:-:S03]  /*1f2f0*/  IADD3 R6, P6, R2, R24, RZ ;  /* 0x0000001802067210 */ /* 0x000fc60007fde0ff */
[----:B------:R4:W-:Y:S01]  /*1f300*/  @P2 STG.E desc[UR16][R14.64+0x220], R13 ;  /* 0x0002200d0e002986 */ /* 0x0009e2000c101910 */
[----:B------:R-:W-:Y:S01]  /*1f310*/  IADD3.X R7, R3, R33, RZ, P6, !PT ;  /* 0x0000002103077210 */ /* 0x000fe200037fe4ff */
[----:B------:R-:W-:Y:S01]  /*1f320*/  IMAD.IADD R5, R0, 0x1, R5 ;  /* 0x0000000100057824 */ /* 0x000fe200078e0205 */
[C---:B------:R-:W-:Y:S01]  /*1f330*/  ISETP.GT.AND P6, PT, R50.reuse, 0xe1, P1 ;  /* 0x000000e13200780c */ /* 0x040fe20000fc4270 */
[----:B------:R1:W-:Y:S01]  /*1f340*/  @P5 STG.E desc[UR16][R2.64+0x220], R25 ;  /* 0x0002201902005986 */ /* 0x0003e2000c101910 */
[C---:B------:R-:W-:Y:S02]  /*1f350*/  ISETP.GT.AND P5, PT, R50.reuse, 0xe0, P0 ;  /* 0x000000e03200780c */ /* 0x040fe400007a4270 */
[C---:B------:R-:W-:Y:S01]  /*1f360*/  ISETP.GT.AND P2, PT, R50.reuse, 0xe1, P0 ;  /* 0x000000e13200780c */ /* 0x040fe20000744270 */
[----:B------:R2:W-:Y:S01]  /*1f370*/  @P3 STG.E desc[UR16][R4.64+0x200], R11 ;  /* 0x0002000b04003986 */ /* 0x0005e2000c101910 */
[----:B------:R-:W-:Y:S01]  /*1f380*/  ISETP.GT.AND P3, PT, R50, 0xe8, P1 ;  /* 0x000000e83200780c */ /* 0x000fe20000f64270 */
[----:B0-----:R-:W-:-:S04]  /*1f390*/  IMAD.WIDE.U32 R8, R32, 0x1c, R6 ;  /* 0x0000001c20087825 */ /* 0x001fc800078e0006 */
[----:B----4-:R-:W-:Y:S01]  /*1f3a0*/  FMUL R13, R44, UR21 ;  /* 0x000000152c0d7c20 */ /* 0x010fe20008400000 */
[----:B------:R-:W-:Y:S01]  /*1f3b0*/  FMUL R15, R43, UR21 ;  /* 0x000000152b0f7c20 */ /* 0x000fe20008400000 */
[----:B------:R-:W-:Y:S01]  /*1f3c0*/  FMUL R17, R42, UR21 ;  /* 0x000000152a117c20 */ /* 0x000fe20008400000 */
[----:B------:R-:W-:Y:S02]  /*1f3d0*/  IADD3 R9, R0, R9, RZ ;  /* 0x0000000900097210 */ /* 0x000fe40007ffe0ff */
[----:B------:R0:W-:Y:S04]  /*1f3e0*/  @P6 STG.E desc[UR16][R6.64+0x200], R13 ;  /* 0x0002000d06006986 */ /* 0x0001e8000c101910 */
[----:B------:R4:W-:Y:S01]  /*1f3f0*/  @P5 STG.E desc[UR16][R4.64+0x220], R15 ;  /* 0x0002200f04005986 */ /* 0x0009e2000c101910 */
[----:B------:R-:W-:-:S03]  /*1f400*/  ISETP.GT.AND P5, PT, R50, 0xe8, P0 ;  /* 0x000000e83200780c */ /* 0x000fc600007a4270 */
[----:B------:R4:W-:Y:S01]  /*1f410*/  @P2 STG.E desc[UR16][R6.64+0x220], R17 ;  /* 0x0002201106002986 */ /* 0x0009e2000c101910 */
[----:B---3--:R-:W-:Y:S01]  /*1f420*/  FMUL R19, R41, UR21 ;  /* 0x0000001529137c20 */ /* 0x008fe20008400000 */
[C---:B------:R-:W-:Y:S02]  /*1f430*/  ISETP.GT.AND P2, PT, R50.reuse, 0xe9, P1 ;  /* 0x000000e93200780c */ /* 0x040fe40000f44270 */
[----:B------:R-:W-:Y:S02]  /*1f440*/  ISETP.GT.AND P6, PT, R50, 0xe9, P0 ;  /* 0x000000e93200780c */ /* 0x000fe400007c4270 */
[----:B------:R-:W-:Y:S01]  /*1f450*/  @P3 STG.E desc[UR16][R8.64+0x200], R19 ;  /* 0x0002001308003986 */ /* 0x000fe2000c101910 */
[----:B-1----:R-:W-:-:S04]  /*1f460*/  IADD3 R2, P3, R6, R24, RZ ;  /* 0x0000001806027210 */ /* 0x002fc80007f7e0ff */
[----:B------:R-:W-:Y:S02]  /*1f470*/  IADD3.X R3, R7, R33, RZ, P3, !PT ;  /* 0x0000002107037210 */ /* 0x000fe40001ffe4ff */
[----:B------:R-:W-:Y:S01]  /*1f480*/  ISETP.GT.AND P3, PT, R50, 0xf0, P1 ;  /* 0x000000f03200780c */ /* 0x000fe20000f64270 */
[----:B--2---:R-:W-:Y:S01]  /*1f490*/  FMUL R11, R40, UR21 ;  /* 0x00000015280b7c20 */ /* 0x004fe20008400000 */
[----:B0-----:R-:W-:-:S04]  /*1f4a0*/  FMUL R13, R39, UR21 ;  /* 0x00000015270d7c20 */ /* 0x001fc80008400000 */
[----:B------:R-:W-:Y:S04]  /*1f4b0*/  @P2 STG.E desc[UR16][R2.64+0x200], R11 ;  /* 0x0002000b02002986 */ /* 0x000fe8000c101910 */
[----:B------:R0:W-:Y:S01]  /*1f4c0*/  @P5 STG.E desc[UR16][R8.64+0x220], R13 ;  /* 0x0002200d08005986 */ /* 0x0001e2000c101910 */
[----:B------:R-:W-:Y:S01]  /*1f4d0*/  ISETP.GT.AND P5, PT, R50, 0xf1, P1 ;  /* 0x000000f13200780c */ /* 0x000fe20000fa4270 */
[----:B----4-:R-:W-:Y:S01]  /*1f4e0*/  IMAD.WIDE.U32 R4, R32, 0x1c, R2 ;  /* 0x0000001c20047825 */ /* 0x010fe200078e0002 */
[----:B------:R-:W-:-:S03]  /*1f4f0*/  IADD3 R6, P2, R2, R24, RZ ;  /* 0x0000001802067210 */ /* 0x000fc60007f5e0ff */
[----:B------:R-:W-:Y:S01]  /*1f500*/  FMUL R15, R35, UR21 ;  /* 0x00000015230f7c20 */ /* 0x000fe20008400000 */
[----:B------:R-:W-:Y:S01]  /*1f510*/  FMUL R17, R34, UR21 ;  /* 0x0000001522117c20 */ /* 0x000fe20008400000 */
[----:B------:R-:W-:Y:S01]  /*1f520*/  IMAD.IADD R5, R0, 0x1, R5 ;  /* 0x0000000100057824 */ /* 0x000fe200078e0205 */
[----:B------:R-:W-:Y:S01]  /*1f530*/  IADD3.X R7, R3, R33, RZ, P2, !PT ;  /* 0x0000002103077210 */ /* 0x000fe200017fe4ff */
[----:B0-----:R-:W-:Y:S01]  /*1f540*/  FMUL R9, R31, UR21 ;  /* 0x000000151f097c20 */ /* 0x001fe20008400000 */
[----:B------:R-:W-:Y:S01]  /*1f550*/  IADD3 R24, P2, R6, R24, RZ ;  /* 0x0000001806187210 */ /* 0x000fe20007f5e0ff */
[----:B------:R-:W-:Y:S01]  /*1f560*/  FMUL R11, R30, UR21 ;  /* 0x000000151e0b7c20 */ /* 0x000fe20008400000 */
[----:B------:R-:W-:-:S03]  /*1f570*/  FMUL R13, R29, UR21 ;  /* 0x000000151d0d7c20 */ /* 0x000fc60008400000 */
[----:B------:R-:W-:Y:S02]  /*1f580*/  IMAD.X R25, R7, 0x1, R33, P2 ;  /* 0x0000000107197824 */ /* 0x000fe400010e0621 */
[----:B-----5:R-:W-:-:S05]  /*1f590*/  FMUL R21, R38, UR21 ;  /* 0x0000001526157c20 */ /* 0x020fca0008400000 */
[----:B------:R0:W-:Y:S01]  /*1f5a0*/  @P6 STG.E desc[UR16][R2.64+0x220], R21 ;  /* 0x0002201502006986 */ /* 0x0001e2000c101910 */
[----:B------:R-:W-:-:S03]  /*1f5b0*/  ISETP.GT.AND P6, PT, R50, 0xf0, P0 ;  /* 0x000000f03200780c */ /* 0x000fc600007c4270 */
[----:B------:R1:W-:Y:S01]  /*1f5c0*/  @P3 STG.E desc[UR16][R4.64+0x200], R15 ;  /* 0x0002000f04003986 */ /* 0x0003e2000c101910 */
[----:B------:R-:W-:-:S03]  /*1f5d0*/  ISETP.GT.AND P3, PT, R50, 0xf8, P1 ;  /* 0x000000f83200780c */ /* 0x000fc60000f64270 */
[----:B------:R-:W-:Y:S01]  /*1f5e0*/  @P5 STG.E desc[UR16][R6.64+0x200], R17 ;  /* 0x0002001106005986 */ /* 0x000fe2000c101910 */
[C---:B------:R-:W-:Y:S02]  /*1f5f0*/  ISETP.GT.AND P5, PT, R50.reuse, 0xf1, P0 ;  /* 0x000000f13200780c */ /* 0x040fe400007a4270 */
[----:B------:R-:W-:Y:S01]  /*1f600*/  ISETP.GT.AND P1, PT, R50, 0xf9, P1 ;  /* 0x000000f93200780c */ /* 0x000fe20000f24270 */
[----:B0-----:R-:W-:Y:S02]  /*1f610*/  IMAD.WIDE.U32 R2, R32, 0x1c, R6 ;  /* 0x0000001c20027825 */ /* 0x001fe400078e0006 */
[----:B------:R0:W-:Y:S01]  /*1f620*/  @P6 STG.E desc[UR16][R4.64+0x220], R9 ;  /* 0x0002200904006986 */ /* 0x0001e2000c101910 */
[C---:B------:R-:W-:Y:S02]  /*1f630*/  ISETP.GT.AND P6, PT, R50.reuse, 0xf8, P0 ;  /* 0x000000f83200780c */ /* 0x040fe400007c4270 */
[----:B------:R-:W-:Y:S02]  /*1f640*/  ISETP.GT.AND P0, PT, R50, 0xf9, P0 ;  /* 0x000000f93200780c */ /* 0x000fe40000704270 */
[----:B------:R-:W-:Y:S01]  /*1f650*/  IADD3 R3, R0, R3, RZ ;  /* 0x0000000300037210 */ /* 0x000fe20007ffe0ff */
[----:B-1----:R-:W-:-:S02]  /*1f660*/  FMUL R15, R26, UR21 ;  /* 0x000000151a0f7c20 */ /* 0x002fc40008400000 */
[----:B------:R2:W-:Y:S01]  /*1f670*/  @P5 STG.E desc[UR16][R6.64+0x220], R11 ;  /* 0x0002200b06005986 */ /* 0x0005e2000c101910 */
[----:B0-----:R-:W-:Y:S01]  /*1f680*/  FMUL R5, R28, UR21 ;  /* 0x000000151c057c20 */ /* 0x001fe20008400000 */
[----:B------:R-:W-:Y:S02]  /*1f690*/  FMUL R9, R27, UR21 ;  /* 0x000000151b097c20 */ /* 0x000fe40008400000 */
[----:B------:R2:W-:Y:S04]  /*1f6a0*/  @P3 STG.E desc[UR16][R2.64+0x200], R13 ;  /* 0x0002000d02003986 */ /* 0x0005e8000c101910 */
[----:B------:R2:W-:Y:S04]  /*1f6b0*/  @P1 STG.E desc[UR16][R24.64+0x200], R5 ;  /* 0x0002000518001986 */ /* 0x0005e8000c101910 */
[----:B------:R2:W-:Y:S04]  /*1f6c0*/  @P6 STG.E desc[UR16][R2.64+0x220], R9 ;  /* 0x0002200902006986 */ /* 0x0005e8000c101910 */
[----:B------:R2:W-:Y:S02]  /*1f6d0*/  @P0 STG.E desc[UR16][R24.64+0x220], R15 ;  /* 0x0002200f18000986 */ /* 0x0005e4000c101910 */
.L_x_407:
[----:B------:R-:W-:Y:S05]  /*1f6e0*/  BSYNC B0 ;  /* 0x0000000000007941 */ /* 0x000fea0003800000 */
.L_x_23:
[----:B0-2---:R-:W2:Y:S04]  /*1f6f0*/  LDL.LU R3, [R1+0x460] ;  /* 0x0004600001037983 */ /* 0x005ea80000300800 */
[----:B------:R-:W2:Y:S01]  /*1f700*/  LDL.LU R2, [R1+0x464] ;  /* 0x0004640001027983 */ /* 0x000ea20000300800 */
[----:B------:R-:W-:Y:S01]  /*1f710*/  ULDC UR6, c[0x0][0xc] ;  /* 0x0000030000067ab9 */ /* 0x000fe20000000800 */
[----:B------:R-:W-:Y:S01]  /*1f720*/  ULDC UR7, c[0x0][0x10] ;  /* 0x0000040000077ab9 */ /* 0x000fe20000000800 */
[----:B---3--:R-:W2:Y:S01]  /*1f730*/  LDC R5, c[0x0][0x14] ;  /* 0x00000500ff057b82 */ /* 0x008ea20000000800 */
[----:B------:R-:W-:Y:S01]  /*1f740*/  UIMAD.WIDE.U32 UR6, UR6, UR7, URZ ;  /* 0x00000007060672a5 */ /* 0x000fe2000f8e003f */
[----:B------:R0:W5:Y:S01]  /*1f750*/  LDL R24, [R1+0x4] ;  /* 0x0000040001187983 */ /* 0x0001620000100800 */
[----:B------:R-:W-:Y:S01]  /*1f760*/  UMOV UR13, 0xffffffff ;  /* 0xffffffff000d7882 */ /* 0x000fe20000000000 */
[----:B------:R-:W-:-:S03]  /*1f770*/  PRMT R0, RZ, 0x7610, R0 ;  /* 0x00007610ff007816 */ /* 0x000fc60000000000 */
[----:B--2---:R-:W-:-:S04]  /*1f780*/  IMAD.WIDE.U32 R2, R5, UR6, R2 ;  /* 0x0000000605027c25 */ /* 0x004fc8000f8e0002 */
[----:B------:R-:W-:Y:S01]  /*1f790*/  IMAD R5, R5, UR7, RZ ;  /* 0x0000000705057c24 */ /* 0x000fe2000f8e02ff */
[----:B------:R-:W-:Y:S01]  /*1f7a0*/  ULDC.64 UR6, c[0x0][0x750] ;  /* 0x0001d40000067ab9 */ /* 0x000fe20000000a00 */
[----:B------:R-:W-:Y:S02]  /*1f7b0*/  MOV R13, R2 ;  /* 0x00000002000d7202 */ /* 0x000fe40000000f00 */
[----:B------:R-:W-:Y:S01]  /*1f7c0*/  ISETP.GE.U32.AND P0, PT, R2, UR6, PT ;  /* 0x0000000602007c0c */ /* 0x000fe2000bf06070 */
[----:B------:R-:W-:Y:S01]  /*1f7d0*/  IMAD.MOV.U32 R2, RZ, RZ, -0x1 ;  /* 0xffffffffff027424 */ /* 0x000fe200078e00ff */
[----:B------:R-:W-:-:S04]  /*1f7e0*/  IADD3 R14, R3, R5, RZ ;  /* 0x00000005030e7210 */ /* 0x000fc80007ffe0ff */
[----:B------:R-:W-:Y:S01]  /*1f7f0*/  ISETP.GE.U32.AND.EX P0, PT, R14, UR7, PT, P0 ;  /* 0x000000070e007c0c */ /* 0x000fe2000bf06100 */
[----:B------:R0:W-:Y:S04]  /*1f800*/  STL [R1+0x460], R14 ;  /* 0x0004600e01007387 */ /* 0x0001e80000100800 */
[----:B------:R0:W-:Y:S04]  /*1f810*/  STL [R1+0x464], R13 ;  /* 0x0004640d01007387 */ /* 0x0001e80000100800 */
[----:B------:R0:W-:Y:S04]  /*1f820*/  STL [R1+0x468], R2 ;  /* 0x0004680201007387 */ /* 0x0001e80000100800 */
[----:B------:R-:W-:Y:S05]  /*1f830*/  @P0 BRA `(.L_x_408) ;  /* 0x0000000400780947 */ /* 0x000fea0003800000 */
[----:B------:R-:W2:Y:S01]  /*1f840*/  S2R R8, SR_CTAID.X ;  /* 0x0000000000087919 */ /* 0x000ea20000002500 */
[----:B------:R-:W-:Y:S01]  /*1f850*/  ULDC.64 UR18, c[0x0][0x728] ;  /* 0x0001ca0000127ab9 */ /* 0x000fe20000000a00 */
[----:B------:R-:W3:Y:S01]  /*1f860*/  LDC R9, c[0x0][0x144] ;  /* 0x00005100ff097b82 */ /* 0x000ee20000000800 */
[----:B------:R-:W-:Y:S01]  /*1f870*/  ULDC UR6, c[0x0][0x150] ;  /* 0x0000540000067ab9 */ /* 0x000fe20000000800 */
[----:B------:R-:W0:Y:S01]  /*1f880*/  S2R R11, SR_CTAID.Y ;  /* 0x00000000000b7919 */ /* 0x000e220000002600 */
[----:B------:R-:W-:Y:S01]  /*1f890*/  ISETP.NE.U32.AND P0, PT, RZ, UR18, PT ;  /* 0x00000012ff007c0c */ /* 0x000fe2000bf05070 */
[----:B------:R-:W-:Y:S01]  /*1f8a0*/  ULDC UR15, c[0x0][0x730] ;  /* 0x0001cc00000f7ab9 */ /* 0x000fe20000000800 */
[----:B------:R-:W-:Y:S02]  /*1f8b0*/  R2UR UR10, R13 ;  /* 0x000000000d0a72ca */ /* 0x000fe400000e0000 */
[----:B------:R-:W-:Y:S01]  /*1f8c0*/  ISETP.NE.AND.EX P0, PT, RZ, UR19, PT, P0 ;  /* 0x00000013ff007c0c */ /* 0x000fe2000bf05300 */
[----:B------:R-:W0:Y:S01]  /*1f8d0*/  LDC.64 R6, c[0x0][0x720] ;  /* 0x0001c800ff067b82 */ /* 0x000e220000000a00 */
[----:B------:R-:W-:-:S02]  /*1f8e0*/  R2UR UR11, R14 ;  /* 0x000000000e0b72ca */ /* 0x000fc400000e0000 */
[----:B--2---:R-:W-:-:S05]  /*1f8f0*/  I2FP.F32.U32 R0, R8 ;  /* 0x0000000800007245 */ /* 0x004fca0000201000 */
[----:B------:R-:W-:-:S06]  /*1f900*/  FMUL R0, R0, UR6 ;  /* 0x0000000600007c20 */ /* 0x000fcc0008400000 */
[----:B------:R-:W2:Y:S01]  /*1f910*/  F2I.U32.TRUNC.NTZ R0, R0 ;  /* 0x0000000000007305 */ /* 0x000ea2000020f000 */
        /* <DEDUP_REMOVED lines=13> */
.L_x_409:
[----:B------:R-:W-:Y:S01]  /*1f9f0*/  USHF.R.U64 UR13, UR10, UR15, UR11 ;  /* 0x0000000f0a0d7299 */ /* 0x000fe2000800120b */
[----:B------:R-:W1:Y:S01]  /*1fa00*/  LDC.64 R20, c[0x0][0x740] ;  /* 0x0001d000ff147b82 */ /* 0x000e620000000a00 */
[----:B------:R-:W-:Y:S01]  /*1fa10*/  USHF.R.U32.HI UR6, URZ, UR15, UR11 ;  /* 0x0000000f3f067299 */ /* 0x000fe2000801160b */
[----:B--2---:R-:W-:Y:S01]  /*1fa20*/  IADD3 R10, -R0, RZ, RZ ;  /* 0x000000ff000a7210 */ /* 0x004fe20007ffe1ff */
[----:B0-----:R-:W-:Y:S02]  /*1fa30*/  IMAD.MOV.U32 R2, RZ, RZ, R13 ;  /* 0x000000ffff027224 */ /* 0x001fe400078e000d */
[----:B------:R-:W-:Y:S02]  /*1fa40*/  IADD3 R5, P0, RZ, -UR13, RZ ;  /* 0x8000000dff057c10 */ /* 0x000fe4000ff1e0ff */
[----:B---3--:R-:W-:Y:S01]  /*1fa50*/  IMAD R17, R9, R10, R8 ;  /* 0x0000000a09117224 */ /* 0x008fe200078e0208 */
[----:B------:R-:W0:Y:S01]  /*1fa60*/  LDC R4, c[0x0][0x718] ;  /* 0x0001c600ff047b82 */ /* 0x000e220000000800 */
[----:B------:R-:W-:Y:S01]  /*1fa70*/  IADD3.X R3, RZ, ~UR6, RZ, P0, !PT ;  /* 0x80000006ff037c10 */ /* 0x000fe200087fe4ff */
[----:B------:R-:W-:-:S04]  /*1fa80*/  ULDC UR6, c[0x0][0x154] ;  /* 0x0000550000067ab9 */ /* 0x000fc80000000800 */
[----:B------:R-:W-:Y:S01]  /*1fa90*/  IMAD R0, R3, R6, RZ ;  /* 0x0000000603007224 */ /* 0x000fe200078e02ff */
[----:B------:R-:W-:Y:S01]  /*1faa0*/  MOV R3, R14 ;  /* 0x0000000e00037202 */ /* 0x000fe20000000f00 */
[----:B------:R-:W2:Y:S02]  /*1fab0*/  LDC R12, c[0x0][0x708] ;  /* 0x0001c200ff0c7b82 */ /* 0x000ea40000000800 */
[----:B------:R-:W-:-:S06]  /*1fac0*/  IMAD.WIDE.U32 R2, R5, R6, R2 ;  /* 0x0000000605027225 */ /* 0x000fcc00078e0002 */
[----:B------:R-:W3:Y:S01]  /*1fad0*/  LDC R16, c[0x0][0x758] ;  /* 0x0001d600ff107b82 */ /* 0x000ee20000000800 */
[----:B------:R-:W-:Y:S01]  /*1fae0*/  IMAD R5, R5, R7, R0 ;  /* 0x0000000705057224 */ /* 0x000fe200078e0200 */
[----:B------:R-:W-:Y:S02]  /*1faf0*/  I2FP.F32.U32 R0, R11 ;  /* 0x0000000b00007245 */ /* 0x000fe40000201000 */
[----:B-1----:R-:W-:Y:S02]  /*1fb00*/  ISETP.NE.U32.AND P0, PT, R20, RZ, PT ;  /* 0x000000ff1400720c */ /* 0x002fe40003f05070 */
[----:B------:R-:W-:Y:S01]  /*1fb10*/  IADD3 R3, R3, R5, RZ ;  /* 0x0000000503037210 */ /* 0x000fe20007ffe0ff */
[----:B------:R-:W-:Y:S01]  /*1fb20*/  FMUL R0, R0, UR6 ;  /* 0x0000000600007c20 */ /* 0x000fe20008400000 */
[----:B------:R-:W1:Y:S01]  /*1fb30*/  LDC R14, c[0x0][0x148] ;  /* 0x00005200ff0e7b82 */ /* 0x000e620000000800 */
[----:B------:R-:W-:Y:S01]  /*1fb40*/  ISETP.NE.AND.EX P0, PT, R21, RZ, PT, P0 ;  /* 0x000000ff1500720c */ /* 0x000fe20003f05300 */
[----:B------:R-:W-:Y:S01]  /*1fb50*/  IMAD.MOV.U32 R5, RZ, RZ, -0x1 ;  /* 0xffffffffff057424 */ /* 0x000fe200078e00ff */
[-CC-:B0-----:R-:W-:Y:S01]  /*1fb60*/  SHF.R.U64 R10, R2, R4.reuse, R3.reuse ;  /* 0x00000004020a7219 */ /* 0x181fe20000001203 */
[----:B------:R0:W0:Y:S01]  /*1fb70*/  F2I.U32.TRUNC.NTZ R13, R0 ;  /* 0x00000000000d7305 */ /* 0x000022000020f000 */
[----:B------:R-:W-:-:S02]  /*1fb80*/  SHF.R.U32.HI R3, RZ, R4, R3 ;  /* 0x00000004ff037219 */ /* 0x000fc40000011603 */
[----:B------:R-:W-:Y:S01]  /*1fb90*/  MOV R7, 0x1 ;  /* 0x0000000100077802 */ /* 0x000fe20000000f00 */
[----:B------:R-:W0:Y:S01]  /*1fba0*/  LDC R15, c[0x0][0x700] ;  /* 0x0001c000ff0f7b82 */ /* 0x000e220000000800 */
[-CC-:B--2---:R-:W-:Y:S02]  /*1fbb0*/  SHF.R.U64 R8, R10, R12.reuse, R3.reuse ;  /* 0x0000000c0a087219 */ /* 0x184fe40000001203 */
[----:B------:R-:W-:-:S05]  /*1fbc0*/  SHF.R.U32.HI R3, RZ, R12, R3 ;  /* 0x0000000cff037219 */ /* 0x000fca0000011603 */
[----:B------:R-:W2:Y:S01]  /*1fbd0*/  LDC R18, c[0x0][0x748] ;  /* 0x0001d200ff127b82 */ /* 0x000ea20000000800 */
[-C--:B---3--:R-:W-:Y:S02]  /*1fbe0*/  SHF.L.U32 R5, R5, R16.reuse, RZ ;  /* 0x0000001005057219 */ /* 0x088fe400000006ff */
[-CC-:B------:R-:W-:Y:S02]  /*1fbf0*/  SHF.R.U64 R12, R8, R16.reuse, R3.reuse ;  /* 0x00000010080c7219 */ /* 0x180fe40000001203 */
[-C--:B------:R-:W-:Y:S02]  /*1fc00*/  SHF.R.U32.HI R3, RZ, R16.reuse, R3 ;  /* 0x00000010ff037219 */ /* 0x080fe40000011603 */
[----:B------:R-:W-:Y:S01]  /*1fc10*/  SHF.L.U32 R16, R7, R16, RZ ;  /* 0x0000001007107219 */ /* 0x000fe200000006ff */
[----:B------:R-:W3:Y:S01]  /*1fc20*/  LDC R22, c[0x0][0x738] ;  /* 0x0001ce00ff167b82 */ /* 0x000ee20000000800 */
[----:B------:R-:W-:Y:S02]  /*1fc30*/  LOP3.LUT R19, RZ, R5, RZ, 0x33, !PT ;  /* 0x00000005ff137212 */ /* 0x000fe400078e33ff */
[----:B------:R-:W-:-:S05]  /*1fc40*/  MOV R2, R12 ;  /* 0x0000000c00027202 */ /* 0x000fca0000000f00 */
[----:B------:R-:W0:Y:S01]  /*1fc50*/  LDC R23, c[0x0][0x710] ;  /* 0x0001c400ff177b82 */ /* 0x000e220000000800 */
[----:B------:R-:W-:Y:S05]  /*1fc60*/  @!P0 BRA `(.L_x_410) ;  /* 0x0000000000288947 */ /* 0x000fea0003800000 */
[----:B------:R-:W4:Y:S02]  /*1fc70*/  LDC R7, c[0x0][0x74c] ;  /* 0x0001d300ff077b82 */ /* 0x000f240000000800 */
[----:B----4-:R-:W-:-:S05]  /*1fc80*/  IADD3 R7, P0, R12, R7, RZ ;  /* 0x000000070c077210 */ /* 0x010fca0007f1e0ff */
[----:B------:R-:W-:-:S04]  /*1fc90*/  IMAD.X R9, RZ, RZ, R3, P0 ;  /* 0x000000ffff097224 */ /* 0x000fc800000e0603 */
[----:B------:R-:W-:-:S04]  /*1fca0*/  IMAD.WIDE.U32 R2, R9, R20, RZ ;  /* 0x0000001409027225 */ /* 0x000fc800078e00ff */
[----:B------:R-:W-:-:S04]  /*1fcb0*/  IMAD.WIDE.U32 R4, P0, R7, R21, R2 ;  /* 0x0000001507047225 */ /* 0x000fc80007800002 */
[----:B------:R-:W-:Y:S01]  /*1fcc0*/  IMAD.WIDE.U32 R2, R7, R20, RZ ;  /* 0x0000001407027225 */ /* 0x000fe200078e00ff */
[----:B------:R-:W-:Y:S02]  /*1fcd0*/  IADD3.X R7, RZ, RZ, RZ, P0, !PT ;  /* 0x000000ffff077210 */ /* 0x000fe400007fe4ff */
[----:B------:R-:W-:Y:S02]  /*1fce0*/  MOV R6, R5 ;  /* 0x0000000500067202 */ /* 0x000fe40000000f00 */
[----:B------:R-:W-:-:S05]  /*1fcf0*/  IADD3 RZ, P0, R3, R4, RZ ;  /* 0x0000000403ff7210 */ /* 0x000fca0007f1e0ff */
[----:B------:R-:W-:-:S08]  /*1fd00*/  IMAD.WIDE.U32.X R2, R9, R21, R6, P0 ;  /* 0x0000001509027225 */ /* 0x000fd000000e0406 */
.L_x_410:
[----:B0-2---:R-:W-:Y:S01]  /*1fd10*/  SHF.R.U64 R0, R2, R18, R3 ;  /* 0x0000001202007219 */ /* 0x005fe20000001203 */
[----:B------:R-:W-:Y:S01]  /*1fd20*/  IMAD.MOV R13, RZ, RZ, -R13 ;  /* 0x000000ffff0d7224 */ /* 0x000fe200078e0a0d */
[----:B------:R-:W-:Y:S01]  /*1fd30*/  LOP3.LUT R5, R8, R19, RZ, 0xc0, !PT ;  /* 0x0000001308057212 */ /* 0x000fe200078ec0ff */
[----:B------:R-:W-:Y:S01]  /*1fd40*/  IMAD.MOV.U32 R4, RZ, RZ, 0x1 ;  /* 0x00000001ff047424 */ /* 0x000fe200078e00ff */
[----:B------:R-:W-:Y:S01]  /*1fd50*/  IADD3 R7, R15, -0x1, RZ ;  /* 0xffffffff0f077810 */ /* 0x000fe20007ffe0ff */
[----:B-1----:R-:W-:Y:S01]  /*1fd60*/  @P4 IMAD R17, R14, R13, R11 ;  /* 0x0000000d0e114224 */ /* 0x002fe200078e020b */
[----:B------:R-:W-:Y:S01]  /*1fd70*/  IADD3 R3, -R0, RZ, RZ ;  /* 0x000000ff00037210 */ /* 0x000fe20007ffe1ff */
[----:B------:R-:W-:Y:S01]  /*1fd80*/  IMAD R2, R16, R0, R5 ;  /* 0x0000000010027224 */ /* 0x000fe200078e0205 */
[----:B------:R-:W-:-:S03]  /*1fd90*/  LOP3.LUT R5, R10, R7, RZ, 0xc0, !PT ;  /* 0x000000070a057212 */ /* 0x000fc600078ec0ff */
[----:B---3--:R-:W-:Y:S02]  /*1fda0*/  IMAD R0, R3, R22, R12 ;  /* 0x0000001603007224 */ /* 0x008fe400078e020c */
[----:B------:R-:W-:Y:S02]  /*1fdb0*/  IMAD R2, R2, R23, R17 ;  /* 0x0000001702027224 */ /* 0x000fe400078e0211 */
[----:B------:R-:W-:Y:S01]  /*1fdc0*/  IMAD R3, R0, R15, R5 ;  /* 0x0000000f00037224 */ /* 0x000fe200078e0205 */
[----:B------:R-:W-:-:S04]  /*1fdd0*/  PRMT R0, R4, 0x7610, R0 ;  /* 0x0000761004007816 */ /* 0x000fc80000000000 */
[----:B------:R-:W-:Y:S02]  /*1fde0*/  SEL R4, R3, R2, !P4 ;  /* 0x0000000203047207 */ /* 0x000fe40006000000 */
[----:B-----5:R-:W-:-:S03]  /*1fdf0*/  SEL R24, R2, R3, !P4 ;  /* 0x0000000302187207 */ /* 0x020fc60006000000 */
[----:B------:R2:W-:Y:S04]  /*1fe00*/  STL [R1+0x468], R4 ;  /* 0x0004680401007387 */ /* 0x0005e80000100800 */
[----:B------:R2:W-:Y:S02]  /*1fe10*/  STL [R1+0x4], R24 ;  /* 0x0000041801007387 */ /* 0x0005e40000100800 */
.L_x_408:
[----:B------:R-:W-:Y:S02]  /*1fe20*/  LOP3.LUT P0, RZ, R0, 0xff, RZ, 0xc0, !PT ;  /* 0x000000ff00ff7812 */ /* 0x000fe4000780c0ff */
[----:B-----5:R-:W-:-:S05]  /*1fe30*/  MOV R0, R24 ;  /* 0x0000001800007202 */ /* 0x020fca0000000f00 */
[----:B------:R3:W-:Y:S06]  /*1fe40*/  STL [R1+0x46c], R0 ;  /* 0x00046c0001007387 */ /* 0x0007ec0000100800 */
[----:B------:R-:W-:Y:S05]  /*1fe50*/  @P0 BRA `(.L_x_411) ;  /* 0xfffffe1000800947 */ /* 0x000fea000383ffff */
[----:B------:R-:W-:Y:S05]  /*1fe60*/  EXIT ;  /* 0x000000000000794d */ /* 0x000fea0003800000 */
.L_x_3:
[----:B------:R-:W2:Y:S01]  /*1fe70*/  LDL R18, [R1+0x464] ;  /* 0x0004640001127983 */ /* 0x000ea20000100800 */
[----:B------:R-:W-:-:S03]  /*1fe80*/  ULDC.64 UR4, c[0x0][0x750] ;  /* 0x0001d40000047ab9 */ /* 0x000fc60000000a00 */
[----:B------:R-:W3:Y:S01]  /*1fe90*/  LDL R19, [R1+0x460] ;  /* 0x0004600001137983 */ /* 0x000ee20000100800 */
[----:B------:R-:W-:Y:S01]  /*1fea0*/  PRMT R0, RZ, 0x7610, R0 ;  /* 0x00007610ff007816 */ /* 0x000fe20000000000 */
[----:B------:R-:W-:Y:S01]  /*1feb0*/  IMAD.MOV.U32 R4, RZ, RZ, -0x1 ;  /* 0xffffffffff047424 */ /* 0x000fe200078e00ff */
[----:B------:R-:W-:Y:S02]  /*1fec0*/  MOV R5, 0xffffffff ;  /* 0xffffffff00057802 */ /* 0x000fe40000000f00 */
[----:B------:R-:W-:Y:S02]  /*1fed0*/  MOV R10, 0xffffffff ;  /* 0xffffffff000a7802 */ /* 0x000fe40000000f00 */
[----:B--2---:R-:W-:-:S04]  /*1fee0*/  ISETP.GE.U32.AND P0, PT, R18, UR4, PT ;  /* 0x0000000412007c0c */ /* 0x004fc8000bf06070 */
[----:B---3--:R-:W-:-:S13]  /*1fef0*/  ISETP.GE.U32.AND.EX P0, PT, R19, UR5, PT, P0 ;  /* 0x0000000513007c0c */ /* 0x008fda000bf06100 */
[----:B------:R-:W-:Y:S05]  /*1ff00*/  @P0 BRA `(.L_x_412) ;  /* 0x0000000400600947 */ /* 0x000fea0003800000 */
[----:B------:R-:W0:Y:S01]  /*1ff10*/  LDC.64 R12, c[0x0][0x728] ;  /* 0x0001ca00ff0c7b82 */ /* 0x000e220000000a00 */
[----:B------:R-:W-:Y:S01]  /*1ff20*/  MOV R8, R18 ;  /* 0x0000001200087202 */ /* 0x000fe20000000f00 */
[----:B------:R-:W-:-:S06]  /*1ff30*/  IMAD.MOV.U32 R9, RZ, RZ, R19 ;  /* 0x000000ffff097224 */ /* 0x000fcc00078e0013 */
[----:B------:R-:W1:Y:S08]  /*1ff40*/  LDC R14, c[0x0][0x730] ;  /* 0x0001cc00ff0e7b82 */ /* 0x000e700000000800 */
[----:B------:R-:W2:Y:S01]  /*1ff50*/  LDC.64 R16, c[0x0][0x720] ;  /* 0x0001c800ff107b82 */ /* 0x000ea20000000a00 */
[----:B0-----:R-:W-:-:S04]  /*1ff60*/  ISETP.NE.U32.AND P0, PT, R12, RZ, PT ;  /* 0x000000ff0c00720c */ /* 0x001fc80003f05070 */
[----:B------:R-:W-:-:S13]  /*1ff70*/  ISETP.NE.AND.EX P0, PT, R13, RZ, PT, P0 ;  /* 0x000000ff0d00720c */ /* 0x000fda0003f05300 */
[----:B-12---:R-:W-:Y:S05]  /*1ff80*/  @!P0 BRA `(.L_x_413) ;  /* 0x0000000000288947 */ /* 0x006fea0003800000 */
[----:B------:R-:W0:Y:S02]  /*1ff90*/  LDC R0, c[0x0][0x734] ;  /* 0x0001cd00ff007b82 */ /* 0x000e240000000800 */
[----:B0-----:R-:W-:-:S04]  /*1ffa0*/  IADD3 R9, P0, R18, R0, RZ ;  /* 0x0000000012097210 */ /* 0x001fc80007f1e0ff */
[----:B------:R-:W-:-:S05]  /*1ffb0*/  IADD3.X R15, RZ, R19, RZ, P0, !PT ;  /* 0x00000013ff0f7210 */ /* 0x000fca00007fe4ff */
[----:B------:R-:W-:-:S04]  /*1ffc0*/  IMAD.WIDE.U32 R4, R15, R12, RZ ;  /* 0x0000000c0f047225 */ /* 0x000fc800078e00ff */
[----:B------:R-:W-:-:S04]  /*1ffd0*/  IMAD.WIDE.U32 R6, P0, R9, R13, R4 ;  /* 0x0000000d09067225 */ /* 0x000fc80007800004 */
[----:B------:R-:W-:Y:S01]  /*1ffe0*/  IMAD.WIDE.U32 R4, R9, R12, RZ ;  /* 0x0000000c09047225 */ /* 0x000fe200078e00ff */
[----:B------:R-:W-:-:S03]  /*1fff0*/  IADD3.X R9, RZ, RZ, RZ, P0, !PT ;  /* 0x000000ffff097210 */ /* 0x000fc600007fe4ff */
[----:B------:R-:W-:Y:S01]  /*20000*/  IMAD.MOV.U32 R8, RZ, RZ, R7 ;  /* 0x000000ffff087224 */ /* 0x000fe200078e0007 */
[----:B------:R-:W-:-:S05]  /*20010*/  IADD3 RZ, P0, R5, R6, RZ ;  /* 0x0000000605ff7210 */ /* 0x000fca0007f1e0ff */
[----:B------:R-:W-:-:S08]  /*20020*/  IMAD.WIDE.U32.X R8, R15, R13, R8, P0 ;  /* 0x0000000d0f087225 */ /* 0x000fd000000e0408 */
.L_x_413:
[--C-:B------:R-:W-:Y:S01]  /*20030*/  SHF.R.U64 R10, R8, R14, R9.reuse ;  /* 0x0000000e080a7219 */ /* 0x100fe20000001209 */
[----:B------:R-:W0:Y:S01]  /*20040*/  LDC R6, c[0x0][0x718] ;  /* 0x0001c600ff067b82 */ /* 0x000e220000000800 */
[----:B------:R-:W-:Y:S01]  /*20050*/  I2FP.F32.U32 R8, R2 ;  /* 0x0000000200087245 */ /* 0x000fe20000201000 */
[----:B------:R-:W-:Y:S01]  /*20060*/  ULDC UR4, c[0x0][0x150] ;  /* 0x0000540000047ab9 */ /* 0x000fe20000000800 */
[----:B------:R-:W-:Y:S01]  /*20070*/  SHF.R.U32.HI R0, RZ, R14, R9 ;  /* 0x0000000eff007219 */ /* 0x000fe20000011609 */
[----:B------:R-:W-:Y:S01]  /*20080*/  IMAD.MOV.U32 R5, RZ, RZ, R19 ;  /* 0x000000ffff057224 */ /* 0x000fe200078e0013 */
[----:B------:R-:W-:Y:S01]  /*20090*/  IADD3 R3, P0, RZ, -R10, RZ ;  /* 0x8000000aff037210 */ /* 0x000fe20007f1e0ff */
[----:B------:R-:W-:Y:S01]  /*200a0*/  FMUL R9, R8, UR4 ;  /* 0x0000000408097c20 */ /* 0x000fe20008400000 */
[----:B------:R-:W-:Y:S01]  /*200b0*/  MOV R4, R18 ;  /* 0x0000001200047202 */ /* 0x000fe20000000f00 */
[----:B------:R-:W1:Y:S01]  /*200c0*/  LDC.64 R20, c[0x0][0x740] ;  /* 0x0001d000ff147b82 */ /* 0x000e620000000a00 */
[----:B------:R-:W-:Y:S01]  /*200d0*/  IADD3.X R7, RZ, ~R0, RZ, P0, !PT ;  /* 0x80000000ff077210 */ /* 0x000fe200007fe4ff */
[----:B------:R-:W-:-:S02]  /*200e0*/  ULDC UR4, c[0x0][0x154] ;  /* 0x0000550000047ab9 */ /* 0x000fc40000000800 */
[----:B------:R-:W2:Y:S01]  /*200f0*/  F2I.U32.TRUNC.NTZ R9, R9 ;  /* 0x0000000900097305 */ /* 0x000ea2000020f000 */
[----:B------:R-:W-:-:S03]  /*20100*/  IMAD.WIDE.U32 R4, R3, R16, R4 ;  /* 0x0000001003047225 */ /* 0x000fc600078e0004 */
[----:B------:R-:W3:Y:S01]  /*20110*/  LDC R13, c[0x0][0x144] ;  /* 0x00005100ff0d7b82 */ /* 0x000ee20000000800 */
[----:B------:R-:W-:-:S04]  /*20120*/  IMAD R0, R7, R16, RZ ;  /* 0x0000001007007224 */ /* 0x000fc800078e02ff */
[----:B------:R-:W-:-:S03]  /*20130*/  IMAD R3, R3, R17, R0 ;  /* 0x0000001103037224 */ /* 0x000fc600078e0200 */
[----:B------:R-:W4:Y:S02]  /*20140*/  LDC R12, c[0x0][0x708] ;  /* 0x0001c200ff0c7b82 */ /* 0x000f240000000800 */
[----:B------:R-:W-:Y:S02]  /*20150*/  IADD3 R3, R5, R3, RZ ;  /* 0x0000000305037210 */ /* 0x000fe40007ffe0ff */
[----:B--2---:R-:W-:Y:S02]  /*20160*/  IADD3 R0, -R9, RZ, RZ ;  /* 0x000000ff09007210 */ /* 0x004fe40007ffe1ff */
[----:B0-----:R-:W-:Y:S02]  /*20170*/  SHF.R.U64 R8, R4, R6, R3 ;  /* 0x0000000604087219 */ /* 0x001fe40000001203 */
[----:B------:R-:W0:Y:S01]  /*20180*/  LDC R7, c[0x0][0x758] ;  /* 0x0001d600ff077b82 */ /* 0x000e220000000800 */
[----:B------:R-:W-:Y:S02]  /*20190*/  I2FP.F32.U32 R4, R11 ;  /* 0x0000000b00047245 */ /* 0x000fe40000201000 */
[----:B-1----:R-:W-:-:S02]  /*201a0*/  ISETP.NE.U32.AND P0, PT, R20, RZ, PT ;  /* 0x000000ff1400720c */ /* 0x002fc40003f05070 */
[----:B------:R-:W-:Y:S01]  /*201b0*/  SHF.R.U32.HI R3, RZ, R6, R3 ;  /* 0x00000006ff037219 */ /* 0x000fe20000011603 */
[----:B------:R-:W-:Y:S01]  /*201c0*/  FMUL R4, R4, UR4 ;  /* 0x0000000404047c20 */ /* 0x000fe20008400000 */
[----:B------:R-:W-:Y:S01]  /*201d0*/  ISETP.NE.AND.EX P0, PT, R21, RZ, PT, P0 ;  /* 0x000000ff1500720c */ /* 0x000fe20003f05300 */
[----:B------:R-:W1:Y:S01]  /*201e0*/  LDC R14, c[0x0][0x148] ;  /* 0x00005200ff0e7b82 */ /* 0x000e620000000800 */
[----:B---3--:R-:W-:Y:S01]  /*201f0*/  IMAD R18, R13, R0, R2 ;  /* 0x000000000d127224 */ /* 0x008fe200078e0202 */
[----:B------:R-:W-:Y:S01]  /*20200*/  MOV R2, 0x1 ;  /* 0x0000000100027802 */ /* 0x000fe20000000f00 */
[----:B------:R-:W-:-:S05]  /*20210*/  IMAD.MOV.U32 R6, RZ, RZ, -0x1 ;  /* 0xffffffffff067424 */ /* 0x000fca00078e00ff */
[----:B------:R-:W2:Y:S01]  /*20220*/  LDC R16, c[0x0][0x700] ;  /* 0x0001c000ff107b82 */ /* 0x000ea20000000800 */
[-CC-:B----4-:R-:W-:Y:S02]  /*20230*/  SHF.R.U64 R13, R8, R12.reuse, R3.reuse ;  /* 0x0000000c080d7219 */ /* 0x190fe40000001203 */
[----:B------:R-:W-:Y:S02]  /*20240*/  SHF.R.U32.HI R0, RZ, R12, R3 ;  /* 0x0000000cff007219 */ /* 0x000fe40000011603 */
[----:B------:R3:W4:Y:S03]  /*20250*/  F2I.U32.TRUNC.NTZ R12, R4 ;  /* 0x00000004000c7305 */ /* 0x000726000020f000 */
[----:B------:R-:W1:Y:S01]  /*20260*/  LDC R17, c[0x0][0x748] ;  /* 0x0001d200ff117b82 */ /* 0x000e620000000800 */
[-C--:B0-----:R-:W-:Y:S02]  /*20270*/  SHF.L.U32 R6, R6, R7.reuse, RZ ;  /* 0x0000000706067219 */ /* 0x081fe400000006ff */
[----:B------:R-:W-:-:S02]  /*20280*/  SHF.R.U64 R15, R13, R7, R0 ;  /* 0x000000070d0f7219 */ /* 0x000fc40000001200 */
[-C--:B------:R-:W-:Y:S02]  /*20290*/  SHF.L.U32 R22, R2, R7.reuse, RZ ;  /* 0x0000000702167219 */ /* 0x080fe400000006ff */
[----:B------:R-:W-:Y:S01]  /*202a0*/  SHF.R.U32.HI R3, RZ, R7, R0 ;  /* 0x00000007ff037219 */ /* 0x000fe20000011600 */
[----:B------:R-:W0:Y:S01]  /*202b0*/  LDC R19, c[0x0][0x738] ;  /* 0x0001ce00ff137b82 */ /* 0x000e220000000800 */
[----:B------:R-:W-:Y:S02]  /*202c0*/  LOP3.LUT R24, RZ, R6, RZ, 0x33, !PT ;  /* 0x00000006ff187212 */ /* 0x000fe400078e33ff */
[----:B------:R-:W-:-:S05]  /*202d0*/  MOV R2, R15 ;  /* 0x0000000f00027202 */ /* 0x000fca0000000f00 */
[----:B------:R-:W0:Y:S01]  /*202e0*/  LDC R23, c[0x0][0x710] ;  /* 0x0001c400ff177b82 */ /* 0x000e220000000800 */
[----:B---34-:R-:W-:Y:S05]  /*202f0*/  @!P0 BRA `(.L_x_414) ;  /* 0x0000000000288947 */ /* 0x018fea0003800000 */
[----:B------:R-:W3:Y:S02]  /*20300*/  LDC R0, c[0x0][0x74c] ;  /* 0x0001d300ff007b82 */ /* 0x000ee40000000800 */
[----:B---3--:R-:W-:-:S05]  /*20310*/  IADD3 R7, P0, R15, R0, RZ ;  /* 0x000000000f077210 */ /* 0x008fca0007f1e0ff */
        /* <DEDUP_REMOVED lines=8> */
.L_x_414:
[----:B-1----:R-:W-:Y:S01]  /*203a0*/  SHF.R.U64 R3, R2, R17, R3 ;  /* 0x0000001102037219 */ /* 0x002fe20000001203 */
[----:B------:R-:W-:Y:S01]  /*203b0*/  IMAD.MOV R12, RZ, RZ, -R12 ;  /* 0x000000ffff0c7224 */ /* 0x000fe200078e0a0c */
[----:B------:R-:W-:Y:S01]  /*203c0*/  LOP3.LUT R0, R13, R24, RZ, 0xc0, !PT ;  /* 0x000000180d007212 */ /* 0x000fe200078ec0ff */
[----:B------:R-:W-:Y:S01]  /*203d0*/  IMAD.MOV.U32 R4, RZ, RZ, 0x1 ;  /* 0x00000001ff047424 */ /* 0x000fe200078e00ff */
[----:B--2---:R-:W-:Y:S01]  /*203e0*/  IADD3 R7, R16, -0x1, RZ ;  /* 0xffffffff10077810 */ /* 0x004fe20007ffe0ff */
[----:B------:R-:W-:Y:S01]  /*203f0*/  @P4 IMAD R18, R14, R12, R11 ;  /* 0x0000000c0e124224 */ /* 0x000fe200078e020b */
[----:B------:R-:W-:Y:S01]  /*20400*/  IADD3 R2, -R3, RZ, RZ ;  /* 0x000000ff03027210 */ /* 0x000fe20007ffe1ff */
[----:B------:R-:W-:Y:S01]  /*20410*/  IMAD R5, R22, R3, R0 ;  /* 0x0000000316057224 */ /* 0x000fe200078e0200 */
[----:B------:R-:W-:-:S03]  /*20420*/  LOP3.LUT R3, R8, R7, RZ, 0xc0, !PT ;  /* 0x0000000708037212 */ /* 0x000fc600078ec0ff */
[----:B0-----:R-:W-:Y:S02]  /*20430*/  IMAD R0, R2, R19, R15 ;  /* 0x0000001302007224 */ /* 0x001fe400078e020f */
[----:B------:R-:W-:Y:S02]  /*20440*/  IMAD R5, R5, R23, R18 ;  /* 0x0000001705057224 */ /* 0x000fe400078e0212 */
[----:B------:R-:W-:Y:S01]  /*20450*/  IMAD R2, R0, R16, R3 ;  /* 0x0000001000027224 */ /* 0x000fe200078e0203 */
[----:B------:R-:W-:-:S04]  /*20460*/  PRMT R0, R4, 0x7610, R0 ;  /* 0x0000761004007816 */ /* 0x000fc80000000000 */
[----:B------:R-:W-:Y:S02]  /*20470*/  SEL R4, R2, R5, !P4 ;  /* 0x0000000502047207 */ /* 0x000fe40006000000 */
[----:B------:R-:W-:-:S07]  /*20480*/  SEL R5, R5, R2, !P4 ;  /* 0x0000000205057207 */ /* 0x000fce0006000000 */
.L_x_412:
[----:B------:R-:W-:-:S08]  /*20490*/  NOP ;  /* 0x0000000000007918 */ /* 0x000fd00000000000 */
[----:B------:R-:W0:-:S00]  /*204a0*/  USETMAXREG.DEALLOC.CTAPOOL 0x18 ;  /* 0x00000018000079c8 */ /* 0x000e0000080e0500 */
[----:B------:R-:W-:-:S13]  /*204b0*/  ISETP.NE.AND P0, PT, RZ, UR8, PT ;  /* 0x00000008ff007c0c */ /* 0x000fda000bf05270 */
[----:B------:R-:W-:Y:S05]  /*204c0*/  @P0 EXIT ;  /* 0x000000000000094d */ /* 0x000fea0003800000 */
[----:B0-----:R-:W-:Y:S02]  /*204d0*/  LOP3.LUT P0, RZ, R0, 0xff, RZ, 0xc0, !PT ;  /* 0x000000ff00ff7812 */ /* 0x001fe4000780c0ff */
[----:B------:R-:W-:Y:S02]  /*204e0*/  MOV R0, 0x1 ;  /* 0x0000000100007802 */ /* 0x000fe40000000f00 */
[----:B------:R-:W-:-:S09]  /*204f0*/  MOV R6, RZ ;  /* 0x000000ff00067202 */ /* 0x000fd20000000f00 */
[----:B------:R-:W-:Y:S05]  /*20500*/  @!P0 BRA `(.L_x_415) ;  /* 0x0000000c008c8947 */ /* 0x000fea0003800000 */
[----:B------:R-:W0:Y:S01]  /*20510*/  LDC R0, c[0x0][0x28c] ;  /* 0x0000a300ff007b82 */ /* 0x000e220000000800 */
[----:B------:R-:W1:Y:S01]  /*20520*/  S2R R2, SR_TID.X ;  /* 0x0000000000027919 */ /* 0x000e620000002100 */
[----:B------:R-:W-:Y:S01]  /*20530*/  ULDC UR5, c[0x0][0x758] ;  /* 0x0001d60000057ab9 */ /* 0x000fe20000000800 */
[----:B------:R-:W-:Y:S01]  /*20540*/  UMOV UR7, 0xffffffff ;  /* 0xffffffff00077882 */ /* 0x000fe20000000000 */
[----:B------:R-:W-:Y:S01]  /*20550*/  ULDC UR6, c[0x0][0xc] ;  /* 0x0000030000067ab9 */ /* 0x000fe20000000800 */
[----:B------:R-:W-:Y:S01]  /*20560*/  USHF.L.U32 UR9, UR7, UR5, URZ ;  /* 0x0000000507097299 */ /* 0x000fe2000800063f */
[----:B------:R-:W-:Y:S01]  /*20570*/  BSSY B0, `(.L_x_415) ;  /* 0x00000dc000007945 */ /* 0x000fe20003800000 */
[----:B------:R-:W-:Y:S01]  /*20580*/  UMOV UR8, 0x1 ;  /* 0x0000000100087882 */ /* 0x000fe20000000000 */
[----:B------:R-:W-:Y:S01]  /*20590*/  ULDC UR7, c[0x0][0x10] ;  /* 0x0000040000077ab9 */ /* 0x000fe20000000800 */
[----:B------:R-:W-:Y:S01]  /*205a0*/  USHF.L.U32 UR5, UR8, UR5, URZ ;  /* 0x0000000508057299 */ /* 0x000fe2000800063f */
[----:B------:R-:W-:Y:S01]  /*205b0*/  MOV R9, 0x1 ;  /* 0x0000000100097802 */ /* 0x000fe20000000f00 */
[----:B------:R-:W-:Y:S01]  /*205c0*/  UIMAD.WIDE.U32 UR6, UR6, UR7, URZ ;  /* 0x00000007060672a5 */ /* 0x000fe2000f8e003f */
[----:B------:R-:W-:Y:S01]  /*205d0*/  IMAD.MOV.U32 R6, RZ, RZ, RZ ;  /* 0x000000ffff067224 */ /* 0x000fe200078e00ff */
[----:B------:R-:W-:Y:S01]  /*205e0*/  ULDC UR8, c[0x0][0x14] ;  /* 0x0000050000087ab9 */ /* 0x000fe20000000800 */
[----:B------:R-:W-:Y:S01]  /*205f0*/  ULDC UR4, c[0x0][0x700] ;  /* 0x0001c00000047ab9 */ /* 0x000fe20000000800 */
[----:B------:R-:W-:-:S02]  /*20600*/  UIMAD.WIDE.U32 UR34, UR6, UR8, URZ ;  /* 0x00000008062272a5 */ /* 0x000fc4000f8e003f */
[----:B------:R-:W-:Y:S02]  /*20610*/  UIMAD UR7, UR7, UR8, URZ ;  /* 0x00000008070772a4 */ /* 0x000fe4000f8e023f */
[----:B------:R-:W-:Y:S02]  /*20620*/  ULOP3.LUT UR15, UR14, 0x2, URZ, 0xfc, !UPT ;  /* 0x000000020e0f7892 */ /* 0x000fe4000f8efc3f */
[----:B------:R-:W-:Y:S02]  /*20630*/  UIADD3 UR4, UR4, -0x1, URZ ;  /* 0xffffffff04047890 */ /* 0x000fe4000fffe03f */
[----:B------:R-:W-:Y:S01]  /*20640*/  ULOP3.LUT UR6, URZ, UR9, URZ, 0x33, !UPT ;  /* 0x000000093f067292 */ /* 0x000fe2000f8e333f */
[----:B0-----:R-:W-:Y:S01]  /*20650*/  VIADD R0, R0, 0x7f ;  /* 0x0000007f00007836 */ /* 0x001fe20000000000 */
[----:B------:R-:W-:Y:S01]  /*20660*/  UIADD3 UR7, UR35, UR7, URZ ;  /* 0x0000000723077290 */ /* 0x000fe2000fffe03f */
[----:B------:R-:W-:-:S03]  /*20670*/  ULDC.64 UR36, c[0x0][0x198] ;  /* 0x0000660000247ab9 */ /* 0x000fc60000000a00 */
[----:B------:R-:W-:-:S04]  /*20680*/  SHF.R.S32.HI R3, RZ, 0x1f, R0 ;  /* 0x0000001fff037819 */ /* 0x000fc80000011400 */
[----:B------:R-:W-:Y:S02]  /*20690*/  LEA.HI R3, R3, R0, RZ, 0x7 ;  /* 0x0000000003037211 */ /* 0x000fe400078f38ff */
[C---:B-1----:R-:W-:Y:S02]  /*206a0*/  LOP3.LUT P3, RZ, R2.reuse, 0x7f, RZ, 0xc0, !PT ;  /* 0x0000007f02ff7812 */ /* 0x042fe4000786c0ff */
[----:B------:R-:W-:Y:S02]  /*206b0*/  LOP3.LUT P0, RZ, R2, 0x1f, RZ, 0xc0, !PT ;  /* 0x0000001f02ff7812 */ /* 0x000fe4000780c0ff */
[----:B------:R-:W-:Y:S02]  /*206c0*/  SHF.R.S32.HI R7, RZ, 0x7, R3 ;  /* 0x00000007ff077819 */ /* 0x000fe40000011403 */
[----:B------:R-:W-:Y:S02]  /*206d0*/  PLOP3.LUT P0, PT, P0, P3, PT, 0x8a, 0x0 ;  /* 0x000000000000781c */ /* 0x000fe40000707172 */
[----:B------:R-:W-:-:S02]  /*206e0*/  MOV R0, 0x1 ;  /* 0x0000000100007802 */ /* 0x000fc40000000f00 */
[----:B------:R-:W-:-:S09]  /*206f0*/  IADD3 R14, R7, 0x1, RZ ;  /* 0x00000001070e7810 */ /* 0x000fd20007ffe0ff */
.L_x_427:
[----:B------:R-:W-:-:S03]  /*20700*/  UMOV UR8, 0xffffffff ;  /* 0xffffffff00087882 */ /* 0x000fc60000000000 */
[----:B------:R-:W-:Y:S05]  /*20710*/  BRA.DIV UR8, `(.L_x_416) ;  /* 0x0000000e08ec7947 */ /* 0x000fea000b800000 */
[----:B------:R-:W-:-:S13]  /*20720*/  ELECT P1, URZ, PT ;  /* 0x00000000003f782f */ /* 0x000fda0003820000 */
.L_x_438:
[----:B------:R-:W0:Y:S01]  /*20730*/  LDC R2, c[0x0][0x28c] ;  /* 0x0000a300ff027b82 */ /* 0x000e220000000800 */
[----:B------:R-:W-:Y:S01]  /*20740*/  BSSY B1, `(.L_x_417) ;  /* 0x0000047000017945 */ /* 0x000fe20003800000 */
[----:B0-----:R-:W-:-:S13]  /*20750*/  ISETP.LT.OR P1, PT, R2, 0x1, !P1 ;  /* 0x000000010200780c */ /* 0x001fda0004f21670 */
[----:B------:R-:W-:Y:S05]  /*20760*/  @P1 BRA `(.L_x_418) ;  /* 0x0000000400101947 */ /* 0x000fea0003800000 */
[----:B------:R-:W-:Y:S01]  /*20770*/  SHF.L.U32 R2, R4, 0x8, RZ ;  /* 0x0000000804027819 */ /* 0x000fe200000006ff */
[C---:B------:R-:W-:Y:S01]  /*20780*/  IMAD.SHL.U32 R13, R5.reuse, 0x4, RZ ;  /* 0x00000004050d7824 */ /* 0x040fe200078e00ff */
[----:B------:R-:W-:Y:S02]  /*20790*/  SHF.L.U32 R3, R5, 0x8, RZ ;  /* 0x0000000805037819 */ /* 0x000fe400000006ff */
[----:B------:R-:W-:Y:S02]  /*207a0*/  CS2R R16, SRZ ;  /* 0x0000000000107805 */ /* 0x000fe4000001ff00 */
[----:B------:R-:W-:Y:S01]  /*207b0*/  MOV R15, RZ ;  /* 0x000000ff000f7202 */ /* 0x000fe20000000f00 */
[----:B------:R-:W-:Y:S01]  /*207c0*/  IMAD.MOV.U32 R4, RZ, RZ, R14 ;  /* 0x000000ffff047224 */ /* 0x000fe200078e000e */
[----:B------:R-:W-:Y:S02]  /*207d0*/  MOV R5, R0 ;  /* 0x0000000000057202 */ /* 0x000fe40000000f00 */
[----:B------:R-:W-:-:S07]  /*207e0*/  MOV R8, R6 ;  /* 0x0000000600087202 */ /* 0x000fce0000000f00 */
.L_x_422:
[----:B------:R-:W0:Y:S01]  /*207f0*/  S2R R12, SR_CgaCtaId ;  /* 0x00000000000c7919 */ /* 0x000e220000008800 */
[----:B------:R-:W-:-:S04]  /*20800*/  MOV R11, 0x400 ;  /* 0x00000400000b7802 */ /* 0x000fc80000000f00 */
[----:B0-----:R-:W-:Y:S02]  /*20810*/  LEA R11, R12, R11, 0x18 ;  /* 0x0000000b0c0b7211 */ /* 0x001fe400078ec0ff */
[----:B------:R-:W-:-:S03]  /*20820*/  SHF.L.U32 R12, R5, 0x1f, RZ ;  /* 0x0000001f050c7819 */ /* 0x000fc600000006ff */
[----:B------:R-:W-:-:S04]  /*20830*/  IMAD R19, R8, 0x8, R11 ;  /* 0x0000000808137824 */ /* 0x000fc800078e020b */
[----:B------:R-:W0:Y:S02]  /*20840*/  SYNCS.PHASECHK.TRANS64.TRYWAIT P1, [R19+URZ+0x20], R12 ;  /* 0x0000200c130075a7 */ /* 0x000e24000802017f */
[----:B0-----:R-:W-:Y:S05]  /*20850*/  @!P1 BRA `(.L_x_419) ;  /* 0x0000000c00bc9947 */ /* 0x001fea0003800000 */
.L_x_439:
[----:B0-----:R-:W0:Y:S01]  /*20860*/  @!P3 LDC R12, c[0x0][0x640] ;  /* 0x00019000ff0cbb82 */ /* 0x001e220000000800 */
[----:B------:R-:W-:-:S04]  /*20870*/  UPRMT UR8, UR15, 0x9910, URZ ;  /* 0x000099100f087896 */ /* 0x000fc8000800003f */
[----:B------:R-:W-:-:S06]  /*20880*/  UISETP.NE.AND UP0, UPT, UR8, 0x2, UPT ;  /* 0x000000020800788c */ /* 0x000fcc000bf05270 */
[----:B------:R-:W-:Y:S01]  /*20890*/  PLOP3.LUT P1, PT, PT, PT, UP0, 0x80, 0x0 ;  /* 0x000000000000781c */ /* 0x000fe20003f2f008 */
[----:B0-----:R0:W-:-:S12]  /*208a0*/  @!P3 SYNCS.ARRIVE.TRANS64 RZ, [R19+URZ], R12 ;  /* 0x0000000c13ffb9a7 */ /* 0x0011d8000800003f */
[----:B------:R-:W-:Y:S05]  /*208b0*/  @P1 BRA `(.L_x_420) ;  /* 0x0000000000041947 */ /* 0x000fea0003800000 */
[----:B------:R-:W-:Y:S01]  /*208c0*/  BPT.TRAP 0x1 ;  /* 0x000000040000795c */ /* 0x000fe20000300000 */
.L_x_420:
[----:B------:R-:W-:Y:S05]  /*208d0*/  @P0 BRA `(.L_x_421) ;  /* 0x0000000000040947 */ /* 0x000fea0003800000 */
[----:B------:R-:W-:Y:S01]  /*208e0*/  BPT.TRAP 0x1 ;  /* 0x000000040000795c */ /* 0x000fe20000300000 */
.L_x_421:
[-C--:B0-----:R-:W-:Y:S01]  /*208f0*/  LEA R12, R8, R11.reuse, 0xe ;  /* 0x0000000b080c7211 */ /* 0x081fe200078e70ff */
[----:B------:R-:W-:Y:S01]  /*20900*/  UIADD3 UR22, UP0, UR36, 0xf0, URZ ;  /* 0x000000f024167890 */ /* 0x000fe2000ff1e03f */
[----:B------:R-:W-:Y:S01]  /*20910*/  R2UR UR25, R19 ;  /* 0x00000000131972ca */ /* 0x000fe200000e0000 */
[----:B------:R-:W-:Y:S01]  /*20920*/  UIADD3 UR30, UP1, UR36, 0x1f0, URZ ;  /* 0x000001f0241e7890 */ /* 0x000fe2000ff3e03f */
[----:B------:R-:W-:Y:S01]  /*20930*/  R2UR UR24, R12 ;  /* 0x000000000c1872ca */ /* 0x000fe200000e0000 */
[----:B------:R-:W-:Y:S01]  /*20940*/  UIADD3 UR38, UP2, UR36, 0x2f0, URZ ;  /* 0x000002f024267890 */ /* 0x000fe2000ff5e03f */
[C---:B------:R-:W-:Y:S01]  /*20950*/  LEA R12, R8.reuse, R11, 0xc ;  /* 0x0000000b080c7211 */ /* 0x040fe200078e60ff */
[----:B------:R-:W-:Y:S01]  /*20960*/  IMAD R11, R8, 0x8000, R11 ;  /* 0x00008000080b7824 */ /* 0x000fe200078e020b */
[----:B------:R-:W-:Y:S01]  /*20970*/  R2UR UR28, R10 ;  /* 0x000000000a1c72ca */ /* 0x000fe200000e0000 */
[----:B------:R-:W-:Y:S01]  /*20980*/  UIADD3.X UR23, URZ, UR37, URZ, UP0, !UPT ;  /* 0x000000253f177290 */ /* 0x000fe200087fe43f */
[----:B------:R-:W-:Y:S01]  /*20990*/  R2UR UR8, R12 ;  /* 0x000000000c0872ca */ /* 0x000fe200000e0000 */
[----:B------:R-:W-:Y:S01]  /*209a0*/  UIADD3.X UR31, URZ, UR37, URZ, UP1, !UPT ;  /* 0x000000253f1f7290 */ /* 0x000fe20008ffe43f */
[----:B------:R-:W-:Y:S01]  /*209b0*/  R2UR UR16, R11 ;  /* 0x000000000b1072ca */ /* 0x000fe200000e0000 */
[----:B------:R-:W-:Y:S01]  /*209c0*/  UIADD3.X UR39, URZ, UR37, URZ, UP2, !UPT ;  /* 0x000000253f277290 */ /* 0x000fe200097fe43f */
[----:B------:R-:W-:Y:S01]  /*209d0*/  IADD3 R4, R4, -0x1, RZ ;  /* 0xffffffff04047810 */ /* 0x000fe20007ffe0ff */
[----:B------:R-:W-:Y:S01]  /*209e0*/  UMOV UR32, 0x0 ;  /* 0x0000000000207882 */ /* 0x000fe20000000000 */
[----:B------:R-:W-:Y:S01]  /*209f0*/  R2UR UR26, R16 ;  /* 0x00000000101a72ca */ /* 0x000fe200000e0000 */
[----:B------:R-:W-:Y:S01]  /*20a00*/  UIADD3 UR24, UR24, 0x100, URZ ;  /* 0x0000010018187890 */ /* 0x000fe2000fffe03f */
[----:B------:R-:W-:Y:S01]  /*20a10*/  R2UR UR27, R3 ;  /* 0x00000000031b72ca */ /* 0x000fe200000e0000 */
[----:B------:R-:W-:Y:S01]  /*20a20*/  UMOV UR33, 0x10000000 ;  /* 0x1000000000217882 */ /* 0x000fe20000000000 */
[----:B------:R-:W-:Y:S01]  /*20a30*/  R2UR UR11, R13 ;  /* 0x000000000d0b72ca */ /* 0x000fe200000e0000 */
[----:B------:R-:W-:Y:S01]  /*20a40*/  UMOV UR10, URZ ;  /* 0x0000003f000a7c82 */ /* 0x000fe20008000000 */
[----:B------:R-:W-:Y:S01]  /*20a50*/  R2UR UR12, R17 ;  /* 0x00000000110c72ca */ /* 0x000fe200000e0000 */
[----:B------:R-:W-:Y:S01]  /*20a60*/  UIADD3 UR8, UR8, 0x30100, URZ ;  /* 0x0003010008087890 */ /* 0x000fe2000fffe03f */
[----:B------:R-:W-:Y:S01]  /*20a70*/  R2UR UR18, R15 ;  /* 0x000000000f1272ca */ /* 0x000fe200000e0000 */
[----:B------:R-:W-:Y:S01]  /*20a80*/  UIADD3 UR16, UR16, 0x10100, URZ ;  /* 0x0001010010107890 */ /* 0x000fe2000fffe03f */
[----:B------:R-:W-:Y:S01]  /*20a90*/  R2UR UR19, R2 ;  /* 0x00000000021372ca */ /* 0x000fe200000e0000 */
[----:B------:R-:W-:Y:S01]  /*20aa0*/  UMOV UR9, UR25 ;  /* 0x0000001900097c82 */ /* 0x000fe20008000000 */
[----:B------:R-:W-:Y:S01]  /*20ab0*/  ISETP.GT.AND P2, PT, R4, 0x1, PT ;  /* 0x000000010400780c */ /* 0x000fe20003f44270 */
[----:B------:R-:W-:Y:S01]  /*20ac0*/  UMOV UR13, UR28 ;  /* 0x0000001c000d7c82 */ /* 0x000fe20008000000 */
[----:B------:R-:W-:Y:S01]  /*20ad0*/  IADD3 R8, R8, 0x1, RZ ;  /* 0x0000000108087810 */ /* 0x000fe20007ffe0ff */
[----:B------:R0:W-:Y:S01]  /*20ae0*/  UTMALDG.3D [UR24], [UR22], desc[UR32] ;  /* 0x00002018160075b4 */ /* 0x0001e20008011000 */
[----:B------:R-:W-:Y:S01]  /*20af0*/  UMOV UR17, UR25 ;  /* 0x0000001900117c82 */ /* 0x000fe20008000000 */
[----:B------:R-:W-:Y:S01]  /*20b00*/  UMOV UR20, UR28 ;  /* 0x0000001c00147c82 */ /* 0x000fe20008000000 */
[----:B------:R-:W-:Y:S01]  /*20b10*/  ISETP.NE.AND P1, PT, R8, 0x4, PT ;  /* 0x000000040800780c */ /* 0x000fe20003f25270 */
[----:B------:R-:W-:Y:S01]  /*20b20*/  VIADD R17, R17, 0x1 ;  /* 0x0000000111117836 */ /* 0x000fe20000000000 */
[----:B------:R-:W-:-:S02]  /*20b30*/  IADD3 R16, R16, 0x40, RZ ;  /* 0x0000004010107810 */ /* 0x000fc40007ffe0ff */
[----:B------:R-:W-:Y:S01]  /*20b40*/  SEL R12, RZ, 0x1, P1 ;  /* 0x00000001ff0c7807 */ /* 0x000fe20000800000 */
[----:B------:R0:W-:Y:S01]  /*20b50*/  UTMALDG.4D [UR8], [UR30], desc[UR32] ;  /* 0x000020081e0075b4 */ /* 0x0001e20008019000 */
[----:B------:R-:W-:Y:S02]  /*20b60*/  IADD3 R15, R15, 0x80, RZ ;  /* 0x000000800f0f7810 */ /* 0x000fe40007ffe0ff */
[----:B------:R-:W-:Y:S02]  /*20b70*/  LOP3.LUT R5, R5, R12, RZ, 0x3c, !PT ;  /* 0x0000000c05057212 */ /* 0x000fe400078e3cff */
[----:B------:R-:W-:Y:S01]  /*20b80*/  SEL R8, R8, RZ, P1 ;  /* 0x000000ff08087207 */ /* 0x000fe20000800000 */
[----:B------:R0:W-:Y:S02]  /*20b90*/  UTMALDG.3D [UR16], [UR38], desc[UR32] ;  /* 0x00002010260075b4 */ /* 0x0001e40008011000 */
[----:B0-----:R-:W-:Y:S05]  /*20ba0*/  @P2 BRA `(.L_x_422) ;  /* 0xfffffffc00102947 */ /* 0x001fea000383ffff */
.L_x_418:
[----:B------:R-:W-:Y:S05]  /*20bb0*/  BSYNC B1 ;  /* 0x0000000000017941 */ /* 0x000fea0003800000 */
.L_x_417:
[----:B------:R-:W2:Y:S01]  /*20bc0*/  LDL.LU R19, [R1+0x460] ;  /* 0x0004600001137983 */ /* 0x000ea20000300800 */
[----:B------:R-:W-:Y:S01]  /*20bd0*/  LOP3.LUT P5, RZ, R9, 0xff, RZ, 0xc0, !PT ;  /* 0x000000ff09ff7812 */ /* 0x000fe200078ac0ff */
[----:B------:R-:W-:Y:S01]  /*20be0*/  IMAD.IADD R6, R7, 0x1, R6 ;  /* 0x0000000107067824 */ /* 0x000fe200078e0206 */
[----:B------:R-:W-:Y:S01]  /*20bf0*/  ULDC.64 UR8, c[0x0][0x750] ;  /* 0x0001d40000087ab9 */ /* 0x000fe20000000a00 */
[----:B------:R-:W3:Y:S01]  /*20c00*/  LDL.LU R18, [R1+0x464] ;  /* 0x0004640001127983 */ /* 0x000ee20000300800 */
[----:B------:R-:W-:Y:S01]  /*20c10*/  BSSY B1, `(.L_x_423) ;  /* 0x000006f000017945 */ /* 0x000fe20003800000 */
[----:B------:R-:W-:Y:S01]  /*20c20*/  MOV R5, 0xffffffff ;  /* 0xffffffff00057802 */ /* 0x000fe20000000f00 */
[----:B------:R-:W-:Y:S01]  /*20c30*/  IMAD.MOV.U32 R10, RZ, RZ, -0x1 ;  /* 0xffffffffff0a7424 */ /* 0x000fe200078e00ff */
[----:B------:R-:W-:Y:S02]  /*20c40*/  SHF.R.U32.HI R2, RZ, 0x2, R6 ;  /* 0x00000002ff027819 */ /* 0x000fe40000011606 */
[----:B------:R-:W-:-:S02]  /*20c50*/  ISETP.GT.U32.AND P1, PT, R6, 0x3, PT ;  /* 0x000000030600780c */ /* 0x000fc40003f24070 */
[----:B------:R-:W-:Y:S02]  /*20c60*/  LOP3.LUT R2, R2, 0x1, RZ, 0xc0, !PT ;  /* 0x0000000102027812 */ /* 0x000fe400078ec0ff */
[----:B------:R-:W0:Y:S01]  /*20c70*/  @P5 S2R R3, SR_CgaCtaId ;  /* 0x0000000000035919 */ /* 0x000e220000008800 */
[C---:B------:R-:W-:Y:S02]  /*20c80*/  ISETP.LT.U32.AND P1, PT, R7.reuse, 0x4, P1 ;  /* 0x000000040700780c */ /* 0x040fe40000f21070 */
[----:B------:R-:W-:Y:S02]  /*20c90*/  ISETP.NE.U32.AND P2, PT, R2, 0x1, PT ;  /* 0x000000010200780c */ /* 0x000fe40003f45070 */
[----:B------:R-:W-:Y:S02]  /*20ca0*/  @P5 MOV R2, 0x400 ;  /* 0x0000040000025802 */ /* 0x000fe40000000f00 */
[----:B------:R-:W-:Y:S02]  /*20cb0*/  ISETP.GT.U32.AND P2, PT, R7, 0x3, !P2 ;  /* 0x000000030700780c */ /* 0x000fe40005744070 */
[----:B------:R-:W-:-:S02]  /*20cc0*/  LOP3.LUT R6, R6, 0x3, RZ, 0xc0, !PT ;  /* 0x0000000306067812 */ /* 0x000fc400078ec0ff */
[----:B------:R-:W-:Y:S02]  /*20cd0*/  MOV R4, 0xffffffff ;  /* 0xffffffff00047802 */ /* 0x000fe40000000f00 */
[----:B------:R-:W-:Y:S02]  /*20ce0*/  PRMT R9, RZ, 0x7610, R9 ;  /* 0x00007610ff097816 */ /* 0x000fe40000000009 */
[----:B0-----:R-:W-:Y:S02]  /*20cf0*/  @P5 LEA R2, R3, R2, 0x18 ;  /* 0x0000000203025211 */ /* 0x001fe400078ec0ff */
[----:B------:R-:W-:Y:S02]  /*20d00*/  SEL R3, RZ, 0x1, !P1 ;  /* 0x00000001ff037807 */ /* 0x000fe40004800000 */
[----:B------:R0:W-:Y:S02]  /*20d10*/  @P5 SYNCS.ARRIVE.TRANS64.A1T0 RZ, [R2+URZ+0x58], RZ ;  /* 0x000058ff02ff59a7 */ /* 0x0001e4000810003f */
[----:B0-----:R-:W-:-:S04]  /*20d20*/  SEL R2, RZ, 0x1, !P2 ;  /* 0x00000001ff027807 */ /* 0x001fc80005000000 */
[----:B------:R-:W-:Y:S02]  /*20d30*/  LOP3.LUT R0, R2, R0, R3, 0x96, !PT ;  /* 0x0000000002007212 */ /* 0x000fe400078e9603 */
[----:B------:R-:W-:Y:S02]  /*20d40*/  PRMT R2, RZ, 0x7610, R2 ;  /* 0x00007610ff027816 */ /* 0x000fe40000000002 */
[----:B---3--:R-:W-:-:S04]  /*20d50*/  IADD3 R18, P1, R18, UR34, RZ ;  /* 0x0000002212127c10 */ /* 0x008fc8000ff3e0ff */
[----:B--2---:R-:W-:Y:S01]  /*20d60*/  IADD3.X R19, R19, UR7, RZ, P1, !PT ;  /* 0x0000000713137c10 */ /* 0x004fe20008ffe4ff */
[----:B------:R0:W-:Y:S01]  /*20d70*/  STL [R1+0x464], R18 ;  /* 0x0004641201007387 */ /* 0x0001e20000100800 */
[----:B------:R-:W-:-:S03]  /*20d80*/  ISETP.GE.U32.AND P1, PT, R18, UR8, PT ;  /* 0x0000000812007c0c */ /* 0x000fc6000bf26070 */
[----:B------:R0:W-:Y:S01]  /*20d90*/  STL [R1+0x460], R19 ;  /* 0x0004601301007387 */ /* 0x0001e20000100800 */
[----:B------:R-:W-:-:S13]  /*20da0*/  ISETP.GE.U32.AND.EX P1, PT, R19, UR9, PT, P1 ;  /* 0x0000000913007c0c */ /* 0x000fda000bf26110 */
[----:B0-----:R-:W-:Y:S05]  /*20db0*/  @P1 BRA `(.L_x_424) ;  /* 0x0000000400501947 */ /* 0x001fea0003800000 */
[----:B------:R-:W0:Y:S01]  /*20dc0*/  S2R R8, SR_CTAID.X ;  /* 0x0000000000087919 */ /* 0x000e220000002500 */
[----:B------:R-:W-:Y:S01]  /*20dd0*/  ULDC UR8, c[0x0][0x150] ;  /* 0x0000540000087ab9 */ /* 0x000fe20000000800 */
[----:B------:R-:W1:Y:S01]  /*20de0*/  LDC R3, c[0x0][0x144] ;  /* 0x00005100ff037b82 */ /* 0x000e620000000800 */
[----:B------:R-:W-:Y:S01]  /*20df0*/  ULDC UR11, c[0x0][0x730] ;  /* 0x0001cc00000b7ab9 */ /* 0x000fe20000000800 */
[----:B------:R-:W2:Y:S06]  /*20e00*/  S2R R5, SR_CTAID.Y ;  /* 0x0000000000057919 */ /* 0x000eac0000002600 */
[----:B------:R-:W3:Y:S01]  /*20e10*/  LDC R12, c[0x0][0x148] ;  /* 0x00005200ff0c7b82 */ /* 0x000ee20000000800 */
[----:B0-----:R-:W-:-:S02]  /*20e20*/  I2FP.F32.U32 R2, R8 ;  /* 0x0000000800027245 */ /* 0x001fc40000201000 */
[----:B--2---:R-:W-:-:S03]  /*20e30*/  I2FP.F32.U32 R4, R5 ;  /* 0x0000000500047245 */ /* 0x004fc60000201000 */
[----:B------:R-:W-:Y:S01]  /*20e40*/  FMUL R2, R2, UR8 ;  /* 0x0000000802027c20 */ /* 0x000fe20008400000 */
[----:B------:R-:W-:Y:S02]  /*20e50*/  ULDC UR8, c[0x0][0x154] ;  /* 0x0000550000087ab9 */ /* 0x000fe40000000800 */
[----:B------:R-:W-:Y:S01]  /*20e60*/  FMUL R10, R4, UR8 ;  /* 0x00000008040a7c20 */ /* 0x000fe20008400000 */
[----:B------:R-:W-:Y:S02]  /*20e70*/  ULDC.64 UR8, c[0x0][0x728] ;  /* 0x0001ca0000087ab9 */ /* 0x000fe40000000a00 */
[----:B------:R-:W0:Y:S01]  /*20e80*/  F2I.U32.TRUNC.NTZ R2, R2 ;  /* 0x0000000200027305 */ /* 0x000e22000020f000 */
[----:B------:R-:W-:-:S04]  /*20e90*/  ISETP.NE.U32.AND P1, PT, RZ, UR8, PT ;  /* 0x00000008ff007c0c */ /* 0x000fc8000bf25070 */
[----:B------:R-:W-:-:S03]  /*20ea0*/  ISETP.NE.AND.EX P1, PT, RZ, UR9, PT, P1 ;  /* 0x00000009ff007c0c */ /* 0x000fc6000bf25310 */
[----:B------:R-:W2:Y:S01]  /*20eb0*/  F2I.U32.TRUNC.NTZ R10, R10 ;  /* 0x0000000a000a7305 */ /* 0x000ea2000020f000 */
[----:B0-----:R-:W-:Y:S01]  /*20ec0*/  IADD3 R4, -R2, RZ, RZ ;  /* 0x000000ff02047210 */ /* 0x001fe20007ffe1ff */
[----:B------:R-:W-:-:S04]  /*20ed0*/  IMAD.MOV.U32 R2, RZ, RZ, R18 ;  /* 0x000000ffff027224 */ /* 0x000fc800078e0012 */
[----:B-1----:R-:W-:Y:S01]  /*20ee0*/  IMAD R8, R3, R4, R8 ;  /* 0x0000000403087224 */ /* 0x002fe200078e0208 */
[----:B--2---:R-:W-:-:S05]  /*20ef0*/  IADD3 R3, -R10, RZ, RZ ;  /* 0x000000ff0a037210 */ /* 0x004fca0007ffe1ff */
[----:B---3--:R-:W-:Y:S01]  /*20f00*/  @P4 IMAD R8, R12, R3, R5 ;  /* 0x000000030c084224 */ /* 0x008fe200078e0205 */
[----:B------:R-:W-:Y:S01]  /*20f10*/  MOV R3, R19 ;  /* 0x0000001300037202 */ /* 0x000fe20000000f00 */
[----:B------:R-:W-:Y:S06]  /*20f20*/  @!P1 BRA `(.L_x_425) ;  /* 0x0000000000289947 */ /* 0x000fec0003800000 */
[----:B------:R-:W-:Y:S02]  /*20f30*/  ULDC UR10, c[0x0][0x734] ;  /* 0x0001cd00000a7ab9 */ /* 0x000fe40000000800 */
[----:B------:R-:W-:-:S04]  /*20f40*/  IADD3 R3, P1, R18, UR10, RZ ;  /* 0x0000000a12037c10 */ /* 0x000fc8000ff3e0ff */
[----:B------:R-:W-:-:S05]  /*20f50*/  IADD3.X R11, RZ, R19, RZ, P1, !PT ;  /* 0x00000013ff0b7210 */ /* 0x000fca0000ffe4ff */
[----:B------:R-:W-:-:S04]  /*20f60*/  IMAD.WIDE.U32 R4, R11, UR8, RZ ;  /* 0x000000080b047c25 */ /* 0x000fc8000f8e00ff */
[----:B------:R-:W-:-:S04]  /*20f70*/  IMAD.WIDE.U32 R4, P1, R3, UR9, R4 ;  /* 0x0000000903047c25 */ /* 0x000fc8000f820004 */
[----:B------:R-:W-:Y:S01]  /*20f80*/  IMAD.WIDE.U32 R2, R3, UR8, RZ ;  /* 0x0000000803027c25 */ /* 0x000fe2000f8e00ff */
[----:B------:R-:W-:-:S04]  /*20f90*/  MOV R2, R5 ;  /* 0x0000000500027202 */ /* 0x000fc80000000f00 */
[----:B------:R-:W-:Y:S01]  /*20fa0*/  IADD3 RZ, P2, R3, R4, RZ ;  /* 0x0000000403ff7210 */ /* 0x000fe20007f5e0ff */
[----:B------:R-:W-:-:S04]  /*20fb0*/  IMAD.X R3, RZ, RZ, RZ, P1 ;  /* 0x000000ffff037224 */ /* 0x000fc800008e06ff */
[----:B------:R-:W-:-:S08]  /*20fc0*/  IMAD.WIDE.U32.X R2, R11, UR9, R2, P2 ;  /* 0x000000090b027c25 */ /* 0x000fd000090e0402 */
.L_x_425:
[--C-:B------:R-:W-:Y:S01]  /*20fd0*/  SHF.R.U64 R10, R2, UR11, R3.reuse ;  /* 0x0000000b020a7c19 */ /* 0x100fe20008001203 */
[----:B------:R-:W-:Y:S01]  /*20fe0*/  ULDC.64 UR8, c[0x0][0x720] ;  /* 0x0001c80000087ab9 */ /* 0x000fe20000000a00 */
[----:B------:R-:W-:Y:S01]  /*20ff0*/  SHF.R.U32.HI R2, RZ, UR11, R3 ;  /* 0x0000000bff027c19 */ /* 0x000fe20008011603 */
[----:B------:R-:W-:Y:S01]  /*21000*/  ULDC.64 UR10, c[0x0][0x740] ;  /* 0x0001d000000a7ab9 */ /* 0x000fe20000000a00 */
[----:B------:R-:W-:Y:S02]  /*21010*/  IADD3 R11, P1, RZ, -R10, RZ ;  /* 0x8000000aff0b7210 */ /* 0x000fe40007f3e0ff */
[----:B------:R-:W-:Y:S02]  /*21020*/  MOV R3, R19 ;  /* 0x0000001300037202 */ /* 0x000fe40000000f00 */
[----:B------:R-:W-:Y:S02]  /*21030*/  IADD3.X R2, RZ, ~R2, RZ, P1, !PT ;  /* 0x80000002ff027210 */ /* 0x000fe40000ffe4ff */
[----:B------:R-:W-:-:S03]  /*21040*/  ISETP.NE.U32.AND P1, PT, RZ, UR10, PT ;  /* 0x0000000aff007c0c */ /* 0x000fc6000bf25070 */
[----:B------:R-:W-:Y:S01]  /*21050*/  IMAD R2, R2, UR8, RZ ;  /* 0x0000000802027c24 */ /* 0x000fe2000f8e02ff */
[----:B------:R-:W-:-:S03]  /*21060*/  ISETP.NE.AND.EX P1, PT, RZ, UR11, PT, P1 ;  /* 0x0000000bff007c0c */ /* 0x000fc6000bf25310 */
[----:B------:R-:W-:Y:S02]  /*21070*/  IMAD R5, R11, UR9, R2 ;  /* 0x000000090b057c24 */ /* 0x000fe4000f8e0202 */
[----:B------:R-:W-:-:S04]  /*21080*/  IMAD.MOV.U32 R2, RZ, RZ, R18 ;  /* 0x000000ffff027224 */ /* 0x000fc800078e0012 */
[----:B------:R-:W-:Y:S01]  /*21090*/  IMAD.WIDE.U32 R2, R11, UR8, R2 ;  /* 0x000000080b027c25 */ /* 0x000fe2000f8e0002 */
[----:B------:R-:W-:-:S04]  /*210a0*/  ULDC UR8, c[0x0][0x718] ;  /* 0x0001c60000087ab9 */ /* 0x000fc80000000800 */
[----:B------:R-:W-:-:S04]  /*210b0*/  IADD3 R3, R3, R5, RZ ;  /* 0x0000000503037210 */ /* 0x000fc80007ffe0ff */
[--C-:B------:R-:W-:Y:S02]  /*210c0*/  SHF.R.U64 R11, R2, UR8, R3.reuse ;  /* 0x00000008020b7c19 */ /* 0x100fe40008001203 */
[----:B------:R-:W-:Y:S01]  /*210d0*/  SHF.R.U32.HI R2, RZ, UR8, R3 ;  /* 0x00000008ff027c19 */ /* 0x000fe20008011603 */
[----:B------:R-:W-:-:S03]  /*210e0*/  ULDC UR8, c[0x0][0x708] ;  /* 0x0001c20000087ab9 */ /* 0x000fc60000000800 */
[--C-:B------:R-:W-:Y:S02]  /*210f0*/  SHF.R.U64 R12, R11, UR8, R2.reuse ;  /* 0x000000080b0c7c19 */ /* 0x100fe40008001202 */
[----:B------:R-:W-:Y:S01]  /*21100*/  SHF.R.U32.HI R3, RZ, UR8, R2 ;  /* 0x00000008ff037c19 */ /* 0x000fe20008011602 */
[----:B------:R-:W-:-:S03]  /*21110*/  ULDC UR8, c[0x0][0x758] ;  /* 0x0001d60000087ab9 */ /* 0x000fc60000000800 */
[--C-:B------:R-:W-:Y:S02]  /*21120*/  SHF.R.U64 R13, R12, UR8, R3.reuse ;  /* 0x000000080c0d7c19 */ /* 0x100fe40008001203 */
[----:B------:R-:W-:-:S03]  /*21130*/  SHF.R.U32.HI R15, RZ, UR8, R3 ;  /* 0x00000008ff0f7c19 */ /* 0x000fc60008011603 */
[----:B------:R-:W-:Y:S01]  /*21140*/  IMAD.MOV.U32 R2, RZ, RZ, R13 ;  /* 0x000000ffff027224 */ /* 0x000fe200078e000d */
        /* <DEDUP_REMOVED lines=12> */
.L_x_426:
[----:B------:R-:W-:Y:S01]  /*21210*/  ULDC UR8, c[0x0][0x748] ;  /* 0x0001d20000087ab9 */ /* 0x000fe20000000800 */
[----:B------:R-:W-:Y:S02]  /*21220*/  LOP3.LUT R12, R12, UR6, RZ, 0xc0, !PT ;  /* 0x000000060c0c7c12 */ /* 0x000fe4000f8ec0ff */
[----:B------:R-:W-:Y:S01]  /*21230*/  SHF.R.U64 R3, R2, UR8, R3 ;  /* 0x0000000802037c19 */ /* 0x000fe20008001203 */
[----:B------:R-:W-:-:S03]  /*21240*/  ULDC UR8, c[0x0][0x738] ;  /* 0x0001ce0000087ab9 */ /* 0x000fc60000000800 */
[C---:B------:R-:W-:Y:S01]  /*21250*/  IADD3 R2, -R3.reuse, RZ, RZ ;  /* 0x000000ff03027210 */ /* 0x040fe20007ffe1ff */
[----:B------:R-:W-:-:S04]  /*21260*/  IMAD R5, R3, UR5, R12 ;  /* 0x0000000503057c24 */ /* 0x000fc8000f8e020c */
[----:B------:R-:W-:Y:S01]  /*21270*/  IMAD R13, R2, UR8, R13 ;  /* 0x00000008020d7c24 */ /* 0x000fe2000f8e020d */
[----:B------:R-:W-:Y:S01]  /*21280*/  ULDC UR8, c[0x0][0x710] ;  /* 0x0001c40000087ab9 */ /* 0x000fe20000000800 */
[----:B------:R-:W-:Y:S01]  /*21290*/  LOP3.LUT R2, R11, UR4, RZ, 0xc0, !PT ;  /* 0x000000040b027c12 */ /* 0x000fe2000f8ec0ff */
[----:B------:R-:W-:Y:S01]  /*212a0*/  IMAD R8, R5, UR8, R8 ;  /* 0x0000000805087c24 */ /* 0x000fe2000f8e0208 */
[----:B------:R-:W-:-:S03]  /*212b0*/  ULDC UR8, c[0x0][0x700] ;  /* 0x0001c00000087ab9 */ /* 0x000fc60000000800 */
[----:B------:R-:W-:Y:S02]  /*212c0*/  IMAD R13, R13, UR8, R2 ;  /* 0x000000080d0d7c24 */ /* 0x000fe4000f8e0202 */
[----:B------:R-:W-:-:S03]  /*212d0*/  IMAD.MOV.U32 R2, RZ, RZ, 0x1 ;  /* 0x00000001ff027424 */ /* 0x000fc600078e00ff */
[----:B------:R-:W-:Y:S02]  /*212e0*/  SEL R4, R13, R8, !P4 ;  /* 0x000000080d047207 */ /* 0x000fe40006000000 */
[----:B------:R-:W-:-:S07]  /*212f0*/  SEL R5, R8, R13, !P4 ;  /* 0x0000000d08057207 */ /* 0x000fce0006000000 */
.L_x_424:
[----:B------:R-:W-:Y:S05]  /*21300*/  BSYNC B1 ;  /* 0x0000000000017941 */ /* 0x000fea0003800000 */
.L_x_423:
[----:B------:R-:W-:-:S13]  /*21310*/  LOP3.LUT P1, RZ, R2, 0xff, RZ, 0xc0, !PT ;  /* 0x000000ff02ff7812 */ /* 0x000fda000782c0ff */
[----:B------:R-:W-:Y:S05]  /*21320*/  @P1 BRA `(.L_x_427) ;  /* 0xfffffff000f41947 */ /* 0x000fea000383ffff */
[----:B------:R-:W-:Y:S05]  /*21330*/  BSYNC B0 ;  /* 0x0000000000007941 */ /* 0x000fea0003800000 */
.L_x_415:
[----:B------:R-:W-:-:S03]  /*21340*/  UMOV UR8, 0xffffffff ;  /* 0xffffffff00087882 */ /* 0x000fc60000000000 */
[----:B------:R-:W-:Y:S05]  /*21350*/  BRA.DIV UR8, `(.L_x_428) ;  /* 0x0000000608107947 */ /* 0x000fea000b800000 */
[----:B------:R-:W-:-:S13]  /*21360*/  ELECT P0, URZ, PT ;  /* 0x00000000003f782f */ /* 0x000fda0003800000 */
.L_x_442:
[----:B------:R-:W-:Y:S04]  /*21370*/  BSSY B0, `(.L_x_429) ;  /* 0x000002c000007945 */ /* 0x000fe80003800000 */
[----:B------:R-:W-:Y:S05]  /*21380*/  @!P0 BRA `(.L_x_430) ;  /* 0x0000000000a88947 */ /* 0x000fea0003800000 */
[----:B------:R-:W-:-:S04]  /*21390*/  ULOP3.LUT UR8, UR14, 0x2, URZ, 0xfc, !UPT ;  /* 0x000000020e087892 */ /* 0x000fc8000f8efc3f */
[----:B------:R-:W-:-:S06]  /*213a0*/  UISETP.NE.AND UP0, UPT, UR8, 0x3, UPT ;  /* 0x000000030800788c */ /* 0x000fcc000bf05270 */
[----:B------:R-:W-:-:S13]  /*213b0*/  PLOP3.LUT P0, PT, PT, PT, UP0, 0x80, 0x0 ;  /* 0x000000000000781c */ /* 0x000fda0003f0f008 */
[----:B------:R-:W-:Y:S05]  /*213c0*/  @!P0 BRA `(.L_x_431) ;  /* 0x0000000000048947 */ /* 0x000fea0003800000 */
[----:B------:R-:W-:Y:S01]  /*213d0*/  BPT.TRAP 0x1 ;  /* 0x000000040000795c */ /* 0x000fe20000300000 */
.L_x_431:
[----:B------:R-:W0:Y:S01]  /*213e0*/  S2R R3, SR_CgaCtaId ;  /* 0x0000000000037919 */ /* 0x000e220000008800 */
[----:B------:R-:W-:-:S04]  /*213f0*/  MOV R2, 0x400 ;  /* 0x0000040000027802 */ /* 0x000fc80000000f00 */
[----:B0-----:R-:W-:Y:S02]  /*21400*/  LEA R3, R3, R2, 0x18 ;  /* 0x0000000203037211 */ /* 0x001fe400078ec0ff */
[----:B------:R-:W-:Y:S02]  /*21410*/  SHF.L.U32 R2, R0, 0x1f, RZ ;  /* 0x0000001f00027819 */ /* 0x000fe400000006ff */
[----:B------:R-:W-:-:S04]  /*21420*/  IADD3 R3, R3, 0x20, RZ ;  /* 0x0000002003037810 */ /* 0x000fc80007ffe0ff */
[----:B------:R-:W-:-:S04]  /*21430*/  LEA R5, R6, R3, 0x3 ;  /* 0x0000000306057211 */ /* 0x000fc800078e18ff */
[----:B------:R-:W0:Y:S02]  /*21440*/  SYNCS.PHASECHK.TRANS64.TRYWAIT P0, [R5+URZ], R2 ;  /* 0x00000002050075a7 */ /* 0x000e24000800017f */
[----:B0-----:R-:W-:Y:S05]  /*21450*/  @!P0 BRA `(.L_x_432) ;  /* 0x0000000000f48947 */ /* 0x001fea0003800000 */
.L_x_443:
[----:B------:R-:W-:-:S05]  /*21460*/  VIADD R6, R6, 0x1 ;  /* 0x0000000106067836 */ /* 0x000fca0000000000 */
[----:B------:R-:W-:-:S04]  /*21470*/  ISETP.NE.AND P0, PT, R6, 0x4, PT ;  /* 0x000000040600780c */ /* 0x000fc80003f05270 */
[----:B0-----:R-:W-:Y:S02]  /*21480*/  SEL R5, RZ, 0x1, P0 ;  /* 0x00000001ff057807 */ /* 0x001fe40000000000 */
[----:B------:R-:W-:Y:S02]  /*21490*/  SEL R6, R6, RZ, P0 ;  /* 0x000000ff06067207 */ /* 0x000fe40000000000 */
[----:B------:R-:W-:Y:S02]  /*214a0*/  LOP3.LUT R5, R0, R5, RZ, 0x3c, !PT ;  /* 0x0000000500057212 */ /* 0x000fe400078e3cff */
[----:B------:R-:W-:Y:S02]  /*214b0*/  LEA R7, R6, R3, 0x3 ;  /* 0x0000000306077211 */ /* 0x000fe400078e18ff */
[----:B------:R-:W-:-:S04]  /*214c0*/  SHF.L.U32 R0, R5, 0x1f, RZ ;  /* 0x0000001f05007819 */ /* 0x000fc800000006ff */
[----:B------:R-:W0:Y:S02]  /*214d0*/  SYNCS.PHASECHK.TRANS64.TRYWAIT P0, [R7+URZ], R0 ;  /* 0x00000000070075a7 */ /* 0x000e24000800017f */
[----:B0-----:R-:W-:Y:S05]  /*214e0*/  @!P0 BRA `(.L_x_433) ;  /* 0x0000000000e48947 */ /* 0x001fea0003800000 */
.L_x_444:
[----:B0-----:R-:W-:-:S04]  /*214f0*/  IADD3 R0, R6, 0x1, RZ ;  /* 0x0000000106007810 */ /* 0x001fc80007ffe0ff */
[----:B------:R-:W-:-:S04]  /*21500*/  ISETP.NE.AND P0, PT, R0, 0x4, PT ;  /* 0x000000040000780c */ /* 0x000fc80003f05270 */
[----:B------:R-:W-:Y:S02]  /*21510*/  SEL R2, RZ, 0x1, P0 ;  /* 0x00000001ff027807 */ /* 0x000fe40000000000 */
[----:B------:R-:W-:Y:S02]  /*21520*/  SEL R4, R0, RZ, P0 ;  /* 0x000000ff00047207 */ /* 0x000fe40000000000 */
[----:B------:R-:W-:-:S03]  /*21530*/  LOP3.LUT R5, R5, R2, RZ, 0x3c, !PT ;  /* 0x0000000205057212 */ /* 0x000fc600078e3cff */
[----:B------:R-:W-:Y:S01]  /*21540*/  IMAD R7, R4, 0x8, R3 ;  /* 0x0000000804077824 */ /* 0x000fe200078e0203 */
[----:B------:R-:W-:-:S04]  /*21550*/  SHF.L.U32 R0, R5, 0x1f, RZ ;  /* 0x0000001f05007819 */ /* 0x000fc800000006ff */
[----:B------:R-:W0:Y:S02]  /*21560*/  SYNCS.PHASECHK.TRANS64.TRYWAIT P0, [R7+URZ], R0 ;  /* 0x00000000070075a7 */ /* 0x000e24000800017f */
[----:B0-----:R-:W-:Y:S05]  /*21570*/  @!P0 BRA `(.L_x_434) ;  /* 0x0000000000d48947 */ /* 0x001fea0003800000 */
.L_x_445:
[----:B0-----:R-:W-:-:S04]  /*21580*/  IADD3 R0, R4, 0x1, RZ ;  /* 0x0000000104007810 */ /* 0x001fc80007ffe0ff */
[----:B------:R-:W-:-:S04]  /*21590*/  ISETP.NE.AND P0, PT, R0, 0x4, PT ;  /* 0x000000040000780c */ /* 0x000fc80003f05270 */
[----:B------:R-:W-:Y:S02]  /*215a0*/  SEL R2, RZ, 0x1, P0 ;  /* 0x00000001ff027807 */ /* 0x000fe40000000000 */
[----:B------:R-:W-:Y:S02]  /*215b0*/  SEL R0, R0, RZ, P0 ;  /* 0x000000ff00007207 */ /* 0x000fe40000000000 */
[----:B------:R-:W-:Y:S02]  /*215c0*/  LOP3.LUT R2, R5, R2, RZ, 0x3c, !PT ;  /* 0x0000000205027212 */ /* 0x000fe400078e3cff */
[----:B------:R-:W-:Y:S02]  /*215d0*/  LEA R3, R0, R3, 0x3 ;  /* 0x0000000300037211 */ /* 0x000fe400078e18ff */
[----:B------:R-:W-:-:S07]  /*215e0*/  SHF.L.U32 R0, R2, 0x1f, RZ ;  /* 0x0000001f02007819 */ /* 0x000fce00000006ff */
.L_x_435:
[----:B0-----:R0:W1:Y:S02]  /*215f0*/  SYNCS.PHASECHK.TRANS64.TRYWAIT P0, [R3+URZ], R0 ;  /* 0x00000000030075a7 */ /* 0x001064000800017f */
[----:B-1----:R-:W-:Y:S05]  /*21600*/  @!P0 NANOSLEEP.SYNCS 0x989680 ;  /* 0x009896800000895d */ /* 0x002fea0003900000 */
[----:B------:R-:W1:Y:S02]  /*21610*/  @!P0 SYNCS.PHASECHK.TRANS64 P0, [R3+URZ], R0 ;  /* 0x00000000030085a7 */ /* 0x000e64000800007f */
[----:B-1----:R-:W-:Y:S05]  /*21620*/  @!P0 BRA `(.L_x_435) ;  /* 0xfffffffc00f08947 */ /* 0x002fea000383ffff */
.L_x_430:
[----:B------:R-:W-:Y:S05]  /*21630*/  BSYNC B0 ;  /* 0x0000000000007941 */ /* 0x000fea0003800000 */
.L_x_429:
[----:B------:R-:W-:Y:S05]  /*21640*/  EXIT ;  /* 0x000000000000794d */ /* 0x000fea0003800000 */
.L_x_17:
[----:B-----5:R2:W-:Y:S02]  /*21650*/  STL [R1+0x470], R0 ;  /* 0x0004700001007387 */ /* 0x0205e40000100800 */
[----:B--2---:R-:W-:-:S04]  /*21660*/  IMAD.U32 R0, RZ, RZ, UR8 ;  /* 0x00000008ff007e24 */ /* 0x004fc8000f8e00ff */
[----:B------:R2:W3:Y:S03]  /*21670*/  SYNCS.PHASECHK.TRANS64.TRYWAIT P0, [R0+URZ], R3 ;  /* 0x00000003000075a7 */ /* 0x0004e6000800017f */
[----:B---3--:R-:W-:Y:S05]  /*21680*/  @!P0 NANOSLEEP.SYNCS 0x989680 ;  /* 0x009896800000895d */ /* 0x008fea0003900000 */
[----:B------:R2:W3:Y:S02]  /*21690*/  @!P0 SYNCS.PHASECHK.TRANS64 P0, [R0+URZ], R3 ;  /* 0x00000003000085a7 */ /* 0x0004e4000800007f */
[----:B--2---:R2:W5:Y:S02]  /*216a0*/  LDL.LU R0, [R1+0x470] ;  /* 0x0004700001007983 */ /* 0x0045640000300800 */
[----:B--23--:R-:W-:Y:S05]  /*216b0*/  @!P0 BRA `(.L_x_17) ;  /* 0xfffffffc00e48947 */ /* 0x00cfea000383ffff */
[----:B------:R-:W-:Y:S05]  /*216c0*/  BRA `(.L_x_16) ;  /* 0xfffffe1400887947 */ /* 0x000fea000383ffff */
.L_x_416:
[----:B------:R-:W-:Y:S01]  /*216d0*/  BSSY B1, `(.L_x_436) ;  /* 0x0000006000017945 */ /* 0x000fe20003800000 */
[----:B------:R-:W-:-:S07]  /*216e0*/  MOV R2, 0xffffffff ;  /* 0xffffffff00027802 */ /* 0x000fce0000000f00 */
[----:B------:R-:W-:Y:S05]  /*216f0*/  WARPSYNC.COLLECTIVE R2, `(.L_x_437) ;  /* 0x00000000020c7348 */ /* 0x000fea0003c00000 */
[----:B------:R-:W-:Y:S02]  /*21700*/  ELECT P1, UR62, PT ;  /* 0x00000000003e782f */ /* 0x000fe40003820000 */
[----:B------:R-:W-:Y:S01]  /*21710*/  MOV R2, UR62 ;  /* 0x0000003e00027c02 */ /* 0x000fe20008000f00 */
[----:B------:R-:W-:Y:S10]  /*21720*/  ENDCOLLECTIVE ;  /* 0x000000000000791b */ /* 0x000ff40003800000 */
.L_x_437:
[----:B------:R-:W-:Y:S05]  /*21730*/  BSYNC B1 ;  /* 0x0000000000017941 */ /* 0x000fea0003800000 */
.L_x_436:
[----:B------:R-:W-:Y:S05]  /*21740*/  BRA `(.L_x_438) ;  /* 0xffffffec00f87947 */ /* 0x000fea000383ffff */
.L_x_419:
[----:B0-----:R0:W1:Y:S02]  /*21750*/  SYNCS.PHASECHK.TRANS64.TRYWAIT P1, [R19+URZ+0x20], R12 ;  /* 0x0000200c130075a7 */ /* 0x001064000802017f */
[----:B-1----:R-:W-:Y:S05]  /*21760*/  @!P1 NANOSLEEP.SYNCS 0x989680 ;  /* 0x009896800000995d */ /* 0x002fea0003900000 */
[----:B------:R-:W1:Y:S02]  /*21770*/  @!P1 SYNCS.PHASECHK.TRANS64 P1, [R19+URZ+0x20], R12 ;  /* 0x0000200c130095a7 */ /* 0x000e64000802007f */
[----:B-1----:R-:W-:Y:S05]  /*21780*/  @!P1 BRA `(.L_x_419) ;  /* 0xfffffffc00f09947 */ /* 0x002fea000383ffff */
[----:B------:R-:W-:Y:S05]  /*21790*/  BRA `(.L_x_439) ;  /* 0xfffffff000307947 */ /* 0x000fea000383ffff */
.L_x_428:
[----:B------:R-:W-:Y:S01]  /*217a0*/  BSSY B0, `(.L_x_440) ;  /* 0x0000006000007945 */ /* 0x000fe20003800000 */
[----:B------:R-:W-:-:S07]  /*217b0*/  MOV R2, 0xffffffff ;  /* 0xffffffff00027802 */ /* 0x000fce0000000f00 */
[----:B------:R-:W-:Y:S05]  /*217c0*/  WARPSYNC.COLLECTIVE R2, `(.L_x_441) ;  /* 0x00000000020c7348 */ /* 0x000fea0003c00000 */
[----:B------:R-:W-:Y:S02]  /*217d0*/  ELECT P1, UR62, PT ;  /* 0x00000000003e782f */ /* 0x000fe40003820000 */
[----:B------:R-:W-:Y:S01]  /*217e0*/  MOV R2, UR62 ;  /* 0x0000003e00027c02 */ /* 0x000fe20008000f00 */
[----:B------:R-:W-:Y:S10]  /*217f0*/  ENDCOLLECTIVE ;  /* 0x000000000000791b */ /* 0x000ff40003800000 */
.L_x_441:
[----:B------:R-:W-:Y:S05]  /*21800*/  BSYNC B0 ;  /* 0x0000000000007941 */ /* 0x000fea0003800000 */
.L_x_440:
[----:B------:R-:W-:Y:S01]  /*21810*/  PLOP3.LUT P0, PT, P1, PT, PT, 0x80, 0x0 ;  /* 0x000000000000781c */ /* 0x000fe20000f0f070 */
[----:B------:R-:W-:-:S12]  /*21820*/  BRA `(.L_x_442) ;  /* 0xfffffff800d07947 */ /* 0x000fd8000383ffff */
.L_x_432:
[----:B0-----:R0:W1:Y:S02]  /*21830*/  SYNCS.PHASECHK.TRANS64.TRYWAIT P0, [R5+URZ], R2 ;  /* 0x00000002050075a7 */ /* 0x001064000800017f */
[----:B-1----:R-:W-:Y:S05]  /*21840*/  @!P0 NANOSLEEP.SYNCS 0x989680 ;  /* 0x009896800000895d */ /* 0x002fea0003900000 */
[----:B------:R-:W1:Y:S02]  /*21850*/  @!P0 SYNCS.PHASECHK.TRANS64 P0, [R5+URZ], R2 ;  /* 0x00000002050085a7 */ /* 0x000e64000800007f */
[----:B-1----:R-:W-:Y:S05]  /*21860*/  @!P0 BRA `(.L_x_432) ;  /* 0xfffffffc00f08947 */ /* 0x002fea000383ffff */
[----:B------:R-:W-:Y:S05]  /*21870*/  BRA `(.L_x_443) ;  /* 0xfffffff800f87947 */ /* 0x000fea000383ffff */
.L_x_433:
[----:B0-----:R0:W1:Y:S02]  /*21880*/  SYNCS.PHASECHK.TRANS64.TRYWAIT P0, [R7+URZ], R0 ;  /* 0x00000000070075a7 */ /* 0x001064000800017f */
[----:B-1----:R-:W-:Y:S05]  /*21890*/  @!P0 NANOSLEEP.SYNCS 0x989680 ;  /* 0x009896800000895d */ /* 0x002fea0003900000 */
[----:B------:R-:W1:Y:S02]  /*218a0*/  @!P0 SYNCS.PHASECHK.TRANS64 P0, [R7+URZ], R0 ;  /* 0x00000000070085a7 */ /* 0x000e64000800007f */
[----:B-1----:R-:W-:Y:S05]  /*218b0*/  @!P0 BRA `(.L_x_433) ;  /* 0xfffffffc00f08947 */ /* 0x002fea000383ffff */
[----:B------:R-:W-:Y:S05]  /*218c0*/  BRA `(.L_x_444) ;  /* 0xfffffffc00087947 */ /* 0x000fea000383ffff */
.L_x_434:
[----:B0-----:R0:W1:Y:S02]  /*218d0*/  SYNCS.PHASECHK.TRANS64.TRYWAIT P0, [R7+URZ], R0 ;  /* 0x00000000070075a7 */ /* 0x001064000800017f */
[----:B-1----:R-:W-:Y:S05]  /*218e0*/  @!P0 NANOSLEEP.SYNCS 0x989680 ;  /* 0x009896800000895d */ /* 0x002fea0003900000 */
[----:B------:R-:W1:Y:S02]  /*218f0*/  @!P0 SYNCS.PHASECHK.TRANS64 P0, [R7+URZ], R0 ;  /* 0x00000000070085a7 */ /* 0x000e64000800007f */
[----:B-1----:R-:W-:Y:S05]  /*21900*/  @!P0 BRA `(.L_x_434) ;  /* 0xfffffffc00f08947 */ /* 0x002fea000383ffff */
[----:B------:R-:W-:Y:S05]  /*21910*/  BRA `(.L_x_445) ;  /* 0xfffffffc00187947 */ /* 0x000fea000383ffff */
.L_x_446:
[----:B------:R-:W-:-:S00]  /*21920*/  BRA `(.L_x_446) ;  /* 0xfffffffc00fc7947 */ /* 0x000fc0000383ffff */
[----:B------:R-:W-:-:S00]  /*21930*/  NOP ;  /* 0x0000000000007918 */ /* 0x000fc00000000000 */
        /* <DEDUP_REMOVED lines=12> */
.L_x_447:


//--------------------- .nv.shared._ZN7cutlass13device_kernelINS_4gemm6kernel13GemmUniversalIN4cute5tupleIJiiiiEEENS1_10collective13CollectiveMmaINS1_43MainloopSm90TmaGmmaWarpSpecializedSparseFP8ILi4ENS5_IJNS4_1CILi1EEESB_SB_EEENS1_35KernelTmaWarpSpecializedCooperativeEEENS5_IJNSA_ILi256EEESF_NSA_ILi128EEEEEENS_12float_e4m3_tENS5_IJNS4_6LayoutINS5_IJiNS5_IJNSA_ILi2EEEiEEEiEEENS5_IJlNS5_IJSB_SK_EEElEEEEENSJ_INS5_IJNS5_IJNSA_ILi64EEEiEEENS5_IJSG_iEEEiEEENS5_IJNS5_IJSG_NSA_ILi8192EEEEEENS5_IJSB_lEEElEEEEEEEESI_NS5_IJlSB_lEEENS4_8TiledMMAINS4_8MMA_AtomIJNS4_4SM904GMMA6SPARSE32GMMA_64x256x64_F32E4M3E4M3_SS_TNILNS14_7ScaleInE1ELS17_1ELNS14_9SparseSelE0EEEEEENSJ_INS5_IJSK_SB_SB_EEENS5_IJSB_NSA_ILi0EEES1C_EEEEENS5_IJNS4_10UnderscoreES1F_S1F_EEEEENS4_13SM90_TMA_LOADENS4_14ComposedLayoutINS4_7SwizzleILi2ELi4ELi3EEENS4_25smem_sparse_ptr_flag_bitsILi2ELi8EEENSJ_INS5_IJNS5_IJSB_NSA_ILi8EEEEEENS5_IJSK_SQ_EEEEEENS5_IJNS5_IJS1C_SG_EEESN_EEEEEEEvNS4_8identityES1I_NS1J_INS1K_ILi3ELi4ELi3EEENS4_18smem_ptr_flag_bitsILi8EEENSJ_INS5_IJS1O_SG_EEENS5_IJSG_SB_EEEEEEEvS1W_EENS_8epilogue10collective6detail29Sm90TmaWarpSpecializedAdapterINS26_15DefaultEpilogueIfNS5_IJSB_llEEES2A_NS25_6thread17LinearCombinationIfLi1EffLNS2B_9ScaleType4KindE0ELNS_15FloatRoundStyleE2EfEENS1_15EpilogueDefaultEEEEEvvEEEEvNT_6ParamsE --------------------------
	.section	.nv.shared._ZN7cutlass13device_kernelINS_4gemm6kernel13GemmUniversalIN4cute5tupleIJiiiiEEENS1_10collective13CollectiveMmaINS1_43MainloopSm90TmaGmmaWarpSpecializedSparseFP8ILi4ENS5_IJNS4_1CILi1EEESB_SB_EEENS1_35KernelTmaWarpSpecializedCooperativeEEENS5_IJNSA_ILi256EEESF_NSA_ILi128EEEEEENS_12float_e4m3_tENS5_IJNS4_6LayoutINS5_IJiNS5_IJNSA_ILi2EEEiEEEiEEENS5_IJlNS5_IJSB_SK_EEElEEEEENSJ_INS5_IJNS5_IJNSA_ILi64EEEiEEENS5_IJSG_iEEEiEEENS5_IJNS5_IJSG_NSA_ILi8192EEEEEENS5_IJSB_lEEElEEEEEEEESI_NS5_IJlSB_lEEENS4_8TiledMMAINS4_8MMA_AtomIJNS4_4SM904GMMA6SPARSE32GMMA_64x256x64_F32E4M3E4M3_SS_TNILNS14_7ScaleInE1ELS17_1ELNS14_9SparseSelE0EEEEEENSJ_INS5_IJSK_SB_SB_EEENS5_IJSB_NSA_ILi0EEES1C_EEEEENS5_IJNS4_10UnderscoreES1F_S1F_EEEEENS4_13SM90_TMA_LOADENS4_14ComposedLayoutINS4_7SwizzleILi2ELi4ELi3EEENS4_25smem_sparse_ptr_flag_bitsILi2ELi8EEENSJ_INS5_IJNS5_IJSB_NSA_ILi8EEEEEENS5_IJSK_SQ_EEEEEENS5_IJNS5_IJS1C_SG_EEESN_EEEEEEEvNS4_8identityES1I_NS1J_INS1K_ILi3ELi4ELi3EEENS4_18smem_ptr_flag_bitsILi8EEENSJ_INS5_IJS1O_SG_EEENS5_IJSG_SB_EEEEEEEvS1W_EENS_8epilogue10collective6detail29Sm90TmaWarpSpecializedAdapterINS26_15DefaultEpilogueIfNS5_IJSB_llEEES2A_NS25_6thread17LinearCombinationIfLi1EffLNS2B_9ScaleType4KindE0ELNS_15FloatRoundStyleE2EfEENS1_15EpilogueDefaultEEEEEvvEEEEvNT_6ParamsE,"aw",@nobits
	.sectionflags	@""
	.align	16
	.zero		1024


//--------------------- .nv.shared.reserved.0     --------------------------
	.section	.nv.shared.reserved.0,"aw",@nobits
	.weak		__nv_reservedSMEM_offset_0_alias
	.size		__nv_reservedSMEM_offset_0_alias, 0, 0
	.other		__nv_reservedSMEM_offset_0_alias,@"STO_CUDA_RESERVED_SHARED STV_DEFAULT"
__nv_reservedSMEM_offset_0_alias:
	.zero		0


//--------------------- .nv.global                --------------------------
	.section	.nv.global,"aw",@nobits
.nv.global:
	.type		_ZN39_INTERNAL_7af2df81_4_k_cu_efa98411_27864cute1_E,@object
	.size		_ZN39_INTERNAL_7af2df81_4_k_cu_efa98411_27864cute1_E,(_ZN39_INTERNAL_7af2df81_4_k_cu_efa98411_27864cuda3std3__45__cpo6cbeginE - _ZN39_INTERNAL_7af2df81_4_k_cu_efa98411_27864cute1_E)
_ZN39_INTERNAL_7af2df81_4_k_cu_efa98411_27864cute1_E:
	.zero		1
	.type		_ZN39_INTERNAL_7af2df81_4_k_cu_efa98411_27864cuda3std3__45__cpo6cbeginE,@object
	.size		_ZN39_INTERNAL_7af2df81_4_k_cu_efa98411_27864cuda3std3__45__cpo6cbeginE,(_ZN39_INTERNAL_7af2df81_4_k_cu_efa98411_27864cuda3std3__48in_placeE - _ZN39_INTERNAL_7af2df81_4_k_cu_efa98411_27864cuda3std3__45__cpo6cbeginE)
_ZN39_INTERNAL_7af2df81_4_k_cu_efa98411_27864cuda3std3__45__cpo6cbeginE:
	.zero		1
	.type		_ZN39_INTERNAL_7af2df81_4_k_cu_efa98411_27864cuda3std3__48in_placeE,@object
	.size		_ZN39_INTERNAL_7af2df81_4_k_cu_efa98411_27864cuda3std3__48in_placeE,(_ZN39_INTERNAL_7af2df81_4_k_cu_efa98411_27864cuda3std6ranges3__45__cpo9iter_moveE - _ZN39_INTERNAL_7af2df81_4_k_cu_efa98411_27864cuda3std3__48in_placeE)
_ZN39_INTERNAL_7af2df81_4_k_cu_efa98411_27864cuda3std3__48in_placeE:
	.zero		1
	.type		_ZN39_INTERNAL_7af2df81_4_k_cu_efa98411_27864cuda3std6ranges3__45__cpo9iter_moveE,@object
	.size		_ZN39_INTERNAL_7af2df81_4_k_cu_efa98411_27864cuda3std6ranges3__45__cpo9iter_moveE,(_ZN39_INTERNAL_7af2df81_4_k_cu_efa98411_27864cuda3std3__45__cpo5beginE - _ZN39_INTERNAL_7af2df81_4_k_cu_efa98411_27864cuda3std6ranges3__45__cpo9iter_moveE)
_ZN39_INTERNAL_7af2df81_4_k_cu_efa98411_27864cuda3std6ranges3__45__cpo9iter_moveE:
	.zero		1
	.type		_ZN39_INTERNAL_7af2df81_4_k_cu_efa98411_27864cuda3std3__45__cpo5beginE,@object
	.size		_ZN39_INTERNAL_7af2df81_4_k_cu_efa98411_27864cuda3std3__45__cpo5beginE,(_ZN39_INTERNAL_7af2df81_4_k_cu_efa98411_27864cuda3std3__441_GLOBAL__N__7af2df81_4_k_cu_efa98411_27866ignoreE - _ZN39_INTERNAL_7af2df81_4_k_cu_efa98411_27864cuda3std3__45__cpo5beginE)
_ZN39_INTERNAL_7af2df81_4_k_cu_efa98411_27864cuda3std3__45__cpo5beginE:
	.zero		1
	.type		_ZN39_INTERNAL_7af2df81_4_k_cu_efa98411_27864cuda3std3__441_GLOBAL__N__7af2df81_4_k_cu_efa98411_27866ignoreE,@object
	.size		_ZN39_INTERNAL_7af2df81_4_k_cu_efa98411_27864cuda3std3__441_GLOBAL__N__7af2df81_4_k_cu_efa98411_27866ignoreE,(_ZN39_INTERNAL_7af2df81_4_k_cu_efa98411_27864cute7productE - _ZN39_INTERNAL_7af2df81_4_k_cu_efa98411_27864cuda3std3__441_GLOBAL__N__7af2df81_4_k_cu_efa98411_27866ignoreE)
_ZN39_INTERNAL_7af2df81_4_k_cu_efa98411_27864cuda3std3__441_GLOBAL__N__7af2df81_4_k_cu_efa98411_27866ignoreE:
	.zero		1
	.type		_ZN39_INTERNAL_7af2df81_4_k_cu_efa98411_27864cute7productE,@object
	.size		_ZN39_INTERNAL_7af2df81_4_k_cu_efa98411_27864cute7productE,(_ZN39_INTERNAL_7af2df81_4_k_cu_efa98411_27864cuda3std3__45__cpo3endE - _ZN39_INTERNAL_7af2df81_4_k_cu_efa98411_27864cute7productE)
_ZN39_INTERNAL_7af2df81_4_k_cu_efa98411_27864cute7productE:
	.zero		1
	.type		_ZN39_INTERNAL_7af2df81_4_k_cu_efa98411_27864cuda3std3__45__cpo3endE,@object
	.size		_ZN39_INTERNAL_7af2df81_4_k_cu_efa98411_27864cuda3std3__45__cpo3endE,(_ZN39_INTERNAL_7af2df81_4_k_cu_efa98411_27864cuda3std3__419piecewise_constructE - _ZN39_INTERNAL_7af2df81_4_k_cu_efa98411_27864cuda3std3__45__cpo3endE)
_ZN39_INTERNAL_7af2df81_4_k_cu_efa98411_27864cuda3std3__45__cpo3endE:
	.zero		1
	.type		_ZN39_INTERNAL_7af2df81_4_k_cu_efa98411_27864cuda3std3__419piecewise_constructE,@object
	.size		_ZN39_INTERNAL_7af2df81_4_k_cu_efa98411_27864cuda3std3__419piecewise_constructE,(_ZN39_INTERNAL_7af2df81_4_k_cu_efa98411_27864cuda3std3__45__cpo4cendE - _ZN39_INTERNAL_7af2df81_4_k_cu_efa98411_27864cuda3std3__419piecewise_constructE)
_ZN39_INTERNAL_7af2df81_4_k_cu_efa98411_27864cuda3std3__419piecewise_constructE:
	.zero		1
	.type		_ZN39_INTERNAL_7af2df81_4_k_cu_efa98411_27864cuda3std3__45__cpo4cendE,@object
	.size		_ZN39_INTERNAL_7af2df81_4_k_cu_efa98411_27864cuda3std3__45__cpo4cendE,(_ZN39_INTERNAL_7af2df81_4_k_cu_efa98411_27864cuda3std6ranges3__45__cpo4swapE - _ZN39_INTERNAL_7af2df81_4_k_cu_efa98411_27864cuda3std3__45__cpo4cendE)
_ZN39_INTERNAL_7af2df81_4_k_cu_efa98411_27864cuda3std3__45__cpo4cendE:
	.zero		1
	.type		_ZN39_INTERNAL_7af2df81_4_k_cu_efa98411_27864cuda3std6ranges3__45__cpo4swapE,@object
	.size		_ZN39_INTERNAL_7af2df81_4_k_cu_efa98411_27864cuda3std6ranges3__45__cpo4swapE,(.L_7 - _ZN39_INTERNAL_7af2df81_4_k_cu_efa98411_27864cuda3std6ranges3__45__cpo4swapE)
_ZN39_INTERNAL_7af2df81_4_k_cu_efa98411_27864cuda3std6ranges3__45__cpo4swapE:
	.zero		1
.L_7:


//--------------------- .nv.constant0._ZN7cutlass13device_kernelINS_4gemm6kernel13GemmUniversalIN4cute5tupleIJiiiiEEENS1_10collective13CollectiveMmaINS1_43MainloopSm90TmaGmmaWarpSpecializedSparseFP8ILi4ENS5_IJNS4_1CILi1EEESB_SB_EEENS1_35KernelTmaWarpSpecializedCooperativeEEENS5_IJNSA_ILi256EEESF_NSA_ILi128EEEEEENS_12float_e4m3_tENS5_IJNS4_6LayoutINS5_IJiNS5_IJNSA_ILi2EEEiEEEiEEENS5_IJlNS5_IJSB_SK_EEElEEEEENSJ_INS5_IJNS5_IJNSA_ILi64EEEiEEENS5_IJSG_iEEEiEEENS5_IJNS5_IJSG_NSA_ILi8192EEEEEENS5_IJSB_lEEElEEEEEEEESI_NS5_IJlSB_lEEENS4_8TiledMMAINS4_8MMA_AtomIJNS4_4SM904GMMA6SPARSE32GMMA_64x256x64_F32E4M3E4M3_SS_TNILNS14_7ScaleInE1ELS17_1ELNS14_9SparseSelE0EEEEEENSJ_INS5_IJSK_SB_SB_EEENS5_IJSB_NSA_ILi0EEES1C_EEEEENS5_IJNS4_10UnderscoreES1F_S1F_EEEEENS4_13SM90_TMA_LOADENS4_14ComposedLayoutINS4_7SwizzleILi2ELi4ELi3EEENS4_25smem_sparse_ptr_flag_bitsILi2ELi8EEENSJ_INS5_IJNS5_IJSB_NSA_ILi8EEEEEENS5_IJSK_SQ_EEEEEENS5_IJNS5_IJS1C_SG_EEESN_EEEEEEEvNS4_8identityES1I_NS1J_INS1K_ILi3ELi4ELi3EEENS4_18smem_ptr_flag_bitsILi8EEENSJ_INS5_IJS1O_SG_EEENS5_IJSG_SB_EEEEEEEvS1W_EENS_8epilogue10collective6detail29Sm90TmaWarpSpecializedAdapterINS26_15DefaultEpilogueIfNS5_IJSB_llEEES2A_NS25_6thread17LinearCombinationIfLi1EffLNS2B_9ScaleType4KindE0ELNS_15FloatRoundStyleE2EfEENS1_15EpilogueDefaultEEEEEvvEEEEvNT_6ParamsE --------------------------
	.section	.nv.constant0._ZN7cutlass13device_kernelINS_4gemm6kernel13GemmUniversalIN4cute5tupleIJiiiiEEENS1_10collective13CollectiveMmaINS1_43MainloopSm90TmaGmmaWarpSpecializedSparseFP8ILi4ENS5_IJNS4_1CILi1EEESB_SB_EEENS1_35KernelTmaWarpSpecializedCooperativeEEENS5_IJNSA_ILi256EEESF_NSA_ILi128EEEEEENS_12float_e4m3_tENS5_IJNS4_6LayoutINS5_IJiNS5_IJNSA_ILi2EEEiEEEiEEENS5_IJlNS5_IJSB_SK_EEElEEEEENSJ_INS5_IJNS5_IJNSA_ILi64EEEiEEENS5_IJSG_iEEEiEEENS5_IJNS5_IJSG_NSA_ILi8192EEEEEENS5_IJSB_lEEElEEEEEEEESI_NS5_IJlSB_lEEENS4_8TiledMMAINS4_8MMA_AtomIJNS4_4SM904GMMA6SPARSE32GMMA_64x256x64_F32E4M3E4M3_SS_TNILNS14_7ScaleInE1ELS17_1ELNS14_9SparseSelE0EEEEEENSJ_INS5_IJSK_SB_SB_EEENS5_IJSB_NSA_ILi0EEES1C_EEEEENS5_IJNS4_10UnderscoreES1F_S1F_EEEEENS4_13SM90_TMA_LOADENS4_14ComposedLayoutINS4_7SwizzleILi2ELi4ELi3EEENS4_25smem_sparse_ptr_flag_bitsILi2ELi8EEENSJ_INS5_IJNS5_IJSB_NSA_ILi8EEEEEENS5_IJSK_SQ_EEEEEENS5_IJNS5_IJS1C_SG_EEESN_EEEEEEEvNS4_8identityES1I_NS1J_INS1K_ILi3ELi4ELi3EEENS4_18smem_ptr_flag_bitsILi8EEENSJ_INS5_IJS1O_SG_EEENS5_IJSG_SB_EEEEEEEvS1W_EENS_8epilogue10collective6detail29Sm90TmaWarpSpecializedAdapterINS26_15DefaultEpilogueIfNS5_IJSB_llEEES2A_NS25_6thread17LinearCombinationIfLi1EffLNS2B_9ScaleType4KindE0ELNS_15FloatRoundStyleE2EfEENS1_15EpilogueDefaultEEEEEvvEEEEvNT_6ParamsE,"a",@progbits
	.sectionflags	@""
	.align	4
.nv.constant0._ZN7cutlass13device_kernelINS_4gemm6kernel13GemmUniversalIN4cute5tupleIJiiiiEEENS1_10collective13CollectiveMmaINS1_43MainloopSm90TmaGmmaWarpSpecializedSparseFP8ILi4ENS5_IJNS4_1CILi1EEESB_SB_EEENS1_35KernelTmaWarpSpecializedCooperativeEEENS5_IJNSA_ILi256EEESF_NSA_ILi128EEEEEENS_12float_e4m3_tENS5_IJNS4_6LayoutINS5_IJiNS5_IJNSA_ILi2EEEiEEEiEEENS5_IJlNS5_IJSB_SK_EEElEEEEENSJ_INS5_IJNS5_IJNSA_ILi64EEEiEEENS5_IJSG_iEEEiEEENS5_IJNS5_IJSG_NSA_ILi8192EEEEEENS5_IJSB_lEEElEEEEEEEESI_NS5_IJlSB_lEEENS4_8TiledMMAINS4_8MMA_AtomIJNS4_4SM904GMMA6SPARSE32GMMA_64x256x64_F32E4M3E4M3_SS_TNILNS14_7ScaleInE1ELS17_1ELNS14_9SparseSelE0EEEEEENSJ_INS5_IJSK_SB_SB_EEENS5_IJSB_NSA_ILi0EEES1C_EEEEENS5_IJNS4_10UnderscoreES1F_S1F_EEEEENS4_13SM90_TMA_LOADENS4_14ComposedLayoutINS4_7SwizzleILi2ELi4ELi3EEENS4_25smem_sparse_ptr_flag_bitsILi2ELi8EEENSJ_INS5_IJNS5_IJSB_NSA_ILi8EEEEEENS5_IJSK_SQ_EEEEEENS5_IJNS5_IJS1C_SG_EEESN_EEEEEEEvNS4_8identityES1I_NS1J_INS1K_ILi3ELi4ELi3EEENS4_18smem_ptr_flag_bitsILi8EEENSJ_INS5_IJS1O_SG_EEENS5_IJSG_SB_EEEEEEEvS1W_EENS_8epilogue10collective6detail29Sm90TmaWarpSpecializedAdapterINS26_15DefaultEpilogueIfNS5_IJSB_llEEES2A_NS25_6thread17LinearCombinationIfLi1EffLNS2B_9ScaleType4KindE0ELNS_15FloatRoundStyleE2EfEENS1_15EpilogueDefaultEEEEEvvEEEEvNT_6ParamsE:
	.zero		1920


//--------------------- SYMBOLS --------------------------

	.type		.nv.reservedSmem.offset0,@object
	.size		.nv.reservedSmem.offset0,0x4
